def matmul_kernel(
    a_ptr,
    b_ptr,
    c_ptr,
    M,
    N,
    K,
    stride_am,
    stride_ak,
    stride_bk,
    stride_bn,
    stride_cm,
    stride_cn,
    BLOCK_M: tl.constexpr,
    BLOCK_N: tl.constexpr,
    BLOCK_K: tl.constexpr,
    GROUP_M: tl.constexpr,
):
    pid = tl.program_id(axis=0)
    num_pid_m = tl.cdiv(M, BLOCK_M)
    num_pid_n = tl.cdiv(N, BLOCK_N)
    num_pid_in_group = GROUP_M * num_pid_n
    group_id = pid // num_pid_in_group
    first_pid_m = group_id * GROUP_M
    group_size_m = min(num_pid_m - first_pid_m, GROUP_M)
    pid_m = first_pid_m + ((pid % num_pid_in_group) % group_size_m)
    pid_n = (pid % num_pid_in_group) // group_size_m

    offs_am = (pid_m * BLOCK_M + tl.arange(0, BLOCK_M)) % M
    offs_bn = (pid_n * BLOCK_N + tl.arange(0, BLOCK_N)) % N
    offs_k = tl.arange(0, BLOCK_K)
    a_ptrs = a_ptr + offs_am[:, None] * stride_am + offs_k[None, :] * stride_ak
    b_ptrs = b_ptr + offs_k[:, None] * stride_bk + offs_bn[None, :] * stride_bn

    acc = tl.zeros((BLOCK_M, BLOCK_N), dtype=tl.float32)
    for kk in range(0, tl.cdiv(K, BLOCK_K)):
        a = tl.load(a_ptrs, mask=offs_k[None, :] < K - kk * BLOCK_K, other=0.0)
        b = tl.load(b_ptrs, mask=offs_k[:, None] < K - kk * BLOCK_K, other=0.0)
        acc = tl.dot(a, b, acc)
        a_ptrs += BLOCK_K * stride_ak
        b_ptrs += BLOCK_K * stride_bk

    c = acc.to(c_ptr.dtype.element_ty)
    offs_cm = pid_m * BLOCK_M + tl.arange(0, BLOCK_M)
    offs_cn = pid_n * BLOCK_N + tl.arange(0, BLOCK_N)
    c_ptrs = c_ptr + offs_cm[:, None] * stride_cm + offs_cn[None, :] * stride_cn
    mask = (offs_cm[:, None] < M) & (offs_cn[None, :] < N)
    tl.store(c_ptrs, c, mask=mask)

# config = {"BLOCK_K": 32, "BLOCK_M": 64, "BLOCK_N": 256, "GROUP_M": 8, "arch": "sm_100", "dtype": "fp8e5m2", "num_ctas": 1, "num_stages": 3, "num_warps": 1}
# arch = sm_100


// ===== COMPILED SASS (sm_100a) =====

	.target	sm_100a

	.elftype	@"ET_EXEC"


//--------------------- .note.nv.tkinfo           --------------------------
	.section	.note.nv.tkinfo,"",@"SHT_NOTE"
	.sectionflags	@"SHF_NOTE_NV_TKINFO"
	.tkinfo
        /*0018*/ 	.word	0x00000081
        /*0030*/ 	.string	""
        /*0030*/ 	.string	"ptxas-blackwell"
        /*0030*/ 	.string	"Cuda compilation tools, release 12.9, V12.9.86"
        /*0030*/ 	.string	"Build cuda_12.9.r12.9/compiler.36037853_0"
        /*0030*/ 	.string	"-v  -suppress-debug-info  -lineinfo  -arch sm_100a "



//--------------------- .note.nv.cuver            --------------------------
	.section	.note.nv.cuver,"",@"SHT_NOTE"
	.sectionflags	@"SHF_NOTE_NV_CUVER"
        /*0018*/ 	.short	0x0001
        /*001a*/ 	.short	0x0064
        /*001c*/ 	.short	0x0001
        /*001e*/ 	.short	0x0000
        /*0020*/ 	.short	0x0001
        /*0022*/ 	.short	0x0000


//--------------------- .nv.info                  --------------------------
	.section	.nv.info,"",@"SHT_CUDA_INFO"
	.align	4


	//----- nvinfo : EIATTR_REGCOUNT
	.align		4
        /*0000*/ 	.byte	0x04, 0x2f
        /*0002*/ 	.short	(.L_1 - .L_0)
	.align		4
.L_0:
        /*0004*/ 	.word	index@(matmul_kernel)
        /*0008*/ 	.word	0x00000040


	//----- nvinfo : EIATTR_FRAME_SIZE
	.align		4
.L_1:
        /*000c*/ 	.byte	0x04, 0x11
        /*000e*/ 	.short	(.L_3 - .L_2)
	.align		4
.L_2:
        /*0010*/ 	.word	index@(matmul_kernel)
        /*0014*/ 	.word	0x00002050


	//----- nvinfo : EIATTR_MIN_STACK_SIZE
	.align		4
.L_3:
        /*0018*/ 	.byte	0x04, 0x12
        /*001a*/ 	.short	(.L_5 - .L_4)
	.align		4
.L_4:
        /*001c*/ 	.word	index@(matmul_kernel)
        /*0020*/ 	.word	0x00002050
.L_5:


//--------------------- .nv.info.matmul_kernel    --------------------------
	.section	.nv.info.matmul_kernel,"",@"SHT_CUDA_INFO"
	.sectionflags	@""
	.align	4


	//----- nvinfo : EIATTR_CUDA_API_VERSION
	.align		4
        /*0000*/ 	.byte	0x04, 0x37
        /*0002*/ 	.short	(.L_7 - .L_6)
.L_6:
        /*0004*/ 	.word	0x00000081


	//----- nvinfo : EIATTR_KPARAM_INFO
	.align		4
.L_7:
        /*0008*/ 	.byte	0x04, 0x17
        /*000a*/ 	.short	(.L_9 - .L_8)
.L_8:
        /*000c*/ 	.word	0x00000000
        /*0010*/ 	.short	0x000d
        /*0012*/ 	.short	0x0048
        /*0014*/ 	.byte	0x00, 0xf4, 0x21, 0x00


	//----- nvinfo : EIATTR_KPARAM_INFO
	.align		4
.L_9:
        /*0018*/ 	.byte	0x04, 0x17
        /*001a*/ 	.short	(.L_11 - .L_10)
.L_10:
        /*001c*/ 	.word	0x00000000
        /*0020*/ 	.short	0x000c
        /*0022*/ 	.short	0x0040
        /*0024*/ 	.byte	0x00, 0xf4, 0x21, 0x00


	//----- nvinfo : EIATTR_KPARAM_INFO
	.align		4
.L_11:
        /*0028*/ 	.byte	0x04, 0x17
        /*002a*/ 	.short	(.L_13 - .L_12)
.L_12:
        /*002c*/ 	.word	0x00000000
        /*0030*/ 	.short	0x000b
        /*0032*/ 	.short	0x0038
        /*0034*/ 	.byte	0x00, 0xf0, 0x11, 0x00


	//----- nvinfo : EIATTR_KPARAM_INFO
	.align		4
.L_13:
        /*0038*/ 	.byte	0x04, 0x17
        /*003a*/ 	.short	(.L_15 - .L_14)
.L_14:
        /*003c*/ 	.word	0x00000000
        /*0040*/ 	.short	0x000a
        /*0042*/ 	.short	0x0034
        /*0044*/ 	.byte	0x00, 0xf0, 0x11, 0x00


	//----- nvinfo : EIATTR_KPARAM_INFO
	.align		4
.L_15:
        /*0048*/ 	.byte	0x04, 0x17
        /*004a*/ 	.short	(.L_17 - .L_16)
.L_16:
        /*004c*/ 	.word	0x00000000
        /*0050*/ 	.short	0x0009
        /*0052*/ 	.short	0x0030
        /*0054*/ 	.byte	0x00, 0xf0, 0x11, 0x00


	//----- nvinfo : EIATTR_KPARAM_INFO
	.align		4
.L_17:
        /*0058*/ 	.byte	0x04, 0x17
        /*005a*/ 	.short	(.L_19 - .L_18)
.L_18:
        /*005c*/ 	.word	0x00000000
        /*0060*/ 	.short	0x0008
        /*0062*/ 	.short	0x002c
        /*0064*/ 	.byte	0x00, 0xf0, 0x11, 0x00


	//----- nvinfo : EIATTR_KPARAM_INFO
	.align		4
.L_19:
        /*0068*/ 	.byte	0x04, 0x17
        /*006a*/ 	.short	(.L_21 - .L_20)
.L_20:
        /*006c*/ 	.word	0x00000000
        /*0070*/ 	.short	0x0007
        /*0072*/ 	.short	0x0028
        /*0074*/ 	.byte	0x00, 0xf0, 0x11, 0x00


	//----- nvinfo : EIATTR_KPARAM_INFO
	.align		4
.L_21:
        /*0078*/ 	.byte	0x04, 0x17
        /*007a*/ 	.short	(.L_23 - .L_22)
.L_22:
        /*007c*/ 	.word	0x00000000
        /*0080*/ 	.short	0x0006
        /*0082*/ 	.short	0x0024
        /*0084*/ 	.byte	0x00, 0xf0, 0x11, 0x00


	//----- nvinfo : EIATTR_KPARAM_INFO
	.align		4
.L_23:
        /*0088*/ 	.byte	0x04, 0x17
        /*008a*/ 	.short	(.L_25 - .L_24)
.L_24:
        /*008c*/ 	.word	0x00000000
        /*0090*/ 	.short	0x0005
        /*0092*/ 	.short	0x0020
        /*0094*/ 	.byte	0x00, 0xf0, 0x11, 0x00


	//----- nvinfo : EIATTR_KPARAM_INFO
	.align		4
.L_25:
        /*0098*/ 	.byte	0x04, 0x17
        /*009a*/ 	.short	(.L_27 - .L_26)
.L_26:
        /*009c*/ 	.word	0x00000000
        /*00a0*/ 	.short	0x0004
        /*00a2*/ 	.short	0x001c
        /*00a4*/ 	.byte	0x00, 0xf0, 0x11, 0x00


	//----- nvinfo : EIATTR_KPARAM_INFO
	.align		4
.L_27:
        /*00a8*/ 	.byte	0x04, 0x17
        /*00aa*/ 	.short	(.L_29 - .L_28)
.L_28:
        /*00ac*/ 	.word	0x00000000
        /*00b0*/ 	.short	0x0003
        /*00b2*/ 	.short	0x0018
        /*00b4*/ 	.byte	0x00, 0xf0, 0x11, 0x00


	//----- nvinfo : EIATTR_KPARAM_INFO
	.align		4
.L_29:
        /*00b8*/ 	.byte	0x04, 0x17
        /*00ba*/ 	.short	(.L_31 - .L_30)
.L_30:
        /*00bc*/ 	.word	0x00000000
        /*00c0*/ 	.short	0x0002
        /*00c2*/ 	.short	0x0010
        /*00c4*/ 	.byte	0x00, 0xf4, 0x21, 0x00


	//----- nvinfo : EIATTR_KPARAM_INFO
	.align		4
.L_31:
        /*00c8*/ 	.byte	0x04, 0x17
        /*00ca*/ 	.short	(.L_33 - .L_32)
.L_32:
        /*00cc*/ 	.word	0x00000000
        /*00d0*/ 	.short	0x0001
        /*00d2*/ 	.short	0x0008
        /*00d4*/ 	.byte	0x00, 0xf4, 0x21, 0x00


	//----- nvinfo : EIATTR_KPARAM_INFO
	.align		4
.L_33:
        /*00d8*/ 	.byte	0x04, 0x17
        /*00da*/ 	.short	(.L_35 - .L_34)
.L_34:
        /*00dc*/ 	.word	0x00000000
        /*00e0*/ 	.short	0x0000
        /*00e2*/ 	.short	0x0000
        /*00e4*/ 	.byte	0x00, 0xf4, 0x21, 0x00


	//----- nvinfo : EIATTR_SPARSE_MMA_MASK
	.align		4
.L_35:
        /*00e8*/ 	.byte	0x03, 0x50
        /*00ea*/ 	.short	0x0000


	//----- nvinfo : EIATTR_MAXREG_COUNT
	.align		4
        /*00ec*/ 	.byte	0x03, 0x1b
        /*00ee*/ 	.short	0x00ff


	//----- nvinfo : EIATTR_NUM_BARRIERS
	.align		4
        /*00f0*/ 	.byte	0x02, 0x4c
        /*00f2*/ 	.byte	0x01
	.zero		1


	//----- nvinfo : EIATTR_ANNOTATIONS
	.align		4
        /*00f4*/ 	.byte	0x04, 0x55
        /*00f6*/ 	.short	(.L_37 - .L_36)


	//   ....[0]....
.L_36:
        /*00f8*/ 	.word	0x00000001
        /*00fc*/ 	.byte	0x50, 0x00, 0x00, 0x00, 0x01, 0x00, 0x00, 0x00, 0x90, 0x00, 0x00, 0x00, 0x01, 0x00, 0x00, 0x00
        /* <DEDUP_REMOVED lines=1356> */
        /*55cc*/ 	.byte	0x10, 0xbc, 0x01, 0x00, 0x01, 0x00, 0x00, 0x00, 0x20, 0xbc, 0x01, 0x00


	//----- nvinfo : EIATTR_COOP_GROUP_MASK_REGIDS
	.align		4
.L_37:
        /*55d8*/ 	.byte	0x04, 0x29
        /*55da*/ 	.short	(.L_39 - .L_38)


	//   ....[0]....
.L_38:
        /*55dc*/ 	.word	0xffffffff


	//   ....[1]....
        /*55e0*/ 	.word	0xffffffff


	//   ....[2]....
        /*55e4*/ 	.word	0xffffffff


	//   ....[3]....
        /*55e8*/ 	.word	0xffffffff


	//   ....[4]....
        /*55ec*/ 	.word	0xffffffff


	//   ....[5]....
        /*55f0*/ 	.word	0xffffffff


	//   ....[6]....
        /*55f4*/ 	.word	0xffffffff


	//   ....[7]....
        /*55f8*/ 	.word	0xffffffff


	//   ....[8]....
        /*55fc*/ 	.word	0xffffffff


	//   ....[9]....
        /*5600*/ 	.word	0xffffffff


	//   ....[10]....
        /*5604*/ 	.word	0xffffffff


	//   ....[11]....
        /*5608*/ 	.word	0xffffffff


	//   ....[12]....
        /*560c*/ 	.word	0xffffffff


	//   ....[13]....
        /*5610*/ 	.word	0xffffffff


	//   ....[14]....
        /*5614*/ 	.word	0xffffffff


	//   ....[15]....
        /*5618*/ 	.word	0xffffffff


	//   ....[16]....
        /*561c*/ 	.word	0xffffffff


	//   ....[17]....
        /*5620*/ 	.word	0xffffffff


	//   ....[18]....
        /*5624*/ 	.word	0xffffffff


	//   ....[19]....
        /*5628*/ 	.word	0xffffffff


	//   ....[20]....
        /*562c*/ 	.word	0xffffffff


	//   ....[21]....
        /*5630*/ 	.word	0xffffffff


	//   ....[22]....
        /*5634*/ 	.word	0xffffffff


	//   ....[23]....
        /*5638*/ 	.word	0xffffffff


	//   ....[24]....
        /*563c*/ 	.word	0xffffffff


	//   ....[25]....
        /*5640*/ 	.word	0xffffffff


	//   ....[26]....
        /*5644*/ 	.word	0xffffffff


	//   ....[27]....
        /*5648*/ 	.word	0xffffffff


	//   ....[28]....
        /*564c*/ 	.word	0xffffffff


	//   ....[29]....
        /*5650*/ 	.word	0xffffffff


	//   ....[30]....
        /*5654*/ 	.word	0xffffffff


	//   ....[31]....
        /*5658*/ 	.word	0xffffffff


	//   ....[32]....
        /*565c*/ 	.word	0xffffffff


	//   ....[33]....
        /*5660*/ 	.word	0xffffffff


	//   ....[34]....
        /*5664*/ 	.word	0xffffffff


	//   ....[35]....
        /*5668*/ 	.word	0xffffffff


	//   ....[36]....
        /*566c*/ 	.word	0xffffffff


	//   ....[37]....
        /*5670*/ 	.word	0xffffffff


	//   ....[38]....
        /*5674*/ 	.word	0xffffffff


	//   ....[39]....
        /*5678*/ 	.word	0xffffffff


	//   ....[40]....
        /*567c*/ 	.word	0xffffffff


	//   ....[41]....
        /*5680*/ 	.word	0xffffffff


	//   ....[42]....
        /*5684*/ 	.word	0xffffffff


	//   ....[43]....
        /*5688*/ 	.word	0xffffffff


	//   ....[44]....
        /*568c*/ 	.word	0xffffffff


	//   ....[45]....
        /*5690*/ 	.word	0xffffffff


	//   ....[46]....
        /*5694*/ 	.word	0xffffffff


	//   ....[47]....
        /*5698*/ 	.word	0xffffffff


	//   ....[48]....
        /*569c*/ 	.word	0xffffffff


	//   ....[49]....
        /*56a0*/ 	.word	0xffffffff


	//   ....[50]....
        /*56a4*/ 	.word	0xffffffff


	//   ....[51]....
        /*56a8*/ 	.word	0xffffffff


	//   ....[52]....
        /*56ac*/ 	.word	0xffffffff


	//   ....[53]....
        /*56b0*/ 	.word	0xffffffff


	//   ....[54]....
        /*56b4*/ 	.word	0xffffffff


	//   ....[55]....
        /*56b8*/ 	.word	0xffffffff


	//   ....[56]....
        /*56bc*/ 	.word	0xffffffff


	//   ....[57]....
        /*56c0*/ 	.word	0xffffffff


	//   ....[58]....
        /*56c4*/ 	.word	0xffffffff


	//   ....[59]....
        /*56c8*/ 	.word	0xffffffff


	//   ....[60]....
        /*56cc*/ 	.word	0xffffffff


	//   ....[61]....
        /*56d0*/ 	.word	0xffffffff


	//   ....[62]....
        /*56d4*/ 	.word	0xffffffff


	//----- nvinfo : EIATTR_COOP_GROUP_INSTR_OFFSETS
	.align		4
.L_39:
        /*56d8*/ 	.byte	0x04, 0x28
        /*56da*/ 	.short	(.L_41 - .L_40)


	//   ....[0]....
.L_40:
        /*56dc*/ 	.word	0x0005d6c0


	//   ....[1]....
        /*56e0*/ 	.word	0x0005d770


	//   ....[2]....
        /*56e4*/ 	.word	0x0005d7d0


	//   ....[3]....
        /*56e8*/ 	.word	0x0005d860


	//   ....[4]....
        /*56ec*/ 	.word	0x0005d8c0


	//   ....[5]....
        /*56f0*/ 	.word	0x0005da50


	//   ....[6]....
        /*56f4*/ 	.word	0x0005db00


	//   ....[7]....
        /*56f8*/ 	.word	0x0005db60


	//   ....[8]....
        /*56fc*/ 	.word	0x0005dbd0


	//   ....[9]....
        /*5700*/ 	.word	0x0005dc30


	//   ....[10]....
        /*5704*/ 	.word	0x0005dc70


	//   ....[11]....
        /*5708*/ 	.word	0x0005dd30


	//   ....[12]....
        /*570c*/ 	.word	0x0005dd90


	//   ....[13]....
        /*5710*/ 	.word	0x0005de00


	//   ....[14]....
        /*5714*/ 	.word	0x0005df30


	//   ....[15]....
        /*5718*/ 	.word	0x0005dfa0


	//   ....[16]....
        /*571c*/ 	.word	0x0005e050


	//   ....[17]....
        /*5720*/ 	.word	0x0005e0e0


	//   ....[18]....
        /*5724*/ 	.word	0x0005e150


	//   ....[19]....
        /*5728*/ 	.word	0x0005e1b0


	//   ....[20]....
        /*572c*/ 	.word	0x0005e230


	//   ....[21]....
        /*5730*/ 	.word	0x0005e280


	//   ....[22]....
        /*5734*/ 	.word	0x0005e3a0


	//   ....[23]....
        /*5738*/ 	.word	0x0005e490


	//   ....[24]....
        /*573c*/ 	.word	0x0005e500


	//   ....[25]....
        /*5740*/ 	.word	0x0005e560


	//   ....[26]....
        /*5744*/ 	.word	0x0005e5c0


	//   ....[27]....
        /*5748*/ 	.word	0x0005e640


	//   ....[28]....
        /*574c*/ 	.word	0x0005e6e0


	//   ....[29]....
        /*5750*/ 	.word	0x0005e820


	//   ....[30]....
        /*5754*/ 	.word	0x0005e850


	//   ....[31]....
        /*5758*/ 	.word	0x0005e900


	//   ....[32]....
        /*575c*/ 	.word	0x0005e9a0


	//   ....[33]....
        /*5760*/ 	.word	0x0005ea10


	//   ....[34]....
        /*5764*/ 	.word	0x0005ea90


	//   ....[35]....
        /*5768*/ 	.word	0x0005eb00


	//   ....[36]....
        /*576c*/ 	.word	0x0005eb90


	//   ....[37]....
        /*5770*/ 	.word	0x0005ec40


	//   ....[38]....
        /*5774*/ 	.word	0x0005ed40


	//   ....[39]....
        /*5778*/ 	.word	0x0005edb0


	//   ....[40]....
        /*577c*/ 	.word	0x0005ee20


	//   ....[41]....
        /*5780*/ 	.word	0x0005efb0


	//   ....[42]....
        /*5784*/ 	.word	0x0005efd0


	//   ....[43]....
        /*5788*/ 	.word	0x0005f050


	//   ....[44]....
        /*578c*/ 	.word	0x0005f070


	//   ....[45]....
        /*5790*/ 	.word	0x0005f160


	//   ....[46]....
        /*5794*/ 	.word	0x0005f250


	//   ....[47]....
        /*5798*/ 	.word	0x0005f290


	//   ....[48]....
        /*579c*/ 	.word	0x0005f2b0


	//   ....[49]....
        /*57a0*/ 	.word	0x0005f460


	//   ....[50]....
        /*57a4*/ 	.word	0x0005f480


	//   ....[51]....
        /*57a8*/ 	.word	0x0005f4e0


	//   ....[52]....
        /*57ac*/ 	.word	0x0005f500


	//   ....[53]....
        /*57b0*/ 	.word	0x0005f5f0


	//   ....[54]....
        /*57b4*/ 	.word	0x0005f610


	//   ....[55]....
        /*57b8*/ 	.word	0x0005f640


	//   ....[56]....
        /*57bc*/ 	.word	0x0005f680


	//   ....[57]....
        /*57c0*/ 	.word	0x0005f6b0


	//   ....[58]....
        /*57c4*/ 	.word	0x0005f6d0


	//   ....[59]....
        /*57c8*/ 	.word	0x0005f740


	//   ....[60]....
        /*57cc*/ 	.word	0x0005f770


	//   ....[61]....
        /*57d0*/ 	.word	0x0005f800


	//   ....[62]....
        /*57d4*/ 	.word	0x0005f830


	//----- nvinfo : EIATTR_VRC_CTA_INIT_COUNT
	.align		4
.L_41:
        /*57d8*/ 	.byte	0x02, 0x4a
	.zero		1
	.zero		1


	//----- nvinfo : EIATTR_EXIT_INSTR_OFFSETS
	.align		4
        /*57dc*/ 	.byte	0x04, 0x1c
        /*57de*/ 	.short	(.L_43 - .L_42)


	//   ....[0]....
.L_42:
        /*57e0*/ 	.word	0x0006a640


	//   ....[1]....
        /*57e4*/ 	.word	0x0006a670


	//----- nvinfo : EIATTR_REQNTID
	.align		4
.L_43:
        /*57e8*/ 	.byte	0x04, 0x10
        /*57ea*/ 	.short	(.L_45 - .L_44)
.L_44:
        /*57ec*/ 	.word	0x00000020
        /*57f0*/ 	.word	0x00000001
        /*57f4*/ 	.word	0x00000001


	//----- nvinfo : EIATTR_CBANK_PARAM_SIZE
	.align		4
.L_45:
        /*57f8*/ 	.byte	0x03, 0x19
        /*57fa*/ 	.short	0x0050


	//----- nvinfo : EIATTR_PARAM_CBANK
	.align		4
        /*57fc*/ 	.byte	0x04, 0x0a
        /*57fe*/ 	.short	(.L_47 - .L_46)
	.align		4
.L_46:
        /*5800*/ 	.word	index@(.nv.constant0.matmul_kernel)
        /*5804*/ 	.short	0x0380
        /*5806*/ 	.short	0x0050


	//----- nvinfo : EIATTR_SW_WAR
	.align		4
.L_47:
        /*5808*/ 	.byte	0x04, 0x36
        /*580a*/ 	.short	(.L_49 - .L_48)
.L_48:
        /*580c*/ 	.word	0x00000008
.L_49:


//--------------------- .nv.compat                --------------------------
	.section	.nv.compat,"",@"SHT_CUDA_COMPAT_INFO"
	.align	4
        /*0000*/ 	.byte	0x02, 0x02, 0x02, 0x00, 0x02, 0x05, 0x05, 0x00, 0x02, 0x03, 0x00, 0x00, 0x02, 0x06, 0x01, 0x00


//--------------------- .nv.callgraph             --------------------------
	.section	.nv.callgraph,"",@"SHT_CUDA_CALLGRAPH"
	.align	4
	.sectionentsize	8
	.align		4
        /*0000*/ 	.word	0x00000000
	.align		4
        /*0004*/ 	.word	0xffffffff
	.align		4
        /*0008*/ 	.word	0x00000000
	.align		4
        /*000c*/ 	.word	0xfffffffe
	.align		4
        /*0010*/ 	.word	0x00000000
	.align		4
        /*0014*/ 	.word	0xfffffffd
	.align		4
        /*0018*/ 	.word	0x00000000
	.align		4
        /*001c*/ 	.word	0xfffffffc


//--------------------- .text.matmul_kernel       --------------------------
	.section	.text.matmul_kernel,"ax",@progbits
	.align	128
        .global         matmul_kernel
        .type           matmul_kernel,@function
        .size           matmul_kernel,(.L_x_3 - matmul_kernel)
        .other          matmul_kernel,@"STO_CUDA_ENTRY STV_DEFAULT"
matmul_kernel:
.text.matmul_kernel:
[----:B------:R-:W0:Y:S02]  /*0000*/  LDC R1, c[0x0][0x37c] ;  /* 0x0000df00ff017b82 */ /* 0x000e240000000800 */
[----:B0-----:R-:W-:-:S06]  /*0010*/  VIADD R1, R1, 0xffffdfb0 ;  /* 0xffffdfb001017836 */ /* 0x001fcc0000000000 */
[----:B------:R-:W0:Y:S01]  /*0020*/  LDC.64 R2, c[0x0][0x398] ;  /* 0x0000e600ff027b82 */ /* 0x000e220000000a00 */
[----:B------:R-:W1:Y:S01]  /*0030*/  S2R R7, SR_CTAID.X ;  /* 0x0000000000077919 */ /* 0x000e620000002500 */
[----:B------:R-:W2:Y:S01]  /*0040*/  LDCU UR5, c[0x0][0x3a0] ;  /* 0x00007400ff0577ac */ /* 0x000ea20008000800 */
[----:B------:R-:W-:Y:S01]  /*0050*/  STL [R1+0x110], RZ ;  /* 0x000110ff01007387 */ /* 0x000fe20000100800 */
[----:B------:R-:W-:Y:S01]  /*0060*/  UMOV UR4, 0x400 ;  /* 0x0000040000047882 */ /* 0x000fe20000000000 */
[----:B------:R-:W3:Y:S03]  /*0070*/  LDCU.64 UR54, c[0x0][0x358] ;  /* 0x00006b00ff3677ac */ /* 0x000ee60008000a00 */
[----:B------:R-:W4:Y:S01]  /*0080*/  S2UR UR6, SR_CgaCtaId ;  /* 0x00000000000679c3 */ /* 0x000f220000008800 */
[----:B------:R-:W-:Y:S04]  /*0090*/  STL [R1+0x114], RZ ;  /* 0x000114ff01007387 */ /* 0x000fe80000100800 */
[----:B------:R-:W-:Y:S04]  /*00a0*/  STL [R1+0x118], RZ ;  /* 0x000118ff01007387 */ /* 0x000fe80000100800 */
[----:B------:R-:W-:Y:S01]  /*00b0*/  STL [R1+0x11c], RZ ;  /* 0x00011cff01007387 */ /* 0x000fe20000100800 */
[----:B--2---:R-:W-:-:S03]  /*00c0*/  UIADD3 UR5, UPT, UPT, UR5, 0x1f, URZ ;  /* 0x0000001f05057890 */ /* 0x004fc6000fffe0ff */
[----:B------:R-:W-:Y:S01]  /*00d0*/  STL [R1+0x150], RZ ;  /* 0x000150ff01007387 */ /* 0x000fe20000100800 */
[----:B0-----:R-:W-:-:S03]  /*00e0*/  VIADD R0, R3, 0xff ;  /* 0x000000ff03007836 */ /* 0x001fc60000000000 */
[----:B------:R-:W-:Y:S01]  /*00f0*/  STL [R1+0x154], RZ ;  /* 0x000154ff01007387 */ /* 0x000fe20000100800 */
[----:B------:R-:W-:-:S03]  /*0100*/  UISETP.GE.AND UP0, UPT, UR5, 0x20, UPT ;  /* 0x000000200500788c */ /* 0x000fc6000bf06270 */
[----:B------:R-:W-:Y:S01]  /*0110*/  STL [R1+0x158], RZ ;  /* 0x000158ff01007387 */ /* 0x000fe20000100800 */
[----:B------:R-:W-:Y:S01]  /*0120*/  SHF.R.S32.HI R5, RZ, 0x1f, R0 ;  /* 0x0000001fff057819 */ /* 0x000fe20000011400 */
[----:B----4-:R-:W-:Y:S02]  /*0130*/  ULEA UR4, UR6, UR4, 0x18 ;  /* 0x0000000406047291 */ /* 0x010fe4000f8ec0ff */
[----:B------:R-:W-:Y:S01]  /*0140*/  STL [R1+0x15c], RZ ;  /* 0x00015cff01007387 */ /* 0x000fe20000100800 */
[----:B------:R-:W-:Y:S02]  /*0150*/  LEA.HI R5, R5, R0, RZ, 0x8 ;  /* 0x0000000005057211 */ /* 0x000fe400078f40ff */
[----:B-1----:R-:W-:Y:S01]  /*0160*/  IABS R10, R7 ;  /* 0x00000007000a7213 */ /* 0x002fe20000000000 */
[----:B------:R-:W-:Y:S01]  /*0170*/  STL [R1+0x180], RZ ;  /* 0x000180ff01007387 */ /* 0x000fe20000100800 */
[----:B------:R-:W-:-:S03]  /*0180*/  SHF.R.S32.HI R5, RZ, 0x8, R5 ;  /* 0x00000008ff057819 */ /* 0x000fc60000011405 */
[----:B------:R-:W-:Y:S02]  /*0190*/  STL [R1+0x184], RZ ;  /* 0x000184ff01007387 */ /* 0x000fe40000100800 */
[----:B------:R-:W-:Y:S02]  /*01a0*/  IMAD.SHL.U32 R6, R5, 0x8, RZ ;  /* 0x0000000805067824 */ /* 0x000fe400078e00ff */
[----:B------:R-:W-:Y:S03]  /*01b0*/  STL [R1+0x188], RZ ;  /* 0x000188ff01007387 */ /* 0x000fe60000100800 */
[-C--:B------:R-:W-:Y:S01]  /*01c0*/  IABS R9, R6.reuse ;  /* 0x0000000600097213 */ /* 0x080fe20000000000 */
[----:B------:R-:W-:Y:S01]  /*01d0*/  STL [R1+0x18c], RZ ;  /* 0x00018cff01007387 */ /* 0x000fe20000100800 */
[----:B------:R-:W-:Y:S02]  /*01e0*/  IABS R12, R6 ;  /* 0x00000006000c7213 */ /* 0x000fe40000000000 */
[----:B------:R-:W0:Y:S01]  /*01f0*/  I2F.RP R0, R9 ;  /* 0x0000000900007306 */ /* 0x000e220000209400 */
[----:B------:R-:W-:Y:S04]  /*0200*/  STL [R1+0x1b0], RZ ;  /* 0x0001b0ff01007387 */ /* 0x000fe80000100800 */
[----:B------:R-:W-:Y:S04]  /*0210*/  STL [R1+0x1b4], RZ ;  /* 0x0001b4ff01007387 */ /* 0x000fe80000100800 */
[----:B------:R-:W-:Y:S04]  /*0220*/  STL [R1+0x1b8], RZ ;  /* 0x0001b8ff01007387 */ /* 0x000fe80000100800 */
[----:B------:R-:W-:Y:S01]  /*0230*/  STL [R1+0x1bc], RZ ;  /* 0x0001bcff01007387 */ /* 0x000fe20000100800 */
[----:B0-----:R-:W0:Y:S03]  /*0240*/  MUFU.RCP R0, R0 ;  /* 0x0000000000007308 */ /* 0x001e260000001000 */
[----:B------:R-:W-:Y:S04]  /*0250*/  STL [R1+0x1c0], RZ ;  /* 0x0001c0ff01007387 */ /* 0x000fe80000100800 */
[----:B------:R-:W-:Y:S04]  /*0260*/  STL [R1+0x1c4], RZ ;  /* 0x0001c4ff01007387 */ /* 0x000fe80000100800 */
[----:B------:R-:W-:Y:S04]  /*0270*/  STL [R1+0x1c8], RZ ;  /* 0x0001c8ff01007387 */ /* 0x000fe80000100800 */
[----:B------:R-:W-:Y:S01]  /*0280*/  STL [R1+0x1cc], RZ ;  /* 0x0001ccff01007387 */ /* 0x000fe20000100800 */
[----:B0-----:R-:W-:-:S03]  /*0290*/  VIADD R4, R0, 0xffffffe ;  /* 0x0ffffffe00047836 */ /* 0x001fc60000000000 */
[----:B------:R-:W-:Y:S01]  /*02a0*/  STL [R1+0x1d0], RZ ;  /* 0x0001d0ff01007387 */ /* 0x000fe20000100800 */
[----:B------:R-:W-:Y:S01]  /*02b0*/  IMAD.MOV R0, RZ, RZ, -R12 ;  /* 0x000000ffff007224 */ /* 0x000fe200078e0a0c */
[----:B------:R0:W1:Y:S02]  /*02c0*/  F2I.FTZ.U32.TRUNC.NTZ R5, R4 ;  /* 0x0000000400057305 */ /* 0x000064000021f000 */
[----:B------:R-:W-:Y:S04]  /*02d0*/  STL [R1+0x1d4], RZ ;  /* 0x0001d4ff01007387 */ /* 0x000fe80000100800 */
[----:B------:R-:W-:Y:S04]  /*02e0*/  STL [R1+0x1d8], RZ ;  /* 0x0001d8ff01007387 */ /* 0x000fe80000100800 */
[----:B------:R-:W-:Y:S01]  /*02f0*/  STL [R1+0x1dc], RZ ;  /* 0x0001dcff01007387 */ /* 0x000fe20000100800 */
[----:B0-----:R-:W-:-:S03]  /*0300*/  IMAD.MOV.U32 R4, RZ, RZ, RZ ;  /* 0x000000ffff047224 */ /* 0x001fc600078e00ff */
[----:B------:R-:W-:Y:S01]  /*0310*/  STL [R1+0x230], RZ ;  /* 0x000230ff01007387 */ /* 0x000fe20000100800 */
[----:B-1----:R-:W-:-:S03]  /*0320*/  IMAD.MOV R8, RZ, RZ, -R5 ;  /* 0x000000ffff087224 */ /* 0x002fc600078e0a05 */
[----:B------:R-:W-:Y:S01]  /*0330*/  STL [R1+0x234], RZ ;  /* 0x000234ff01007387 */ /* 0x000fe20000100800 */
[----:B------:R-:W-:-:S03]  /*0340*/  IMAD R11, R8, R9, RZ ;  /* 0x00000009080b7224 */ /* 0x000fc600078e02ff */
[----:B------:R-:W-:Y:S01]  /*0350*/  STL [R1+0x238], RZ ;  /* 0x000238ff01007387 */ /* 0x000fe20000100800 */
[----:B------:R-:W-:Y:S02]  /*0360*/  IMAD.MOV.U32 R8, RZ, RZ, R10 ;  /* 0x000000ffff087224 */ /* 0x000fe400078e000a */
[----:B------:R-:W-:Y:S01]  /*0370*/  IMAD.HI.U32 R5, R5, R11, R4 ;  /* 0x0000000b05057227 */ /* 0x000fe200078e0004 */
[----:B------:R-:W-:Y:S04]  /*0380*/  STL [R1+0x23c], RZ ;  /* 0x00023cff01007387 */ /* 0x000fe80000100800 */
[----:B------:R-:W-:Y:S01]  /*0390*/  STL [R1+0x250], RZ ;  /* 0x000250ff01007387 */ /* 0x000fe20000100800 */
[----:B------:R-:W-:-:S03]  /*03a0*/  IMAD.HI.U32 R5, R5, R8, RZ ;  /* 0x0000000805057227 */ /* 0x000fc600078e00ff */
[----:B------:R-:W-:Y:S01]  /*03b0*/  STL [R1+0x254], RZ ;  /* 0x000254ff01007387 */ /* 0x000fe20000100800 */
[----:B------:R-:W-:-:S03]  /*03c0*/  IMAD R0, R5, R0, R8 ;  /* 0x0000000005007224 */ /* 0x000fc600078e0208 */
[----:B------:R-:W-:Y:S02]  /*03d0*/  STL [R1+0x258], RZ ;  /* 0x000258ff01007387 */ /* 0x000fe40000100800 */
[----:B------:R-:W-:Y:S02]  /*03e0*/  ISETP.GT.U32.AND P1, PT, R9, R0, PT ;  /* 0x000000000900720c */ /* 0x000fe40003f24070 */
[----:B------:R-:W-:Y:S04]  /*03f0*/  STL [R1+0x25c], RZ ;  /* 0x00025cff01007387 */ /* 0x000fe80000100800 */
[----:B------:R-:W-:Y:S04]  /*0400*/  STL [R1+0x270], RZ ;  /* 0x000270ff01007387 */ /* 0x000fe80000100800 */
[----:B------:R-:W-:Y:S03]  /*0410*/  STL [R1+0x274], RZ ;  /* 0x000274ff01007387 */ /* 0x000fe60000100800 */
[----:B------:R-:W-:Y:S01]  /*0420*/  @!P1 IMAD.IADD R0, R0, 0x1, -R9 ;  /* 0x0000000100009824 */ /* 0x000fe200078e0a09 */
[----:B------:R-:W-:Y:S01]  /*0430*/  STL [R1+0x278], RZ ;  /* 0x000278ff01007387 */ /* 0x000fe20000100800 */
[----:B------:R-:W-:Y:S01]  /*0440*/  @!P1 VIADD R5, R5, 0x1 ;  /* 0x0000000105059836 */ /* 0x000fe20000000000 */
[----:B------:R-:W-:-:S02]  /*0450*/  ISETP.NE.AND P1, PT, R6, RZ, PT ;  /* 0x000000ff0600720c */ /* 0x000fc40003f25270 */
[----:B------:R-:W-:Y:S01]  /*0460*/  STL [R1+0x27c], RZ ;  /* 0x00027cff01007387 */ /* 0x000fe20000100800 */
[----:B------:R-:W-:Y:S02]  /*0470*/  ISETP.GE.U32.AND P0, PT, R0, R9, PT ;  /* 0x000000090000720c */ /* 0x000fe40003f06070 */
[----:B------:R-:W-:Y:S01]  /*0480*/  LOP3.LUT R0, R7, R6, RZ, 0x3c, !PT ;  /* 0x0000000607007212 */ /* 0x000fe200078e3cff */
[----:B------:R-:W-:Y:S03]  /*0490*/  STL [R1+0x290], RZ ;  /* 0x000290ff01007387 */ /* 0x000fe60000100800 */
[----:B------:R-:W-:Y:S01]  /*04a0*/  ISETP.GE.AND P2, PT, R0, RZ, PT ;  /* 0x000000ff0000720c */ /* 0x000fe20003f46270 */
[----:B------:R-:W-:Y:S01]  /*04b0*/  STL [R1+0x294], RZ ;  /* 0x000294ff01007387 */ /* 0x000fe20000100800 */
[----:B------:R-:W-:-:S03]  /*04c0*/  VIADD R0, R2, 0x3f ;  /* 0x0000003f02007836 */ /* 0x000fc60000000000 */
[----:B------:R-:W-:Y:S02]  /*04d0*/  STL [R1+0x298], RZ ;  /* 0x000298ff01007387 */ /* 0x000fe40000100800 */
[----:B------:R-:W-:Y:S02]  /*04e0*/  @P0 VIADD R5, R5, 0x1 ;  /* 0x0000000105050836 */ /* 0x000fe40000000000 */
[----:B------:R-:W-:Y:S02]  /*04f0*/  STL [R1+0x29c], RZ ;  /* 0x00029cff01007387 */ /* 0x000fe40000100800 */
[----:B------:R-:W-:Y:S01]  /*0500*/  IMAD.MOV.U32 R4, RZ, RZ, R5 ;  /* 0x000000ffff047224 */ /* 0x000fe200078e0005 */
[----:B------:R-:W-:Y:S01]  /*0510*/  SHF.R.S32.HI R5, RZ, 0x1f, R0 ;  /* 0x0000001fff057819 */ /* 0x000fe20000011400 */
[----:B------:R-:W-:Y:S02]  /*0520*/  STL [R1+0x2b0], RZ ;  /* 0x0002b0ff01007387 */ /* 0x000fe40000100800 */
[----:B------:R-:W-:Y:S01]  /*0530*/  @!P2 IMAD.MOV R4, RZ, RZ, -R4 ;  /* 0x000000ffff04a224 */ /* 0x000fe200078e0a04 */
[----:B------:R-:W-:Y:S01]  /*0540*/  @!P1 LOP3.LUT R4, RZ, R6, RZ, 0x33, !PT ;  /* 0x00000006ff049212 */ /* 0x000fe200078e33ff */
[----:B------:R-:W-:Y:S01]  /*0550*/  STL [R1+0x2b4], RZ ;  /* 0x0002b4ff01007387 */ /* 0x000fe20000100800 */
[----:B------:R-:W-:-:S03]  /*0560*/  LEA.HI R5, R5, R0, RZ, 0x6 ;  /* 0x0000000005057211 */ /* 0x000fc600078f30ff */
[----:B------:R-:W-:Y:S01]  /*0570*/  STL [R1+0x2b8], RZ ;  /* 0x0002b8ff01007387 */ /* 0x000fe20000100800 */
[----:B------:R-:W-:Y:S02]  /*0580*/  IMAD.SHL.U32 R8, R4, 0x8, RZ ;  /* 0x0000000804087824 */ /* 0x000fe400078e00ff */
[----:B------:R-:W-:Y:S01]  /*0590*/  IMAD.MOV R4, RZ, RZ, -R4 ;  /* 0x000000ffff047224 */ /* 0x000fe200078e0a04 */
[----:B------:R-:W-:Y:S02]  /*05a0*/  STL [R1+0x2bc], RZ ;  /* 0x0002bcff01007387 */ /* 0x000fe40000100800 */
[----:B------:R-:W-:Y:S01]  /*05b0*/  LEA.HI.SX32 R5, R5, -R8, 0x1a ;  /* 0x8000000805057211 */ /* 0x000fe200078fd2ff */
[----:B------:R-:W-:Y:S01]  /*05c0*/  IMAD R6, R6, R4, R7 ;  /* 0x0000000406067224 */ /* 0x000fe200078e0207 */
[----:B------:R-:W-:Y:S02]  /*05d0*/  STL [R1+0x2d0], RZ ;  /* 0x0002d0ff01007387 */ /* 0x000fe40000100800 */
[----:B------:R-:W-:-:S02]  /*05e0*/  VIMNMX R13, PT, PT, R5, 0x8, PT ;  /* 0x00000008050d7848 */ /* 0x000fc40003fe0100 */
[----:B------:R-:W-:Y:S01]  /*05f0*/  STL [R1+0x2d4], RZ ;  /* 0x0002d4ff01007387 */ /* 0x000fe20000100800 */
[----:B------:R-:W-:Y:S02]  /*0600*/  IABS R11, R6 ;  /* 0x00000006000b7213 */ /* 0x000fe40000000000 */
[----:B------:R-:W-:Y:S01]  /*0610*/  IABS R9, R13 ;  /* 0x0000000d00097213 */ /* 0x000fe20000000000 */
[----:B------:R-:W-:Y:S03]  /*0620*/  STL [R1+0x2d8], RZ ;  /* 0x0002d8ff01007387 */ /* 0x000fe60000100800 */
        /* <DEDUP_REMOVED lines=11> */
[----:B------:R-:W-:Y:S04]  /*06e0*/  STL [R1+0x31c], RZ ;  /* 0x00031cff01007387 */ /* 0x000fe80000100800 */
[----:B------:R-:W-:Y:S01]  /*06f0*/  STL [R1+0x330], RZ ;  /* 0x000330ff01007387 */ /* 0x000fe20000100800 */
[----:B------:R-:W0:Y:S03]  /*0700*/  F2I.FTZ.U32.TRUNC.NTZ R5, R5 ;  /* 0x0000000500057305 */ /* 0x000e26000021f000 */
[----:B------:R-:W-:Y:S04]  /*0710*/  STL [R1+0x334], RZ ;  /* 0x000334ff01007387 */ /* 0x000fe80000100800 */
[----:B------:R-:W-:Y:S04]  /*0720*/  STL [R1+0x338], RZ ;  /* 0x000338ff01007387 */ /* 0x000fe80000100800 */
[----:B------:R-:W-:Y:S04]  /*0730*/  STL [R1+0x33c], RZ ;  /* 0x00033cff01007387 */ /* 0x000fe80000100800 */
[----:B------:R-:W-:Y:S01]  /*0740*/  STL [R1+0x350], RZ ;  /* 0x000350ff01007387 */ /* 0x000fe20000100800 */
[----:B0-----:R-:W-:-:S03]  /*0750*/  IMAD.MOV R10, RZ, RZ, -R5 ;  /* 0x000000ffff0a7224 */ /* 0x001fc600078e0a05 */
[----:B------:R-:W-:Y:S01]  /*0760*/  STL [R1+0x354], RZ ;  /* 0x000354ff01007387 */ /* 0x000fe20000100800 */
[----:B------:R-:W-:Y:S01]  /*0770*/  IMAD.MOV.U32 R4, RZ, RZ, R10 ;  /* 0x000000ffff047224 */ /* 0x000fe200078e000a */
[----:B------:R-:W-:Y:S02]  /*0780*/  IABS R10, R13 ;  /* 0x0000000d000a7213 */ /* 0x000fe40000000000 */
[----:B------:R-:W-:Y:S01]  /*0790*/  STL [R1+0x358], RZ ;  /* 0x000358ff01007387 */ /* 0x000fe20000100800 */
[----:B------:R-:W-:Y:S02]  /*07a0*/  IMAD R7, R4, R9, RZ ;  /* 0x0000000904077224 */ /* 0x000fe400078e02ff */
[----:B------:R-:W-:Y:S01]  /*07b0*/  IMAD.MOV.U32 R4, RZ, RZ, RZ ;  /* 0x000000ffff047224 */ /* 0x000fe200078e00ff */
[----:B------:R-:W-:Y:S03]  /*07c0*/  STL [R1+0x35c], RZ ;  /* 0x00035cff01007387 */ /* 0x000fe60000100800 */
[----:B------:R-:W-:Y:S01]  /*07d0*/  IMAD.HI.U32 R4, R5, R7, R4 ;  /* 0x0000000705047227 */ /* 0x000fe200078e0004 */
[----:B------:R-:W-:Y:S03]  /*07e0*/  STL [R1+0x370], RZ ;  /* 0x000370ff01007387 */ /* 0x000fe60000100800 */
[----:B------:R-:W-:Y:S01]  /*07f0*/  IMAD.MOV R5, RZ, RZ, -R10 ;  /* 0x000000ffff057224 */ /* 0x000fe200078e0a0a */
        /* <DEDUP_REMOVED lines=18> */
[----:B------:R-:W-:Y:S04]  /*0920*/  STL [R1+0x3b8], RZ ;  /* 0x0003b8ff01007387 */ /* 0x000fe80000100800 */
[----:B------:R-:W-:Y:S02]  /*0930*/  STL [R1+0x3bc], RZ ;  /* 0x0003bcff01007387 */ /* 0x000fe40000100800 */
[----:B------:R-:W-:-:S02]  /*0940*/  @P0 VIADD R0, R0, 0x1 ;  /* 0x0000000100000836 */ /* 0x000fc40000000000 */
[----:B------:R-:W-:Y:S04]  /*0950*/  STL [R1+0x3d0], RZ ;  /* 0x0003d0ff01007387 */ /* 0x000fe80000100800 */
[----:B------:R-:W-:Y:S01]  /*0960*/  STL [R1+0x3d4], RZ ;  /* 0x0003d4ff01007387 */ /* 0x000fe20000100800 */
[----:B------:R-:W-:Y:S01]  /*0970*/  @!P2 IMAD.MOV R0, RZ, RZ, -R0 ;  /* 0x000000ffff00a224 */ /* 0x000fe200078e0a00 */
[----:B------:R-:W-:Y:S02]  /*0980*/  @!P1 LOP3.LUT R0, RZ, R13, RZ, 0x33, !PT ;  /* 0x0000000dff009212 */ /* 0x000fe400078e33ff */
[----:B------:R-:W-:Y:S03]  /*0990*/  STL [R1+0x3d8], RZ ;  /* 0x0003d8ff01007387 */ /* 0x000fe60000100800 */
[----:B------:R-:W-:Y:S01]  /*09a0*/  IMAD.MOV R4, RZ, RZ, -R0 ;  /* 0x000000ffff047224 */ /* 0x000fe200078e0a00 */
[----:B------:R-:W-:Y:S01]  /*09b0*/  STL [R1+0x3dc], RZ ;  /* 0x0003dcff01007387 */ /* 0x000fe20000100800 */
[----:B------:R-:W-:-:S02]  /*09c0*/  IMAD.SHL.U32 R0, R0, 0x100, RZ ;  /* 0x0000010000007824 */ /* 0x000fc400078e00ff */
[----:B------:R-:W-:Y:S01]  /*09d0*/  IMAD R4, R13, R4, R6 ;  /* 0x000000040d047224 */ /* 0x000fe200078e0206 */
[----:B------:R-:W-:Y:S01]  /*09e0*/  STL [R1+0x3f0], RZ ;  /* 0x0003f0ff01007387 */ /* 0x000fe20000100800 */
[----:B------:R-:W-:Y:S02]  /*09f0*/  VIADD R7, R0, 0x1 ;  /* 0x0000000100077836 */ /* 0x000fe40000000000 */
[----:B------:R-:W-:Y:S01]  /*0a00*/  IMAD.IADD R4, R8, 0x1, R4 ;  /* 0x0000000108047824 */ /* 0x000fe200078e0204 */
[----:B------:R-:W-:Y:S01]  /*0a10*/  STL [R1+0x3f4], RZ ;  /* 0x0003f4ff01007387 */ /* 0x000fe20000100800 */
[C---:B------:R-:W-:Y:S02]  /*0a20*/  VIADD R6, R0.reuse, 0x2 ;  /* 0x0000000200067836 */ /* 0x040fe40000000000 */
[C---:B------:R-:W-:Y:S01]  /*0a30*/  VIADD R8, R0.reuse, 0x3 ;  /* 0x0000000300087836 */ /* 0x040fe20000000000 */
[----:B------:R-:W-:Y:S01]  /*0a40*/  STL [R1+0x3f8], RZ ;  /* 0x0003f8ff01007387 */ /* 0x000fe20000100800 */
[----:B------:R-:W-:-:S02]  /*0a50*/  VIADD R7, R0, 0x4 ;  /* 0x0000000400077836 */ /* 0x000fc40000000000 */
[C---:B------:R-:W-:Y:S01]  /*0a60*/  VIADD R6, R0.reuse, 0x5 ;  /* 0x0000000500067836 */ /* 0x040fe20000000000 */
[----:B------:R-:W-:Y:S01]  /*0a70*/  STL [R1+0x3fc], RZ ;  /* 0x0003fcff01007387 */ /* 0x000fe20000100800 */
[C---:B------:R-:W-:Y:S02]  /*0a80*/  VIADD R8, R0.reuse, 0x6 ;  /* 0x0000000600087836 */ /* 0x040fe40000000000 */
[C---:B------:R-:W-:Y:S01]  /*0a90*/  VIADD R7, R0.reuse, 0x7 ;  /* 0x0000000700077836 */ /* 0x040fe20000000000 */
        /* <DEDUP_REMOVED lines=367> */
[----:B------:R-:W-:-:S03]  /*2190*/  VIADD R6, R0, 0xfd ;  /* 0x000000fd00067836 */ /* 0x000fc60000000000 */
[----:B------:R-:W-:Y:S04]  /*21a0*/  STL [R1+0x7fc], RZ ;  /* 0x0007fcff01007387 */ /* 0x000fe80000100800 */
        /* <DEDUP_REMOVED lines=261> */
[----:B------:R-:W-:Y:S01]  /*3200*/  STL [R1+0x264], RZ ;  /* 0x000264ff01007387 */ /* 0x000fe20000100800 */
[----:B------:R-:W0:Y:S03]  /*3210*/  S2R R14, SR_TID.X ;  /* 0x00000000000e7919 */ /* 0x000e260000002100 */
        /* <DEDUP_REMOVED lines=8> */
[----:B0-----:R-:W-:Y:S01]  /*32a0*/  LOP3.LUT R5, R14, 0x1f, RZ, 0xc0, !PT ;  /* 0x0000001f0e057812 */ /* 0x001fe200078ec0ff */
[----:B------:R-:W-:-:S02]  /*32b0*/  VIADD R14, R0, 0xf5 ;  /* 0x000000f5000e7836 */ /* 0x000fc40000000000 */
[----:B------:R-:W-:Y:S02]  /*32c0*/  STL [R1+0x218], RZ ;  /* 0x000218ff01007387 */ /* 0x000fe40000100800 */
[----:B------:R-:W-:Y:S02]  /*32d0*/  IMAD R28, R4, 0x40, R5 ;  /* 0x00000040041c7824 */ /* 0x000fe400078e0205 */
[----:B------:R-:W-:Y:S01]  /*32e0*/  STL [R1+0x21c], RZ ;  /* 0x00021cff01007387 */ /* 0x000fe20000100800 */
[C---:B------:R-:W-:Y:S02]  /*32f0*/  VIADD R5, R0.reuse, 0xfe ;  /* 0x000000fe00057836 */ /* 0x040fe40000000000 */
[----:B------:R-:W-:Y:S01]  /*3300*/  VIADD R4, R0, 0xff ;  /* 0x000000ff00047836 */ /* 0x000fe20000000000 */
        /* <DEDUP_REMOVED lines=32> */
[----:B------:R0:W-:Y:S02]  /*3510*/  STL [R1+0x24], R28 ;  /* 0x0000241c01007387 */ /* 0x0001e40000100800 */
[----:B0-----:R-:W-:-:S05]  /*3520*/  VIADD R28, R28, 0x20 ;  /* 0x000000201c1c7836 */ /* 0x001fca0000000000 */
[----:B------:R0:W-:Y:S01]  /*3530*/  STL [R1+0x2c], R28 ;  /* 0x00002c1c01007387 */ /* 0x0001e20000100800 */
[----:B---3--:R-:W-:Y:S05]  /*3540*/  BRA.U !UP0, `(.L_x_0) ;  /* 0x0000039508987547 */ /* 0x008fea000b800000 */
[----:B------:R-:W-:Y:S01]  /*3550*/  IABS R44, R3 ;  /* 0x00000003002c7213 */ /* 0x000fe20000000000 */
[----:B------:R-:W1:Y:S01]  /*3560*/  LDCU UR6, c[0x0][0x3ac] ;  /* 0x00007580ff0677ac */ /* 0x000e620008000800 */
[----:B------:R-:W-:Y:S02]  /*3570*/  IABS R55, R4 ;  /* 0x0000000400377213 */ /* 0x000fe40000000000 */
[----:B0-----:R-:W0:Y:S01]  /*3580*/  I2F.RP R28, R44 ;  /* 0x0000002c001c7306 */ /* 0x001e220000209400 */
[----:B------:R-:W-:Y:S01]  /*3590*/  IABS R54, R5 ;  /* 0x0000000500367213 */ /* 0x000fe20000000000 */
[----:B------:R-:W2:Y:S01]  /*35a0*/  LDCU.64 UR8, c[0x0][0x388] ;  /* 0x00007100ff0877ac */ /* 0x000ea20008000a00 */
[----:B------:R-:W-:Y:S02]  /*35b0*/  ISETP.GE.AND P2, PT, R4, RZ, PT ;  /* 0x000000ff0400720c */ /* 0x000fe40003f46270 */
[----:B------:R-:W-:Y:S01]  /*35c0*/  IABS R4, R8 ;  /* 0x0000000800047213 */ /* 0x000fe20000000000 */
[----:B------:R-:W3:Y:S01]  /*35d0*/  LDCU UR7, c[0x0][0x3b0] ;  /* 0x00007600ff0777ac */ /* 0x000ee20008000800 */
[----:B------:R-:W-:-:S02]  /*35e0*/  ISETP.GE.AND P3, PT, R5, RZ, PT ;  /* 0x000000ff0500720c */ /* 0x000fc40003f66270 */
[----:B------:R-:W-:Y:S01]  /*35f0*/  IABS R5, R7 ;  /* 0x0000000700057213 */ /* 0x000fe20000000000 */
[----:B------:R-:W4:Y:S01]  /*3600*/  LDCU UR10, c[0x0][0x3a4] ;  /* 0x00007480ff0a77ac */ /* 0x000f220008000800 */
[----:B------:R-:W-:Y:S01]  /*3610*/  ISETP.GE.AND P0, PT, R6, RZ, PT ;  /* 0x000000ff0600720c */ /* 0x000fe20003f06270 */
[----:B0-----:R-:W0:Y:S02]  /*3620*/  MUFU.RCP R28, R28 ;  /* 0x0000001c001c7308 */ /* 0x001e240000001000 */
[----:B0-----:R-:W-:-:S06]  /*3630*/  VIADD R28, R28, 0xffffffe ;  /* 0x0ffffffe1c1c7836 */ /* 0x001fcc0000000000 */
[----:B------:R-:W0:Y:S02]  /*3640*/  F2I.FTZ.U32.TRUNC.NTZ R29, R28 ;  /* 0x0000001c001d7305 */ /* 0x000e24000021f000 */
[----:B0-----:R-:W-:-:S04]  /*3650*/  IMAD.MOV R28, RZ, RZ, -R29 ;  /* 0x000000ffff1c7224 */ /* 0x001fc800078e0a1d */
[----:B------:R-:W-:Y:S02]  /*3660*/  IMAD R39, R28, R44, RZ ;  /* 0x0000002c1c277224 */ /* 0x000fe400078e02ff */
[----:B------:R-:W-:-:S04]  /*3670*/  IMAD.MOV.U32 R28, RZ, RZ, RZ ;  /* 0x000000ffff1c7224 */ /* 0x000fc800078e00ff */
[----:B------:R-:W-:Y:S01]  /*3680*/  IMAD.HI.U32 R39, R29, R39, R28 ;  /* 0x000000271d277227 */ /* 0x000fe200078e001c */
[----:B------:R-:W-:-:S03]  /*3690*/  IABS R29, R6 ;  /* 0x00000006001d7213 */ /* 0x000fc60000000000 */
[----:B------:R-:W-:Y:S02]  /*36a0*/  IMAD.MOV.U32 R28, RZ, RZ, R55 ;  /* 0x000000ffff1c7224 */ /* 0x000fe400078e0037 */
[----:B------:R-:W-:-:S04]  /*36b0*/  IMAD.HI.U32 R56, R39, R54, RZ ;  /* 0x0000003627387227 */ /* 0x000fc800078e00ff */
[----:B------:R-:W-:-:S04]  /*36c0*/  IMAD.HI.U32 R57, R39, R28, RZ ;  /* 0x0000001c27397227 */ /* 0x000fc800078e00ff */
[----:B------:R-:W-:Y:S02]  /*36d0*/  IMAD.MOV R57, RZ, RZ, -R57 ;  /* 0x000000ffff397224 */ /* 0x000fe400078e0a39 */
[----:B------:R-:W-:-:S04]  /*36e0*/  IMAD.HI.U32 R55, R39, R29, RZ ;  /* 0x0000001d27377227 */ /* 0x000fc800078e00ff */
[----:B------:R-:W-:Y:S02]  /*36f0*/  IMAD.MOV R56, RZ, RZ, -R56 ;  /* 0x000000ffff387224 */ /* 0x000fe400078e0a38 */
[C---:B------:R-:W-:Y:S02]  /*3700*/  IMAD R28, R44.reuse, R57, R28 ;  /* 0x000000392c1c7224 */ /* 0x040fe400078e021c */
[----:B------:R-:W-:Y:S02]  /*3710*/  IMAD.MOV R55, RZ, RZ, -R55 ;  /* 0x000000ffff377224 */ /* 0x000fe400078e0a37 */
[C---:B------:R-:W-:Y:S01]  /*3720*/  IMAD R54, R44.reuse, R56, R54 ;  /* 0x000000382c367224 */ /* 0x040fe200078e0236 */
[C---:B------:R-:W-:Y:S01]  /*3730*/  ISETP.GT.U32.AND P1, PT, R44.reuse, R28, PT ;  /* 0x0000001c2c00720c */ /* 0x040fe20003f24070 */
[C---:B------:R-:W-:Y:S01]  /*3740*/  IMAD R29, R44.reuse, R55, R29 ;  /* 0x000000372c1d7224 */ /* 0x040fe200078e021d */
[----:B------:R-:W-:Y:S01]  /*3750*/  IABS R55, R9 ;  /* 0x0000000900377213 */ /* 0x000fe20000000000 */
[----:B------:R-:W-:Y:S01]  /*3760*/  IMAD.HI.U32 R56, R39, R4, RZ ;  /* 0x0000000427387227 */ /* 0x000fe200078e00ff */
[----:B------:R-:W-:-:S02]  /*3770*/  ISETP.GT.U32.AND P4, PT, R44, R54, PT ;  /* 0x000000362c00720c */ /* 0x000fc40003f84070 */
[----:B------:R-:W-:Y:S01]  /*3780*/  ISETP.GT.U32.AND P6, PT, R44, R29, PT ;  /* 0x0000001d2c00720c */ /* 0x000fe20003fc4070 */
[----:B------:R-:W-:Y:S01]  /*3790*/  IMAD.MOV.U32 R6, RZ, RZ, R55 ;  /* 0x000000ffff067224 */ /* 0x000fe200078e0037 */
[----:B------:R-:W-:Y:S01]  /*37a0*/  IABS R55, R10 ;  /* 0x0000000a00377213 */ /* 0x000fe20000000000 */
[----:B------:R-:W-:-:S04]  /*37b0*/  IMAD.HI.U32 R58, R39, R5, RZ ;  /* 0x00000005273a7227 */ /* 0x000fc800078e00ff */
[----:B------:R-:W-:Y:S02]  /*37c0*/  @!P1 IMAD.IADD R28, R28, 0x1, -R44 ;  /* 0x000000011c1c9824 */ /* 0x000fe400078e0a2c */
[----:B------:R-:W-:-:S03]  /*37d0*/  IMAD.HI.U32 R57, R39, R6, RZ ;  /* 0x0000000627397227 */ /* 0x000fc600078e00ff */
[----:B------:R-:W-:Y:S01]  /*37e0*/  ISETP.GT.U32.AND P5, PT, R44, R28, PT ;  /* 0x0000001c2c00720c */ /* 0x000fe20003fa4070 */
[--C-:B------:R-:W-:Y:S02]  /*37f0*/  @!P4 IMAD.IADD R54, R54, 0x1, -R44.reuse ;  /* 0x000000013636c824 */ /* 0x100fe400078e0a2c */
[----:B------:R-:W-:Y:S02]  /*3800*/  @!P6 IMAD.IADD R29, R29, 0x1, -R44 ;  /* 0x000000011d1de824 */ /* 0x000fe400078e0a2c */
[----:B------:R-:W-:Y:S01]  /*3810*/  IMAD.MOV R56, RZ, RZ, -R56 ;  /* 0x000000ffff387224 */ /* 0x000fe200078e0a38 */
[C---:B------:R-:W-:Y:S01]  /*3820*/  ISETP.GT.U32.AND P6, PT, R44.reuse, R54, PT ;  /* 0x000000362c00720c */ /* 0x040fe20003fc4070 */
[----:B------:R-:W-:Y:S01]  /*3830*/  IMAD.MOV R58, RZ, RZ, -R58 ;  /* 0x000000ffff3a7224 */ /* 0x000fe200078e0a3a */
[C---:B------:R-:W-:Y:S01]  /*3840*/  ISETP.GT.U32.AND P4, PT, R44.reuse, R29, PT ;  /* 0x0000001d2c00720c */ /* 0x040fe20003f84070 */
[----:B------:R-:W-:Y:S02]  /*3850*/  IMAD.MOV R57, RZ, RZ, -R57 ;  /* 0x000000ffff397224 */ /* 0x000fe400078e0a39 */
[----:B------:R-:W-:-:S02]  /*3860*/  IMAD R4, R44, R56, R4 ;  /* 0x000000382c047224 */ /* 0x000fc400078e0204 */
[C---:B------:R-:W-:Y:S02]  /*3870*/  IMAD R5, R44.reuse, R58, R5 ;  /* 0x0000003a2c057224 */ /* 0x040fe400078e0205 */
[----:B------:R-:W-:Y:S01]  /*3880*/  IMAD R57, R44, R57, R6 ;  /* 0x000000392c397224 */ /* 0x000fe200078e0206 */
[----:B------:R-:W-:Y:S01]  /*3890*/  IABS R6, R11 ;  /* 0x0000000b00067213 */ /* 0x000fe20000000000 */
[--C-:B------:R-:W-:Y:S01]  /*38a0*/  @!P5 IMAD.IADD R28, R28, 0x1, -R44.reuse ;  /* 0x000000011c1cd824 */ /* 0x100fe200078e0a2c */
[----:B------:R-:W-:Y:S01]  /*38b0*/  ISETP.GT.U32.AND P5, PT, R44, R4, PT ;  /* 0x000000042c00720c */ /* 0x000fe20003fa4070 */
[----:B------:R-:W-:Y:S01]  /*38c0*/  @!P6 IMAD.IADD R54, R54, 0x1, -R44 ;  /* 0x000000013636e824 */ /* 0x000fe200078e0a2c */
[C---:B------:R-:W-:Y:S01]  /*38d0*/  ISETP.GT.U32.AND P1, PT, R44.reuse, R5, PT ;  /* 0x000000052c00720c */ /* 0x040fe20003f24070 */
[----:B------:R-:W-:Y:S01]  /*38e0*/  IMAD.HI.U32 R56, R39, R55, RZ ;  /* 0x0000003727387227 */ /* 0x000fe200078e00ff */
[----:B------:R-:W-:-:S03]  /*38f0*/  ISETP.GT.U32.AND P6, PT, R44, R57, PT ;  /* 0x000000392c00720c */ /* 0x000fc60003fc4070 */
[----:B------:R-:W-:Y:S02]  /*3900*/  @!P2 IMAD.MOV R28, RZ, RZ, -R28 ;  /* 0x000000ffff1ca224 */ /* 0x000fe400078e0a1c */
[----:B------:R-:W-:Y:S02]  /*3910*/  IMAD.MOV R56, RZ, RZ, -R56 ;  /* 0x000000ffff387224 */ /* 0x000fe400078e0a38 */
[--C-:B------:R-:W-:Y:S01]  /*3920*/  @!P4 IMAD.IADD R29, R29, 0x1, -R44.reuse ;  /* 0x000000011d1dc824 */ /* 0x100fe200078e0a2c */
[----:B------:R-:W-:Y:S01]  /*3930*/  ISETP.GE.AND P4, PT, R7, RZ, PT ;  /* 0x000000ff0700720c */ /* 0x000fe20003f86270 */
[--C-:B------:R-:W-:Y:S01]  /*3940*/  @!P5 IMAD.IADD R4, R4, 0x1, -R44.reuse ;  /* 0x000000010404d824 */ /* 0x100fe200078e0a2c */
[----:B------:R0:W-:Y:S01]  /*3950*/  STL [R1+0x260], R28 ;  /* 0x0002601c01007387 */ /* 0x0001e20000100800 */
[--C-:B------:R-:W-:Y:S01]  /*3960*/  @!P1 IMAD.IADD R5, R5, 0x1, -R44.reuse ;  /* 0x0000000105059824 */ /* 0x100fe200078e0a2c */
[----:B------:R-:W-:Y:S01]  /*3970*/  ISETP.GE.AND P1, PT, R8, RZ, PT ;  /* 0x000000ff0800720c */ /* 0x000fe20003f26270 */
[----:B------:R-:W-:Y:S01]  /*3980*/  @!P6 IMAD.IADD R57, R57, 0x1, -R44 ;  /* 0x000000013939e824 */ /* 0x000fe200078e0a2c */
[C---:B------:R-:W-:Y:S01]  /*3990*/  ISETP.GT.U32.AND P6, PT, R44.reuse, R4, PT ;  /* 0x000000042c00720c */ /* 0x040fe20003fc4070 */
[----:B------:R-:W-:Y:S01]  /*39a0*/  IMAD.HI.U32 R7, R39, R6, RZ ;  /* 0x0000000627077227 */ /* 0x000fe200078e00ff */
[----:B------:R-:W-:-:S02]  /*39b0*/  ISETP.GT.U32.AND P5, PT, R44, R5, PT ;  /* 0x000000052c00720c */ /* 0x000fc40003fa4070 */
[C---:B------:R-:W-:Y:S01]  /*39c0*/  ISETP.GT.U32.AND P2, PT, R44.reuse, R57, PT ;  /* 0x000000392c00720c */ /* 0x040fe20003f44070 */
[C---:B------:R-:W-:Y:S01]  /*39d0*/  IMAD R55, R44.reuse, R56, R55 ;  /* 0x000000382c377224 */ /* 0x040fe200078e0237 */
[----:B------:R-:W-:Y:S01]  /*39e0*/  IABS R8, R12 ;  /* 0x0000000c00087213 */ /* 0x000fe20000000000 */
[----:B0-----:R-:W-:Y:S02]  /*39f0*/  IMAD.MOV.U32 R28, RZ, RZ, R29 ;  /* 0x000000ffff1c7224 */ /* 0x001fe400078e001d */
[----:B------:R-:W-:Y:S02]  /*3a00*/  IMAD.MOV R7, RZ, RZ, -R7 ;  /* 0x000000ffff077224 */ /* 0x000fe400078e0a07 */
[----:B------:R-:W-:Y:S01]  /*3a10*/  @!P0 IMAD.MOV R28, RZ, RZ, -R28 ;  /* 0x000000ffff1c8224 */ /* 0x000fe200078e0a1c */
[C---:B------:R-:W-:Y:S01]  /*3a20*/  ISETP.GT.U32.AND P0, PT, R44.reuse, R55, PT ;  /* 0x000000372c00720c */ /* 0x040fe20003f04070 */
[----:B------:R-:W-:Y:S02]  /*3a30*/  IMAD R6, R44, R7, R6 ;  /* 0x000000072c067224 */ /* 0x000fe400078e0206 */
[----:B------:R-:W-:-:S02]  /*3a40*/  @!P6 IMAD.IADD R4, R4, 0x1, -R44 ;  /* 0x000000010404e824 */ /* 0x000fc400078e0a2c */
[----:B------:R-:W-:Y:S01]  /*3a50*/  IMAD.MOV.U32 R58, RZ, RZ, R54 ;  /* 0x000000ffff3a7224 */ /* 0x000fe200078e0036 */
[----:B------:R-:W-:Y:S01]  /*3a60*/  ISETP.GT.U32.AND P6, PT, R44, R6, PT ;  /* 0x000000062c00720c */ /* 0x000fe20003fc4070 */
[----:B------:R-:W-:Y:S01]  /*3a70*/  @!P5 IMAD.IADD R5, R5, 0x1, -R44 ;  /* 0x000000010505d824 */ /* 0x000fe200078e0a2c */
[----:B------:R-:W-:Y:S01]  /*3a80*/  ISETP.GE.AND P5, PT, R10, RZ, PT ;  /* 0x000000ff0a00720c */ /* 0x000fe20003fa6270 */
[----:B------:R-:W-:Y:S01]  /*3a90*/  IMAD.HI.U32 R7, R39, R8, RZ ;  /* 0x0000000827077227 */ /* 0x000fe200078e00ff */
[----:B------:R-:W-:-:S03]  /*3aa0*/  IABS R10, R14 ;  /* 0x0000000e000a7213 */ /* 0x000fc60000000000 */
[----:B------:R-:W-:Y:S01]  /*3ab0*/  @!P3 IMAD.MOV R58, RZ, RZ, -R58 ;  /* 0x000000ffff3ab224 */ /* 0x000fe200078e0a3a */
[----:B------:R-:W-:Y:S01]  /*3ac0*/  ISETP.GE.AND P3, PT, R9, RZ, PT ;  /* 0x000000ff0900720c */ /* 0x000fe20003f66270 */
[----:B------:R-:W-:Y:S01]  /*3ad0*/  IMAD.MOV R7, RZ, RZ, -R7 ;  /* 0x000000ffff077224 */ /* 0x000fe200078e0a07 */
[----:B------:R-:W-:Y:S01]  /*3ae0*/  IABS R9, R13 ;  /* 0x0000000d00097213 */ /* 0x000fe20000000000 */
[--C-:B------:R-:W-:Y:S01]  /*3af0*/  @!P0 IMAD.IADD R55, R55, 0x1, -R44.reuse ;  /* 0x0000000137378824 */ /* 0x100fe200078e0a2c */
[----:B------:R-:W-:Y:S01]  /*3b00*/  STL [R1+0x25c], R58 ;  /* 0x00025c3a01007387 */ /* 0x000fe20000100800 */
[----:B------:R-:W-:Y:S01]  /*3b10*/  IMAD.MOV.U32 R29, RZ, RZ, R5 ;  /* 0x000000ffff1d7224 */ /* 0x000fe200078e0005 */
[----:B------:R-:W-:Y:S01]  /*3b20*/  ISETP.GE.AND P0, PT, R12, RZ, PT ;  /* 0x000000ff0c00720c */ /* 0x000fe20003f06270 */
[----:B------:R-:W-:Y:S01]  /*3b30*/  @!P2 IMAD.IADD R57, R57, 0x1, -R44 ;  /* 0x000000013939a824 */ /* 0x000fe200078e0a2c */
[----:B------:R-:W-:Y:S01]  /*3b40*/  ISETP.GE.AND P2, PT, R11, RZ, PT ;  /* 0x000000ff0b00720c */ /* 0x000fe20003f46270 */
[C---:B------:R-:W-:Y:S01]  /*3b50*/  IMAD R11, R44.reuse, R7, R8 ;  /* 0x000000072c0b7224 */ /* 0x040fe200078e0208 */
[----:B------:R0:W-:Y:S01]  /*3b60*/  STL [R1+0x258], R28 ;  /* 0x0002581c01007387 */ /* 0x0001e20000100800 */
[----:B------:R-:W-:Y:S01]  /*3b70*/  @!P4 IMAD.MOV R29, RZ, RZ, -R29 ;  /* 0x000000ffff1dc224 */ /* 0x000fe200078e0a1d */
[----:B------:R-:W-:Y:S01]  /*3b80*/  ISETP.GT.U32.AND P4, PT, R44, R55, PT ;  /* 0x000000372c00720c */ /* 0x000fe20003f84070 */
[----:B------:R-:W-:Y:S01]  /*3b90*/  IMAD.HI.U32 R7, R39, R9, RZ ;  /* 0x0000000927077227 */ /* 0x000fe200078e00ff */
[----:B------:R-:W-:-:S02]  /*3ba0*/  IABS R8, R15 ;  /* 0x0000000f00087213 */ /* 0x000fc40000000000 */
[----:B------:R-:W-:Y:S01]  /*3bb0*/  STL [R1+0x254], R29 ;  /* 0x0002541d01007387 */ /* 0x000fe20000100800 */
[----:B------:R-:W-:Y:S01]  /*3bc0*/  @!P6 IMAD.IADD R6, R6, 0x1, -R44 ;  /* 0x000000010606e824 */ /* 0x000fe200078e0a2c */
[----:B------:R-:W-:Y:S01]  /*3bd0*/  ISETP.GT.U32.AND P6, PT, R44, R11, PT ;  /* 0x0000000b2c00720c */ /* 0x000fe20003fc4070 */
[----:B------:R-:W-:-:S04]  /*3be0*/  IMAD.HI.U32 R5, R39, R10, RZ ;  /* 0x0000000a27057227 */ /* 0x000fc800078e00ff */
[----:B------:R-:W-:Y:S02]  /*3bf0*/  IMAD.MOV R7, RZ, RZ, -R7 ;  /* 0x000000ffff077224 */ /* 0x000fe400078e0a07 */
[----:B------:R-:W-:Y:S02]  /*3c00*/  IMAD.MOV R5, RZ, RZ, -R5 ;  /* 0x000000ffff057224 */ /* 0x000fe400078e0a05 */
[C---:B------:R-:W-:Y:S01]  /*3c10*/  IMAD R7, R44.reuse, R7, R9 ;  /* 0x000000072c077224 */ /* 0x040fe200078e0209 */
[----:B------:R-:W-:Y:S01]  /*3c20*/  IABS R9, R19 ;  /* 0x0000001300097213 */ /* 0x000fe20000000000 */
[----:B0-----:R-:W-:Y:S02]  /*3c30*/  IMAD.MOV.U32 R28, RZ, RZ, R4 ;  /* 0x000000ffff1c7224 */ /* 0x001fe400078e0004 */
[C---:B------:R-:W-:Y:S01]  /*3c40*/  IMAD R5, R44.reuse, R5, R10 ;  /* 0x000000052c057224 */ /* 0x040fe200078e020a */
[----:B------:R-:W-:Y:S01]  /*3c50*/  IABS R10, R18 ;  /* 0x00000012000a7213 */ /* 0x000fe20000000000 */
[----:B------:R-:W-:Y:S01]  /*3c60*/  @!P4 IMAD.IADD R55, R55, 0x1, -R44 ;  /* 0x000000013737c824 */ /* 0x000fe200078e0a2c */
[C---:B------:R-:W-:Y:S01]  /*3c70*/  ISETP.GT.U32.AND P4, PT, R44.reuse, R7, PT ;  /* 0x000000072c00720c */ /* 0x040fe20003f84070 */
[----:B------:R-:W-:Y:S01]  /*3c80*/  @!P1 IMAD.MOV R28, RZ, RZ, -R28 ;  /* 0x000000ffff1c9224 */ /* 0x000fe200078e0a1c */
[----:B------:R-:W-:Y:S01]  /*3c90*/  ISETP.GT.U32.AND P1, PT, R44, R6, PT ;  /* 0x000000062c00720c */ /* 0x000fe20003f24070 */
[----:B------:R-:W-:-:S02]  /*3ca0*/  IMAD.MOV.U32 R12, RZ, RZ, R57 ;  /* 0x000000ffff0c7224 */ /* 0x000fc400078e0039 */
[----:B------:R-:W-:Y:S01]  /*3cb0*/  @!P6 IMAD.IADD R11, R11, 0x1, -R44 ;  /* 0x000000010b0be824 */ /* 0x000fe200078e0a2c */
[----:B------:R-:W-:Y:S01]  /*3cc0*/  ISETP.GT.U32.AND P6, PT, R44, R5, PT ;  /* 0x000000052c00720c */ /* 0x000fe20003fc4070 */
[----:B------:R-:W-:Y:S01]  /*3cd0*/  IMAD.HI.U32 R4, R39, R8, RZ ;  /* 0x0000000827047227 */ /* 0x000fe200078e00ff */
[----:B------:R0:W-:Y:S03]  /*3ce0*/  STL [R1+0x1c8], R28 ;  /* 0x0001c81c01007387 */ /* 0x0001e60000100800 */
[----:B------:R-:W-:Y:S01]  /*3cf0*/  @!P3 IMAD.MOV R12, RZ, RZ, -R12 ;  /* 0x000000ffff0cb224 */ /* 0x000fe200078e0a0c */
[----:B------:R-:W-:Y:S01]  /*3d00*/  ISETP.GE.AND P3, PT, R13, RZ, PT ;  /* 0x000000ff0d00720c */ /* 0x000fe20003f66270 */
[----:B------:R-:W-:Y:S02]  /*3d10*/  IMAD.MOV R4, RZ, RZ, -R4 ;  /* 0x000000ffff047224 */ /* 0x000fe400078e0a04 */
[--C-:B------:R-:W-:Y:S01]  /*3d20*/  @!P4 IMAD.IADD R7, R7, 0x1, -R44.reuse ;  /* 0x000000010707c824 */ /* 0x100fe200078e0a2c */
[----:B------:R1:W-:Y:S01]  /*3d30*/  STL [R1+0x1d8], R12 ;  /* 0x0001d80c01007387 */ /* 0x0003e20000100800 */
[--C-:B------:R-:W-:Y:S01]  /*3d40*/  @!P1 IMAD.IADD R6, R6, 0x1, -R44.reuse ;  /* 0x0000000106069824 */ /* 0x100fe200078e0a2c */
[C---:B------:R-:W-:Y:S01]  /*3d50*/  ISETP.GT.U32.AND P4, PT, R44.reuse, R11, PT ;  /* 0x0000000b2c00720c */ /* 0x040fe20003f84070 */
[----:B------:R-:W-:Y:S01]  /*3d60*/  @!P6 IMAD.IADD R5, R5, 0x1, -R44 ;  /* 0x000000010505e824 */ /* 0x000fe200078e0a2c */
[----:B------:R-:W-:Y:S01]  /*3d70*/  ISETP.GT.U32.AND P6, PT, R44, R7, PT ;  /* 0x000000072c00720c */ /* 0x000fe20003fc4070 */
[----:B------:R-:W-:Y:S01]  /*3d80*/  @!P2 IMAD.MOV R6, RZ, RZ, -R6 ;  /* 0x000000ffff06a224 */ /* 0x000fe200078e0a06 */
[----:B------:R-:W-:Y:S01]  /*3d90*/  ISETP.GE.AND P1, PT, R14, RZ, PT ;  /* 0x000000ff0e00720c */ /* 0x000fe20003f26270 */
[----:B0-----:R-:W-:-:S02]  /*3da0*/  IMAD.MOV.U32 R28, RZ, RZ, R55 ;  /* 0x000000ffff1c7224 */ /* 0x001fc400078e0037 */
[----:B------:R-:W-:Y:S02]  /*3db0*/  VIADD R58, R0, 0xce ;  /* 0x000000ce003a7836 */ /* 0x000fe40000000000 */
[C---:B-1----:R-:W-:Y:S01]  /*3dc0*/  IMAD R12, R44.reuse, R4, R8 ;  /* 0x000000042c0c7224 */ /* 0x042fe200078e0208 */
[----:B------:R-:W-:Y:S01]  /*3dd0*/  IABS R8, R16 ;  /* 0x0000001000087213 */ /* 0x000fe20000000000 */
[----:B------:R-:W-:Y:S01]  /*3de0*/  @!P5 IMAD.MOV R28, RZ, RZ, -R28 ;  /* 0x000000ffff1cd224 */ /* 0x000fe200078e0a1c */
[----:B------:R-:W-:Y:S01]  /*3df0*/  IABS R4, R17 ;  /* 0x0000001100047213 */ /* 0x000fe20000000000 */
[----:B------:R-:W-:Y:S01]  /*3e00*/  @!P4 IMAD.IADD R11, R11, 0x1, -R44 ;  /* 0x000000010b0bc824 */ /* 0x000fe200078e0a2c */
[C---:B------:R-:W-:Y:S01]  /*3e10*/  ISETP.GT.U32.AND P2, PT, R44.reuse, R12, PT ;  /* 0x0000000c2c00720c */ /* 0x040fe20003f44070 */
[----:B------:R-:W-:Y:S01]  /*3e20*/  IMAD.HI.U32 R13, R39, R8, RZ ;  /* 0x00000008270d7227 */ /* 0x000fe200078e00ff */
[----:B------:R-:W-:Y:S01]  /*3e30*/  ISETP.GT.U32.AND P5, PT, R44, R5, PT ;  /* 0x000000052c00720c */ /* 0x000fe20003fa4070 */
[----:B------:R0:W-:Y:S01]  /*3e40*/  STL [R1+0x1dc], R28 ;  /* 0x0001dc1c01007387 */ /* 0x0001e20000100800 */
[----:B------:R-:W-:Y:S01]  /*3e50*/  ISETP.GE.AND P4, PT, R15, RZ, PT ;  /* 0x000000ff0f00720c */ /* 0x000fe20003f86270 */
[----:B------:R-:W-:-:S02]  /*3e60*/  IMAD.MOV R13, RZ, RZ, -R13 ;  /* 0x000000ffff0d7224 */ /* 0x000fc400078e0a0d */
[----:B------:R-:W-:Y:S01]  /*3e70*/  @!P6 IMAD.IADD R7, R7, 0x1, -R44 ;  /* 0x000000010707e824 */ /* 0x000fe200078e0a2c */
[----:B------:R1:W-:Y:S01]  /*3e80*/  STL [R1+0x1e4], R6 ;  /* 0x0001e40601007387 */ /* 0x0003e20000100800 */
[----:B------:R-:W-:Y:S02]  /*3e90*/  IMAD R8, R44, R13, R8 ;  /* 0x0000000d2c087224 */ /* 0x000fe400078e0208 */
[----:B------:R-:W-:-:S03]  /*3ea0*/  IMAD.HI.U32 R14, R39, R4, RZ ;  /* 0x00000004270e7227 */ /* 0x000fc600078e00ff */
[----:B------:R-:W-:Y:S01]  /*3eb0*/  ISETP.GT.U32.AND P6, PT, R44, R8, PT ;  /* 0x000000082c00720c */ /* 0x000fe20003fc4070 */
[----:B------:R-:W-:Y:S02]  /*3ec0*/  @!P2 IMAD.IADD R12, R12, 0x1, -R44 ;  /* 0x000000010c0ca824 */ /* 0x000fe400078e0a2c */
[----:B------:R-:W-:Y:S02]  /*3ed0*/  IMAD.MOV R14, RZ, RZ, -R14 ;  /* 0x000000ffff0e7224 */ /* 0x000fe400078e0a0e */
[----:B0-----:R-:W-:Y:S01]  /*3ee0*/  IMAD.MOV.U32 R28, RZ, RZ, R11 ;  /* 0x000000ffff1c7224 */ /* 0x001fe200078e000b */
[C---:B------:R-:W-:Y:S01]  /*3ef0*/  ISETP.GT.U32.AND P2, PT, R44.reuse, R12, PT ;  /* 0x0000000c2c00720c */ /* 0x040fe20003f44070 */
[----:B------:R-:W-:Y:S01]  /*3f00*/  IMAD R4, R44, R14, R4 ;  /* 0x0000000e2c047224 */ /* 0x000fe200078e0204 */
[----:B------:R-:W-:Y:S01]  /*3f10*/  IABS R11, R20 ;  /* 0x00000014000b7213 */ /* 0x000fe20000000000 */
[----:B------:R-:W-:Y:S02]  /*3f20*/  IMAD.MOV.U32 R14, RZ, RZ, R7 ;  /* 0x000000ffff0e7224 */ /* 0x000fe400078e0007 */
[----:B-1----:R-:W-:-:S04]  /*3f30*/  IMAD.HI.U32 R6, R39, R10, RZ ;  /* 0x0000000a27067227 */ /* 0x002fc800078e00ff */
[----:B------:R-:W-:Y:S01]  /*3f40*/  @!P6 IMAD.IADD R8, R8, 0x1, -R44 ;  /* 0x000000010808e824 */ /* 0x000fe200078e0a2c */
[----:B------:R-:W-:Y:S01]  /*3f50*/  ISETP.GE.AND P6, PT, R17, RZ, PT ;  /* 0x000000ff1100720c */ /* 0x000fe20003fc6270 */
[----:B------:R-:W-:-:S04]  /*3f60*/  IMAD.HI.U32 R13, R39, R9, RZ ;  /* 0x00000009270d7227 */ /* 0x000fc800078e00ff */
[----:B------:R-:W-:Y:S01]  /*3f70*/  @!P3 IMAD.MOV R14, RZ, RZ, -R14 ;  /* 0x000000ffff0eb224 */ /* 0x000fe200078e0a0e */
[----:B------:R-:W-:Y:S01]  /*3f80*/  ISETP.GT.U32.AND P3, PT, R44, R8, PT ;  /* 0x000000082c00720c */ /* 0x000fe20003f64070 */
[----:B------:R-:W-:Y:S02]  /*3f90*/  IMAD.MOV R6, RZ, RZ, -R6 ;  /* 0x000000ffff067224 */ /* 0x000fe400078e0a06 */
[----:B------:R-:W-:Y:S02]  /*3fa0*/  IMAD.MOV R13, RZ, RZ, -R13 ;  /* 0x000000ffff0d7224 */ /* 0x000fe400078e0a0d */
[----:B------:R-:W-:-:S04]  /*3fb0*/  IMAD.HI.U32 R7, R39, R11, RZ ;  /* 0x0000000b27077227 */ /* 0x000fc800078e00ff */
[----:B------:R-:W-:Y:S02]  /*3fc0*/  @!P2 IMAD.IADD R12, R12, 0x1, -R44 ;  /* 0x000000010c0ca824 */ /* 0x000fe400078e0a2c */
[C---:B------:R-:W-:Y:S02]  /*3fd0*/  IMAD R6, R44.reuse, R6, R10 ;  /* 0x000000062c067224 */ /* 0x040fe400078e020a */
[----:B------:R-:W-:Y:S01]  /*3fe0*/  @!P5 IMAD.IADD R5, R5, 0x1, -R44 ;  /* 0x000000010505d824 */ /* 0x000fe200078e0a2c */
[C---:B------:R-:W-:Y:S01]  /*3ff0*/  ISETP.GT.U32.AND P5, PT, R44.reuse, R4, PT ;  /* 0x000000042c00720c */ /* 0x040fe20003fa4070 */
[C---:B------:R-:W-:Y:S01]  /*4000*/  IMAD R9, R44.reuse, R13, R9 ;  /* 0x0000000d2c097224 */ /* 0x040fe200078e0209 */
[----:B------:R-:W-:Y:S01]  /*4010*/  ISETP.GT.U32.AND P2, PT, R44, R6, PT ;  /* 0x000000062c00720c */ /* 0x000fe20003f44070 */
[----:B------:R-:W-:Y:S02]  /*4020*/  IMAD.MOV R7, RZ, RZ, -R7 ;  /* 0x000000ffff077224 */ /* 0x000fe400078e0a07 */
[----:B------:R-:W-:-:S02]  /*4030*/  IMAD.MOV.U32 R10, RZ, RZ, R12 ;  /* 0x000000ffff0a7224 */ /* 0x000fc400078e000c */
[C---:B------:R-:W-:Y:S01]  /*4040*/  IMAD R7, R44.reuse, R7, R11 ;  /* 0x000000072c077224 */ /* 0x040fe200078e020b */
[----:B------:R-:W-:Y:S01]  /*4050*/  IABS R11, R23 ;  /* 0x00000017000b7213 */ /* 0x000fe20000000000 */
[----:B------:R-:W-:Y:S01]  /*4060*/  @!P4 IMAD.MOV R10, RZ, RZ, -R10 ;  /* 0x000000ffff0ac224 */ /* 0x000fe200078e0a0a */
[----:B------:R-:W-:Y:S01]  /*4070*/  ISETP.GT.U32.AND P4, PT, R44, R9, PT ;  /* 0x000000092c00720c */ /* 0x000fe20003f84070 */
[----:B------:R-:W-:Y:S01]  /*4080*/  @!P3 IMAD.IADD R8, R8, 0x1, -R44 ;  /* 0x000000010808b824 */ /* 0x000fe200078e0a2c */
[----:B------:R-:W-:Y:S01]  /*4090*/  ISETP.GT.U32.AND P3, PT, R44, R7, PT ;  /* 0x000000072c00720c */ /* 0x000fe20003f64070 */
[----:B------:R-:W-:Y:S01]  /*40a0*/  @!P0 IMAD.MOV R28, RZ, RZ, -R28 ;  /* 0x000000ffff1c8224 */ /* 0x000fe200078e0a1c */
[----:B------:R-:W-:Y:S01]  /*40b0*/  ISETP.GE.AND P0, PT, R16, RZ, PT ;  /* 0x000000ff1000720c */ /* 0x000fe20003f06270 */
[----:B------:R-:W-:Y:S01]  /*40c0*/  @!P1 IMAD.MOV R5, RZ, RZ, -R5 ;  /* 0x000000ffff059224 */ /* 0x000fe200078e0a05 */
[----:B------:R-:W-:Y:S01]  /*40d0*/  ISETP.GE.AND P1, PT, R18, RZ, PT ;  /* 0x000000ff1200720c */ /* 0x000fe20003f26270 */
[--C-:B------:R-:W-:Y:S01]  /*40e0*/  @!P5 IMAD.IADD R4, R4, 0x1, -R44.reuse ;  /* 0x000000010404d824 */ /* 0x100fe200078e0a2c */
[----:B------:R-:W-:Y:S01]  /*40f0*/  STL [R1+0x1e8], R28 ;  /* 0x0001e81c01007387 */ /* 0x000fe20000100800 */
[----:B------:R-:W-:Y:S01]  /*4100*/  @!P2 IMAD.IADD R6, R6, 0x1, -R44 ;  /* 0x000000010606a824 */ /* 0x000fe200078e0a2c */
[----:B------:R-:W-:Y:S01]  /*4110*/  ISETP.GE.AND P2, PT, R20, RZ, PT ;  /* 0x000000ff1400720c */ /* 0x000fe20003f46270 */
[----:B------:R-:W-:Y:S01]  /*4120*/  IMAD.MOV.U32 R13, RZ, RZ, R8 ;  /* 0x000000ffff0d7224 */ /* 0x000fe200078e0008 */
[----:B------:R-:W-:Y:S01]  /*4130*/  STL [R1+0x1ec], R14 ;  /* 0x0001ec0e01007387 */ /* 0x000fe20000100800 */
[--C-:B------:R-:W-:Y:S01]  /*4140*/  @!P4 IMAD.IADD R9, R9, 0x1, -R44.reuse ;  /* 0x000000010909c824 */ /* 0x100fe200078e0a2c */
[C---:B------:R-:W-:Y:S01]  /*4150*/  ISETP.GT.U32.AND P5, PT, R44.reuse, R4, PT ;  /* 0x000000042c00720c */ /* 0x040fe20003fa4070 */
[----:B------:R-:W-:Y:S01]  /*4160*/  @!P3 IMAD.IADD R7, R7, 0x1, -R44 ;  /* 0x000000010707b824 */ /* 0x000fe200078e0a2c */
[----:B------:R0:W-:Y:S01]  /*4170*/  STL [R1+0x1f0], R5 ;  /* 0x0001f00501007387 */ /* 0x0001e20000100800 */
[C---:B------:R-:W-:Y:S01]  /*4180*/  ISETP.GT.U32.AND P4, PT, R44.reuse, R6, PT ;  /* 0x000000062c00720c */ /* 0x040fe20003f84070 */
[----:B------:R-:W-:Y:S01]  /*4190*/  @!P0 IMAD.MOV R13, RZ, RZ, -R13 ;  /* 0x000000ffff0d8224 */ /* 0x000fe200078e0a0d */
[C---:B------:R-:W-:Y:S01]  /*41a0*/  ISETP.GT.U32.AND P3, PT, R44.reuse, R9, PT ;  /* 0x000000092c00720c */ /* 0x040fe20003f64070 */
[----:B------:R1:W-:Y:S01]  /*41b0*/  STL [R1+0x1f4], R10 ;  /* 0x0001f40a01007387 */ /* 0x0003e20000100800 */
[----:B------:R-:W-:Y:S01]  /*41c0*/  IMAD.HI.U32 R8, R39, R11, RZ ;  /* 0x0000000b27087227 */ /* 0x000fe200078e00ff */
[----:B------:R-:W-:-:S02]  /*41d0*/  ISETP.GT.U32.AND P0, PT, R44, R7, PT ;  /* 0x000000072c00720c */ /* 0x000fc40003f04070 */
[----:B------:R2:W-:Y:S01]  /*41e0*/  STL [R1+0x1f8], R13 ;  /* 0x0001f80d01007387 */ /* 0x0005e20000100800 */
[----:B------:R-:W-:Y:S01]  /*41f0*/  IMAD.MOV R8, RZ, RZ, -R8 ;  /* 0x000000ffff087224 */ /* 0x000fe200078e0a08 */
[----:B0-----:R-:W-:Y:S01]  /*4200*/  IABS R5, R21 ;  /* 0x0000001500057213 */ /* 0x001fe20000000000 */
[----:B------:R-:W-:Y:S01]  /*4210*/  @!P5 IMAD.IADD R4, R4, 0x1, -R44 ;  /* 0x000000010404d824 */ /* 0x000fe200078e0a2c */
[----:B------:R-:W-:Y:S01]  /*4220*/  ISETP.GE.AND P5, PT, R19, RZ, PT ;  /* 0x000000ff1300720c */ /* 0x000fe20003fa6270 */
[----:B------:R-:W-:Y:S01]  /*4230*/  VIADD R56, R0, 0xcc ;  /* 0x000000cc00387836 */ /* 0x000fe20000000000 */
[----:B-1----:R-:W-:Y:S01]  /*4240*/  IABS R10, R22 ;  /* 0x00000016000a7213 */ /* 0x002fe20000000000 */
[----:B------:R-:W-:-:S04]  /*4250*/  IMAD.HI.U32 R12, R39, R5, RZ ;  /* 0x00000005270c7227 */ /* 0x000fc800078e00ff */
[----:B------:R-:W-:Y:S02]  /*4260*/  IMAD.MOV R12, RZ, RZ, -R12 ;  /* 0x000000ffff0c7224 */ /* 0x000fe400078e0a0c */
[----:B------:R-:W-:Y:S01]  /*4270*/  @!P6 IMAD.MOV R4, RZ, RZ, -R4 ;  /* 0x000000ffff04e224 */ /* 0x000fe200078e0a04 */
[----:B------:R-:W-:Y:S01]  /*4280*/  ISETP.GE.AND P6, PT, R21, RZ, PT ;  /* 0x000000ff1500720c */ /* 0x000fe20003fc6270 */
[----:B------:R-:W-:Y:S01]  /*4290*/  IMAD R5, R44, R12, R5 ;  /* 0x0000000c2c057224 */ /* 0x000fe200078e0205 */
[----:B------:R-:W-:Y:S01]  /*42a0*/  IABS R12, R27 ;  /* 0x0000001b000c7213 */ /* 0x000fe20000000000 */
[--C-:B------:R-:W-:Y:S01]  /*42b0*/  @!P3 IMAD.IADD R9, R9, 0x1, -R44.reuse ;  /* 0x000000010909b824 */ /* 0x100fe200078e0a2c */
[----:B------:R0:W-:Y:S01]  /*42c0*/  STL [R1+0x200], R4 ;  /* 0x0002000401007387 */ /* 0x0001e20000100800 */
[----:B------:R-:W-:Y:S01]  /*42d0*/  @!P4 IMAD.IADD R6, R6, 0x1, -R44 ;  /* 0x000000010606c824 */ /* 0x000fe200078e0a2c */
[C---:B------:R-:W-:Y:S01]  /*42e0*/  ISETP.GT.U32.AND P3, PT, R44.reuse, R5, PT ;  /* 0x000000052c00720c */ /* 0x040fe20003f64070 */
[C---:B--2---:R-:W-:Y:S01]  /*42f0*/  IMAD R13, R44.reuse, R8, R11 ;  /* 0x000000082c0d7224 */ /* 0x044fe200078e020b */
[----:B------:R-:W-:Y:S01]  /*4300*/  IABS R8, R25 ;  /* 0x0000001900087213 */ /* 0x000fe20000000000 */
[----:B------:R-:W-:Y:S01]  /*4310*/  IMAD.MOV.U32 R15, RZ, RZ, R6 ;  /* 0x000000ffff0f7224 */ /* 0x000fe200078e0006 */
[----:B------:R-:W-:Y:S01]  /*4320*/  IABS R11, R24 ;  /* 0x00000018000b7213 */ /* 0x000fe20000000000 */
[----:B------:R-:W-:Y:S01]  /*4330*/  @!P5 IMAD.MOV R9, RZ, RZ, -R9 ;  /* 0x000000ffff09d224 */ /* 0x000fe200078e0a09 */
[----:B------:R-:W-:Y:S01]  /*4340*/  ISETP.GT.U32.AND P5, PT, R44, R13, PT ;  /* 0x0000000d2c00720c */ /* 0x000fe20003fa4070 */
[----:B------:R-:W-:Y:S01]  /*4350*/  @!P1 IMAD.MOV R15, RZ, RZ, -R15 ;  /* 0x000000ffff0f9224 */ /* 0x000fe200078e0a0f */
[----:B------:R-:W-:Y:S01]  /*4360*/  ISETP.GE.AND P4, PT, R22, RZ, PT ;  /* 0x000000ff1600720c */ /* 0x000fe20003f86270 */
[----:B0-----:R-:W-:-:S03]  /*4370*/  IMAD.HI.U32 R4, R39, R10, RZ ;  /* 0x0000000a27047227 */ /* 0x001fc600078e00ff */
[----:B------:R0:W-:Y:S01]  /*4380*/  STL [R1+0x208], R15 ;  /* 0x0002080f01007387 */ /* 0x0001e20000100800 */
[----:B------:R-:W-:Y:S02]  /*4390*/  IMAD.MOV R4, RZ, RZ, -R4 ;  /* 0x000000ffff047224 */ /* 0x000fe400078e0a04 */
[----:B------:R-:W-:Y:S01]  /*43a0*/  @!P3 IMAD.IADD R5, R5, 0x1, -R44 ;  /* 0x000000010505b824 */ /* 0x000fe200078e0a2c */
[----:B------:R1:W-:Y:S01]  /*43b0*/  STL [R1+0x20c], R9 ;  /* 0x00020c0901007387 */ /* 0x0003e20000100800 */
[C---:B------:R-:W-:Y:S01]  /*43c0*/  IMAD R10, R44.reuse, R4, R10 ;  /* 0x000000042c0a7224 */ /* 0x040fe200078e020a */
[----:B------:R-:W-:Y:S01]  /*43d0*/  IABS R4, R26 ;  /* 0x0000001a00047213 */ /* 0x000fe20000000000 */
[----:B------:R-:W-:Y:S01]  /*43e0*/  IMAD.HI.U32 R14, R39, R8, RZ ;  /* 0x00000008270e7227 */ /* 0x000fe200078e00ff */
[C---:B------:R-:W-:Y:S02]  /*43f0*/  ISETP.GT.U32.AND P3, PT, R44.reuse, R5, PT ;  /* 0x000000052c00720c */ /* 0x040fe40003f64070 */
[----:B------:R-:W-:Y:S01]  /*4400*/  ISETP.GT.U32.AND P1, PT, R44, R10, PT ;  /* 0x0000000a2c00720c */ /* 0x000fe20003f24070 */
[----:B------:R-:W-:-:S02]  /*4410*/  IMAD.MOV R14, RZ, RZ, -R14 ;  /* 0x000000ffff0e7224 */ /* 0x000fc400078e0a0e */
[----:B------:R-:W-:-:S04]  /*4420*/  IMAD.HI.U32 R6, R39, R11, RZ ;  /* 0x0000000b27067227 */ /* 0x000fc800078e00ff */
[----:B------:R-:W-:Y:S02]  /*4430*/  IMAD R8, R44, R14, R8 ;  /* 0x0000000e2c087224 */ /* 0x000fe400078e0208 */
[--C-:B------:R-:W-:Y:S01]  /*4440*/  @!P0 IMAD.IADD R7, R7, 0x1, -R44.reuse ;  /* 0x0000000107078824 */ /* 0x100fe200078e0a2c */
[----:B------:R-:W-:Y:S01]  /*4450*/  ISETP.GE.AND P0, PT, R23, RZ, PT ;  /* 0x000000ff1700720c */ /* 0x000fe20003f06270 */
[--C-:B------:R-:W-:Y:S02]  /*4460*/  @!P3 IMAD.IADD R5, R5, 0x1, -R44.reuse ;  /* 0x000000010505b824 */ /* 0x100fe400078e0a2c */
[----:B------:R-:W-:Y:S02]  /*4470*/  @!P1 IMAD.IADD R10, R10, 0x1, -R44 ;  /* 0x000000010a0a9824 */ /* 0x000fe400078e0a2c */
[----:B0-----:R-:W-:Y:S01]  /*4480*/  IMAD.MOV.U32 R15, RZ, RZ, R5 ;  /* 0x000000ffff0f7224 */ /* 0x001fe200078e0005 */
[----:B------:R-:W-:Y:S01]  /*4490*/  IABS R5, R30 ;  /* 0x0000001e00057213 */ /* 0x000fe20000000000 */
[----:B------:R-:W-:Y:S01]  /*44a0*/  IMAD.MOV R6, RZ, RZ, -R6 ;  /* 0x000000ffff067224 */ /* 0x000fe200078e0a06 */
[C---:B------:R-:W-:Y:S01]  /*44b0*/  ISETP.GT.U32.AND P1, PT, R44.reuse, R10, PT ;  /* 0x0000000a2c00720c */ /* 0x040fe20003f24070 */
[----:B------:R-:W-:Y:S01]  /*44c0*/  @!P6 IMAD.MOV R15, RZ, RZ, -R15 ;  /* 0x000000ffff0fe224 */ /* 0x000fe200078e0a0f */
[----:B------:R-:W-:Y:S01]  /*44d0*/  ISETP.GT.U32.AND P6, PT, R44, R8, PT ;  /* 0x000000082c00720c */ /* 0x000fe20003fc4070 */
[----:B------:R-:W-:Y:S01]  /*44e0*/  @!P2 IMAD.MOV R7, RZ, RZ, -R7 ;  /* 0x000000ffff07a224 */ /* 0x000fe200078e0a07 */
[----:B------:R-:W-:Y:S01]  /*44f0*/  ISETP.GE.AND P2, PT, R24, RZ, PT ;  /* 0x000000ff1800720c */ /* 0x000fe20003f46270 */
[----:B------:R-:W-:-:S02]  /*4500*/  IMAD R6, R44, R6, R11 ;  /* 0x000000062c067224 */ /* 0x000fc400078e020b */
[--C-:B------:R-:W-:Y:S01]  /*4510*/  @!P5 IMAD.IADD R13, R13, 0x1, -R44.reuse ;  /* 0x000000010d0dd824 */ /* 0x100fe200078e0a2c */
[----:B------:R0:W-:Y:S01]  /*4520*/  STL [R1+0x210], R7 ;  /* 0x0002100701007387 */ /* 0x0001e20000100800 */
[----:B-1----:R-:W-:Y:S01]  /*4530*/  IMAD.HI.U32 R9, R39, R12, RZ ;  /* 0x0000000c27097227 */ /* 0x002fe200078e00ff */
[C---:B------:R-:W-:Y:S02]  /*4540*/  ISETP.GT.U32.AND P3, PT, R44.reuse, R6, PT ;  /* 0x000000062c00720c */ /* 0x040fe40003f64070 */
[----:B------:R-:W-:Y:S01]  /*4550*/  ISETP.GT.U32.AND P5, PT, R44, R13, PT ;  /* 0x0000000d2c00720c */ /* 0x000fe20003fa4070 */
[--C-:B------:R-:W-:Y:S01]  /*4560*/  @!P1 IMAD.IADD R10, R10, 0x1, -R44.reuse ;  /* 0x000000010a0a9824 */ /* 0x100fe200078e0a2c */
[----:B------:R-:W-:Y:S01]  /*4570*/  STL [R1+0x214], R15 ;  /* 0x0002140f01007387 */ /* 0x000fe20000100800 */
[----:B------:R-:W-:Y:S01]  /*4580*/  @!P6 IMAD.IADD R8, R8, 0x1, -R44 ;  /* 0x000000010808e824 */ /* 0x000fe200078e0a2c */
[----:B------:R-:W-:Y:S01]  /*4590*/  ISETP.GE.AND P6, PT, R25, RZ, PT ;  /* 0x000000ff1900720c */ /* 0x000fe20003fc6270 */
[----:B------:R-:W-:-:S02]  /*45a0*/  IMAD.MOV.U32 R11, RZ, RZ, R10 ;  /* 0x000000ffff0b7224 */ /* 0x000fc400078e000a */
[----:B0-----:R-:W-:-:S04]  /*45b0*/  IMAD.HI.U32 R7, R39, R4, RZ ;  /* 0x0000000427077227 */ /* 0x001fc800078e00ff */
[----:B------:R-:W-:Y:S02]  /*45c0*/  IMAD.MOV R7, RZ, RZ, -R7 ;  /* 0x000000ffff077224 */ /* 0x000fe400078e0a07 */
[----:B------:R-:W-:Y:S02]  /*45d0*/  IMAD.MOV R9, RZ, RZ, -R9 ;  /* 0x000000ffff097224 */ /* 0x000fe400078e0a09 */
[----:B------:R-:W-:Y:S01]  /*45e0*/  @!P4 IMAD.MOV R11, RZ, RZ, -R11 ;  /* 0x000000ffff0bc224 */ /* 0x000fe200078e0a0b */
[C---:B------:R-:W-:Y:S01]  /*45f0*/  ISETP.GT.U32.AND P4, PT, R44.reuse, R8, PT ;  /* 0x000000082c00720c */ /* 0x040fe20003f84070 */
[C---:B------:R-:W-:Y:S01]  /*4600*/  IMAD R4, R44.reuse, R7, R4 ;  /* 0x000000072c047224 */ /* 0x040fe200078e0204 */
[----:B------:R-:W-:Y:S01]  /*4610*/  IABS R7, R31 ;  /* 0x0000001f00077213 */ /* 0x000fe20000000000 */
[----:B------:R-:W-:Y:S01]  /*4620*/  IMAD R12, R44, R9, R12 ;  /* 0x000000092c0c7224 */ /* 0x000fe200078e020c */
[----:B------:R0:W-:Y:S01]  /*4630*/  STL [R1+0x218], R11 ;  /* 0x0002180b01007387 */ /* 0x0001e20000100800 */
[--C-:B------:R-:W-:Y:S01]  /*4640*/  @!P3 IMAD.IADD R6, R6, 0x1, -R44.reuse ;  /* 0x000000010606b824 */ /* 0x100fe200078e0a2c */
[C---:B------:R-:W-:Y:S01]  /*4650*/  ISETP.GT.U32.AND P1, PT, R44.reuse, R4, PT ;  /* 0x000000042c00720c */ /* 0x040fe20003f24070 */
[----:B------:R-:W-:Y:S01]  /*4660*/  @!P5 IMAD.IADD R13, R13, 0x1, -R44 ;  /* 0x000000010d0dd824 */ /* 0x000fe200078e0a2c */
[C---:B------:R-:W-:Y:S01]  /*4670*/  ISETP.GT.U32.AND P5, PT, R44.reuse, R12, PT ;  /* 0x0000000c2c00720c */ /* 0x040fe20003fa4070 */
[----:B------:R-:W-:Y:S01]  /*4680*/  IMAD.HI.U32 R9, R39, R5, RZ ;  /* 0x0000000527097227 */ /* 0x000fe200078e00ff */
[----:B------:R-:W-:-:S03]  /*4690*/  ISETP.GT.U32.AND P3, PT, R44, R6, PT ;  /* 0x000000062c00720c */ /* 0x000fc60003f64070 */
[----:B------:R-:W-:-:S04]  /*46a0*/  IMAD.HI.U32 R10, R39, R7, RZ ;  /* 0x00000007270a7227 */ /* 0x000fc800078e00ff */
[----:B------:R-:W-:Y:S02]  /*46b0*/  IMAD.MOV R9, RZ, RZ, -R9 ;  /* 0x000000ffff097224 */ /* 0x000fe400078e0a09 */
[----:B------:R-:W-:Y:S02]  /*46c0*/  IMAD.MOV R10, RZ, RZ, -R10 ;  /* 0x000000ffff0a7224 */ /* 0x000fe400078e0a0a */
[----:B------:R-:W-:Y:S02]  /*46d0*/  IMAD R5, R44, R9, R5 ;  /* 0x000000092c057224 */ /* 0x000fe400078e0205 */
[----:B------:R-:W-:Y:S02]  /*46e0*/  @!P4 IMAD.IADD R8, R8, 0x1, -R44 ;  /* 0x000000010808c824 */ /* 0x000fe400078e0a2c */
[C---:B------:R-:W-:Y:S01]  /*46f0*/  IMAD R7, R44.reuse, R10, R7 ;  /* 0x0000000a2c077224 */ /* 0x040fe200078e0207 */
[----:B------:R-:W-:Y:S01]  /*4700*/  ISETP.GT.U32.AND P4, PT, R44, R5, PT ;  /* 0x000000052c00720c */ /* 0x000fe20003f84070 */
[----:B------:R-:W-:Y:S01]  /*4710*/  IMAD.MOV.U32 R9, RZ, RZ, R8 ;  /* 0x000000ffff097224 */ /* 0x000fe200078e0008 */
[----:B------:R-:W-:Y:S01]  /*4720*/  IABS R8, R33 ;  /* 0x0000002100087213 */ /* 0x000fe20000000000 */
[----:B------:R-:W-:Y:S01]  /*4730*/  @!P1 IMAD.IADD R4, R4, 0x1, -R44 ;  /* 0x0000000104049824 */ /* 0x000fe200078e0a2c */
[----:B------:R-:W-:Y:S01]  /*4740*/  ISETP.GE.AND P1, PT, R27, RZ, PT ;  /* 0x000000ff1b00720c */ /* 0x000fe20003f26270 */
[----:B0-----:R-:W-:-:S02]  /*4750*/  IMAD.MOV.U32 R11, RZ, RZ, R13 ;  /* 0x000000ffff0b7224 */ /* 0x001fc400078e000d */
[--C-:B------:R-:W-:Y:S02]  /*4760*/  @!P5 IMAD.IADD R12, R12, 0x1, -R44.reuse ;  /* 0x000000010c0cd824 */ /* 0x100fe400078e0a2c */
[----:B------:R-:W-:Y:S01]  /*4770*/  @!P6 IMAD.MOV R9, RZ, RZ, -R9 ;  /* 0x000000ffff09e224 */ /* 0x000fe200078e0a09 */
[C---:B------:R-:W-:Y:S01]  /*4780*/  ISETP.GT.U32.AND P6, PT, R44.reuse, R7, PT ;  /* 0x000000072c00720c */ /* 0x040fe20003fc4070 */
[----:B------:R-:W-:Y:S01]  /*4790*/  @!P0 IMAD.MOV R11, RZ, RZ, -R11 ;  /* 0x000000ffff0b8224 */ /* 0x000fe200078e0a0b */
[----:B------:R-:W-:Y:S01]  /*47a0*/  ISETP.GT.U32.AND P0, PT, R44, R4, PT ;  /* 0x000000042c00720c */ /* 0x000fe20003f04070 */
[--C-:B------:R-:W-:Y:S01]  /*47b0*/  @!P3 IMAD.IADD R6, R6, 0x1, -R44.reuse ;  /* 0x000000010606b824 */ /* 0x100fe200078e0a2c */
[----:B------:R-:W-:Y:S01]  /*47c0*/  ISETP.GT.U32.AND P5, PT, R44, R12, PT ;  /* 0x0000000c2c00720c */ /* 0x000fe20003fa4070 */
[----:B------:R-:W-:Y:S01]  /*47d0*/  @!P4 IMAD.IADD R5, R5, 0x1, -R44 ;  /* 0x000000010505c824 */ /* 0x000fe200078e0a2c */
[----:B------:R-:W-:Y:S01]  /*47e0*/  ISETP.GE.AND P3, PT, R26, RZ, PT ;  /* 0x000000ff1a00720c */ /* 0x000fe20003f66270 */
[----:B------:R-:W-:Y:S01]  /*47f0*/  IMAD.MOV.U32 R10, RZ, RZ, R6 ;  /* 0x000000ffff0a7224 */ /* 0x000fe200078e0006 */
[----:B------:R-:W-:Y:S01]  /*4800*/  IABS R6, R32 ;  /* 0x0000002000067213 */ /* 0x000fe20000000000 */
[----:B------:R-:W-:Y:S01]  /*4810*/  STL [R1+0x21c], R11 ;  /* 0x00021c0b01007387 */ /* 0x000fe20000100800 */
[----:B------:R-:W-:Y:S01]  /*4820*/  ISETP.GE.AND P4, PT, R33, RZ, PT ;  /* 0x000000ff2100720c */ /* 0x000fe20003f86270 */
[----:B------:R-:W-:Y:S01]  /*4830*/  @!P2 IMAD.MOV R10, RZ, RZ, -R10 ;  /* 0x000000ffff0aa224 */ /* 0x000fe200078e0a0a */
[----:B------:R-:W-:Y:S01]  /*4840*/  ISETP.GE.AND P2, PT, R30, RZ, PT ;  /* 0x000000ff1e00720c */ /* 0x000fe20003f46270 */
[--C-:B------:R-:W-:Y:S01]  /*4850*/  @!P6 IMAD.IADD R7, R7, 0x1, -R44.reuse ;  /* 0x000000010707e824 */ /* 0x100fe200078e0a2c */
[----:B------:R-:W-:Y:S01]  /*4860*/  ISETP.GT.U32.AND P6, PT, R44, R5, PT ;  /* 0x000000052c00720c */ /* 0x000fe20003fc4070 */
[--C-:B------:R-:W-:Y:S01]  /*4870*/  @!P0 IMAD.IADD R4, R4, 0x1, -R44.reuse ;  /* 0x0000000104048824 */ /* 0x100fe200078e0a2c */
[----:B------:R0:W-:Y:S01]  /*4880*/  STL [R1+0x220], R10 ;  /* 0x0002200a01007387 */ /* 0x0001e20000100800 */
[----:B------:R-:W-:Y:S01]  /*4890*/  @!P5 IMAD.IADD R12, R12, 0x1, -R44 ;  /* 0x000000010c0cd824 */ /* 0x000fe200078e0a2c */
[----:B------:R-:W-:Y:S01]  /*48a0*/  ISETP.GE.AND P0, PT, R31, RZ, PT ;  /* 0x000000ff1f00720c */ /* 0x000fe20003f06270 */
[----:B------:R-:W-:Y:S01]  /*48b0*/  IMAD.MOV.U32 R14, RZ, RZ, R4 ;  /* 0x000000ffff0e7224 */ /* 0x000fe200078e0004 */
[----:B------:R1:W-:Y:S01]  /*48c0*/  STL [R1+0x228], R9 ;  /* 0x0002280901007387 */ /* 0x0003e20000100800 */
[----:B------:R-:W-:Y:S01]  /*48d0*/  IMAD.MOV.U32 R13, RZ, RZ, R12 ;  /* 0x000000ffff0d7224 */ /* 0x000fe200078e000c */
[----:B------:R-:W-:Y:S01]  /*48e0*/  ISETP.GE.AND P5, PT, R32, RZ, PT ;  /* 0x000000ff2000720c */ /* 0x000fe20003fa6270 */
[----:B------:R-:W-:Y:S01]  /*48f0*/  @!P3 IMAD.MOV R14, RZ, RZ, -R14 ;  /* 0x000000ffff0eb224 */ /* 0x000fe200078e0a0e */
[----:B------:R-:W-:Y:S01]  /*4900*/  ISETP.GT.U32.AND P3, PT, R44, R7, PT ;  /* 0x000000072c00720c */ /* 0x000fe20003f64070 */
[----:B------:R-:W-:Y:S01]  /*4910*/  @!P1 IMAD.MOV R13, RZ, RZ, -R13 ;  /* 0x000000ffff0d9224 */ /* 0x000fe200078e0a0d */
[----:B------:R-:W-:Y:S01]  /*4920*/  IABS R12, R38 ;  /* 0x00000026000c7213 */ /* 0x000fe20000000000 */
[----:B0-----:R-:W-:Y:S01]  /*4930*/  IMAD.HI.U32 R10, R39, R6, RZ ;  /* 0x00000006270a7227 */ /* 0x001fe200078e00ff */
[----:B------:R-:W-:Y:S01]  /*4940*/  STL [R1+0x22c], R14 ;  /* 0x00022c0e01007387 */ /* 0x000fe20000100800 */
[----:B------:R-:W-:-:S02]  /*4950*/  ISETP.GE.AND P1, PT, R34, RZ, PT ;  /* 0x000000ff2200720c */ /* 0x000fc40003f26270 */
[----:B------:R-:W-:Y:S01]  /*4960*/  IMAD.MOV R10, RZ, RZ, -R10 ;  /* 0x000000ffff0a7224 */ /* 0x000fe200078e0a0a */
[----:B------:R0:W-:Y:S01]  /*4970*/  STL [R1+0x230], R13 ;  /* 0x0002300d01007387 */ /* 0x0001e20000100800 */
[----:B-1----:R-:W-:Y:S01]  /*4980*/  IMAD.MOV.U32 R9, RZ, RZ, R8 ;  /* 0x000000ffff097224 */ /* 0x002fe200078e0008 */
[----:B------:R-:W-:Y:S01]  /*4990*/  IABS R8, R34 ;  /* 0x0000002200087213 */ /* 0x000fe20000000000 */
[----:B------:R-:W-:Y:S01]  /*49a0*/  IMAD R4, R44, R10, R6 ;  /* 0x0000000a2c047224 */ /* 0x000fe200078e0206 */
[----:B------:R-:W-:Y:S01]  /*49b0*/  IABS R10, R36 ;  /* 0x00000024000a7213 */ /* 0x000fe20000000000 */
[----:B------:R-:W-:-:S04]  /*49c0*/  IMAD.HI.U32 R11, R39, R9, RZ ;  /* 0x00000009270b7227 */ /* 0x000fc800078e00ff */
[----:B------:R-:W-:Y:S01]  /*49d0*/  @!P6 IMAD.IADD R5, R5, 0x1, -R44 ;  /* 0x000000010505e824 */ /* 0x000fe200078e0a2c */
[----:B------:R-:W-:Y:S01]  /*49e0*/  ISETP.GT.U32.AND P6, PT, R44, R4, PT ;  /* 0x000000042c00720c */ /* 0x000fe20003fc4070 */
[----:B0-----:R-:W-:-:S04]  /*49f0*/  IMAD.HI.U32 R13, R39, R8, RZ ;  /* 0x00000008270d7227 */ /* 0x001fc800078e00ff */
[----:B------:R-:W-:Y:S02]  /*4a00*/  IMAD.MOV R11, RZ, RZ, -R11 ;  /* 0x000000ffff0b7224 */ /* 0x000fe400078e0a0b */
[----:B------:R-:W-:Y:S02]  /*4a10*/  IMAD.MOV R13, RZ, RZ, -R13 ;  /* 0x000000ffff0d7224 */ /* 0x000fe400078e0a0d */
[C---:B------:R-:W-:Y:S01]  /*4a20*/  IMAD R6, R44.reuse, R11, R9 ;  /* 0x0000000b2c067224 */ /* 0x040fe200078e0209 */
[----:B------:R-:W-:Y:S01]  /*4a30*/  IABS R11, R37 ;  /* 0x00000025000b7213 */ /* 0x000fe20000000000 */
[C---:B------:R-:W-:Y:S01]  /*4a40*/  IMAD R8, R44.reuse, R13, R8 ;  /* 0x0000000d2c087224 */ /* 0x040fe200078e0208 */
[----:B------:R-:W-:Y:S01]  /*4a50*/  IABS R9, R35 ;  /* 0x0000002300097213 */ /* 0x000fe20000000000 */
[--C-:B------:R-:W-:Y:S01]  /*4a60*/  @!P3 IMAD.IADD R7, R7, 0x1, -R44.reuse ;  /* 0x000000010707b824 */ /* 0x100fe200078e0a2c */
[----:B------:R-:W-:Y:S01]  /*4a70*/  ISETP.GT.U32.AND P3, PT, R44, R6, PT ;  /* 0x000000062c00720c */ /* 0x000fe20003f64070 */
[----:B------:R-:W-:Y:S01]  /*4a80*/  @!P6 IMAD.IADD R4, R4, 0x1, -R44 ;  /* 0x000000010404e824 */ /* 0x000fe200078e0a2c */
[----:B------:R-:W-:Y:S01]  /*4a90*/  ISETP.GT.U32.AND P6, PT, R44, R8, PT ;  /* 0x000000082c00720c */ /* 0x000fe20003fc4070 */
[----:B------:R-:W-:Y:S01]  /*4aa0*/  IMAD.MOV.U32 R18, RZ, RZ, R5 ;  /* 0x000000ffff127224 */ /* 0x000fe200078e0005 */
[----:B------:R-:W-:Y:S01]  /*4ab0*/  IABS R5, R40 ;  /* 0x0000002800057213 */ /* 0x000fe20000000000 */
[----:B------:R-:W-:-:S02]  /*4ac0*/  IMAD.MOV.U32 R17, RZ, RZ, R7 ;  /* 0x000000ffff117224 */ /* 0x000fc400078e0007 */
[----:B------:R-:W-:Y:S01]  /*4ad0*/  @!P2 IMAD.MOV R18, RZ, RZ, -R18 ;  /* 0x000000ffff12a224 */ /* 0x000fe200078e0a12 */
[----:B------:R-:W-:Y:S01]  /*4ae0*/  ISETP.GT.U32.AND P2, PT, R44, R4, PT ;  /* 0x000000042c00720c */ /* 0x000fe20003f44070 */
[----:B------:R-:W-:-:S03]  /*4af0*/  IMAD.HI.U32 R15, R39, R11, RZ ;  /* 0x0000000b270f7227 */ /* 0x000fc600078e00ff */
[----:B------:R-:W-:Y:S01]  /*4b00*/  STL [R1+0x234], R18 ;  /* 0x0002341201007387 */ /* 0x000fe20000100800 */
[--C-:B------:R-:W-:Y:S02]  /*4b10*/  @!P3 IMAD.IADD R6, R6, 0x1, -R44.reuse ;  /* 0x000000010606b824 */ /* 0x100fe400078e0a2c */
[--C-:B------:R-:W-:Y:S02]  /*4b20*/  @!P6 IMAD.IADD R8, R8, 0x1, -R44.reuse ;  /* 0x000000010808e824 */ /* 0x100fe400078e0a2c */
[----:B------:R-:W-:Y:S01]  /*4b30*/  @!P0 IMAD.MOV R17, RZ, RZ, -R17 ;  /* 0x000000ffff118224 */ /* 0x000fe200078e0a11 */
[C---:B------:R-:W-:Y:S01]  /*4b40*/  ISETP.GT.U32.AND P3, PT, R44.reuse, R6, PT ;  /* 0x000000062c00720c */ /* 0x040fe20003f64070 */
[----:B------:R-:W-:Y:S01]  /*4b50*/  IMAD.HI.U32 R16, R39, R12, RZ ;  /* 0x0000000c27107227 */ /* 0x000fe200078e00ff */
[----:B------:R-:W-:Y:S02]  /*4b60*/  ISETP.GT.U32.AND P6, PT, R44, R8, PT ;  /* 0x000000082c00720c */ /* 0x000fe40003fc4070 */
[----:B------:R0:W-:Y:S01]  /*4b70*/  STL [R1+0x238], R17 ;  /* 0x0002381101007387 */ /* 0x0001e20000100800 */
[----:B------:R-:W-:Y:S01]  /*4b80*/  IMAD.MOV R15, RZ, RZ, -R15 ;  /* 0x000000ffff0f7224 */ /* 0x000fe200078e0a0f */
[----:B------:R-:W-:Y:S01]  /*4b90*/  ISETP.GE.AND P0, PT, R35, RZ, PT ;  /* 0x000000ff2300720c */ /* 0x000fe20003f06270 */
[----:B------:R-:W-:-:S02]  /*4ba0*/  @!P2 IMAD.IADD R4, R4, 0x1, -R44 ;  /* 0x000000010404a824 */ /* 0x000fc400078e0a2c */
[----:B------:R-:W-:Y:S02]  /*4bb0*/  IMAD.MOV R16, RZ, RZ, -R16 ;  /* 0x000000ffff107224 */ /* 0x000fe400078e0a10 */
[C---:B------:R-:W-:Y:S02]  /*4bc0*/  IMAD R11, R44.reuse, R15, R11 ;  /* 0x0000000f2c0b7224 */ /* 0x040fe400078e020b */
[----:B------:R-:W-:Y:S02]  /*4bd0*/  IMAD R12, R44, R16, R12 ;  /* 0x000000102c0c7224 */ /* 0x000fe400078e020c */
[----:B0-----:R-:W-:Y:S02]  /*4be0*/  IMAD.MOV.U32 R17, RZ, RZ, R4 ;  /* 0x000000ffff117224 */ /* 0x001fe400078e0004 */
[--C-:B------:R-:W-:Y:S02]  /*4bf0*/  @!P3 IMAD.IADD R6, R6, 0x1, -R44.reuse ;  /* 0x000000010606b824 */ /* 0x100fe400078e0a2c */
[----:B------:R-:W-:Y:S01]  /*4c00*/  @!P5 IMAD.MOV R17, RZ, RZ, -R17 ;  /* 0x000000ffff11d224 */ /* 0x000fe200078e0a11 */
[----:B------:R-:W-:Y:S01]  /*4c10*/  ISETP.GT.U32.AND P5, PT, R44, R11, PT ;  /* 0x0000000b2c00720c */ /* 0x000fe20003fa4070 */
[----:B------:R-:W-:Y:S01]  /*4c20*/  @!P6 IMAD.IADD R8, R8, 0x1, -R44 ;  /* 0x000000010808e824 */ /* 0x000fe200078e0a2c */
[----:B------:R-:W-:Y:S01]  /*4c30*/  ISETP.GT.U32.AND P6, PT, R44, R12, PT ;  /* 0x0000000c2c00720c */ /* 0x000fe20003fc4070 */
[----:B------:R-:W-:Y:S01]  /*4c40*/  IMAD.MOV.U32 R7, RZ, RZ, R6 ;  /* 0x000000ffff077224 */ /* 0x000fe200078e0006 */
[----:B------:R-:W-:Y:S01]  /*4c50*/  IABS R6, R41 ;  /* 0x0000002900067213 */ /* 0x000fe20000000000 */
[C---:B------:R-:W-:Y:S01]  /*4c60*/  IMAD.HI.U32 R4, R39.reuse, R5, RZ ;  /* 0x0000000527047227 */ /* 0x040fe200078e00ff */
[----:B------:R-:W-:Y:S03]  /*4c70*/  STL [R1+0x248], R17 ;  /* 0x0002481101007387 */ /* 0x000fe60000100800 */
[----:B------:R-:W-:Y:S01]  /*4c80*/  @!P4 IMAD.MOV R7, RZ, RZ, -R7 ;  /* 0x000000ffff07c224 */ /* 0x000fe200078e0a07 */
[----:B------:R-:W-:Y:S01]  /*4c90*/  ISETP.GE.AND P4, PT, R36, RZ, PT ;  /* 0x000000ff2400720c */ /* 0x000fe20003f86270 */
[----:B------:R-:W-:-:S03]  /*4ca0*/  IMAD.HI.U32 R14, R39, R10, RZ ;  /* 0x0000000a270e7227 */ /* 0x000fc600078e00ff */
[----:B------:R0:W-:Y:S01]  /*4cb0*/  STL [R1+0x24c], R7 ;  /* 0x00024c0701007387 */ /* 0x0001e20000100800 */
[----:B------:R-:W-:Y:S02]  /*4cc0*/  @!P5 IMAD.IADD R11, R11, 0x1, -R44 ;  /* 0x000000010b0bd824 */ /* 0x000fe400078e0a2c */
[----:B------:R-:W-:Y:S02]  /*4cd0*/  IMAD.MOV R14, RZ, RZ, -R14 ;  /* 0x000000ffff0e7224 */ /* 0x000fe400078e0a0e */
[----:B------:R-:W-:Y:S01]  /*4ce0*/  @!P6 IMAD.IADD R12, R12, 0x1, -R44 ;  /* 0x000000010c0ce824 */ /* 0x000fe200078e0a2c */
[----:B------:R-:W-:Y:S01]  /*4cf0*/  ISETP.GT.U32.AND P6, PT, R44, R11, PT ;  /* 0x0000000b2c00720c */ /* 0x000fe20003fc4070 */
[----:B------:R-:W-:-:S04]  /*4d00*/  IMAD.HI.U32 R13, R39, R9, RZ ;  /* 0x00000009270d7227 */ /* 0x000fc800078e00ff */
[----:B0-----:R-:W-:Y:S02]  /*4d10*/  IMAD.MOV R7, RZ, RZ, -R4 ;  /* 0x000000ffff077224 */ /* 0x001fe400078e0a04 */
[----:B------:R-:W-:Y:S01]  /*4d20*/  IMAD.MOV.U32 R4, RZ, RZ, R6 ;  /* 0x000000ffff047224 */ /* 0x000fe200078e0006 */
[----:B------:R-:W-:Y:S01]  /*4d30*/  IABS R6, R42 ;  /* 0x0000002a00067213 */ /* 0x000fe20000000000 */
[C---:B------:R-:W-:Y:S02]  /*4d40*/  IMAD R5, R44.reuse, R7, R5 ;  /* 0x000000072c057224 */ /* 0x040fe400078e0205 */
[----:B------:R-:W-:Y:S02]  /*4d50*/  IMAD R10, R44, R14, R10 ;  /* 0x0000000e2c0a7224 */ /* 0x000fe400078e020a */
[----:B------:R-:W-:-:S03]  /*4d60*/  IMAD.HI.U32 R7, R39, R4, RZ ;  /* 0x0000000427077227 */ /* 0x000fc600078e00ff */
[C---:B------:R-:W-:Y:S01]  /*4d70*/  ISETP.GT.U32.AND P3, PT, R44.reuse, R10, PT ;  /* 0x0000000a2c00720c */ /* 0x040fe20003f64070 */
[----:B------:R-:W-:Y:S02]  /*4d80*/  IMAD.MOV R13, RZ, RZ, -R13 ;  /* 0x000000ffff0d7224 */ /* 0x000fe400078e0a0d */
[----:B------:R-:W-:Y:S02]  /*4d90*/  IMAD.MOV R7, RZ, RZ, -R7 ;  /* 0x000000ffff077224 */ /* 0x000fe400078e0a07 */
[C---:B------:R-:W-:Y:S02]  /*4da0*/  IMAD R9, R44.reuse, R13, R9 ;  /* 0x0000000d2c097224 */ /* 0x040fe400078e0209 */
[C---:B------:R-:W-:Y:S01]  /*4db0*/  IMAD R4, R44.reuse, R7, R4 ;  /* 0x000000072c047224 */ /* 0x040fe200078e0204 */
[----:B------:R-:W-:Y:S01]  /*4dc0*/  IABS R7, R45 ;  /* 0x0000002d00077213 */ /* 0x000fe20000000000 */
[----:B------:R-:W-:Y:S01]  /*4dd0*/  @!P6 IMAD.IADD R11, R11, 0x1, -R44 ;  /* 0x000000010b0be824 */ /* 0x000fe200078e0a2c */
[C---:B------:R-:W-:Y:S01]  /*4de0*/  ISETP.GT.U32.AND P2, PT, R44.reuse, R9, PT ;  /* 0x000000092c00720c */ /* 0x040fe20003f44070 */
[----:B------:R-:W-:Y:S01]  /*4df0*/  IMAD.MOV.U32 R13, RZ, RZ, R8 ;  /* 0x000000ffff0d7224 */ /* 0x000fe200078e0008 */
[----:B------:R-:W-:Y:S01]  /*4e00*/  ISETP.GT.U32.AND P6, PT, R44, R4, PT ;  /* 0x000000042c00720c */ /* 0x000fe20003fc4070 */
[----:B------:R-:W-:-:S02]  /*4e10*/  @!P3 IMAD.IADD R10, R10, 0x1, -R44 ;  /* 0x000000010a0ab824 */ /* 0x000fc400078e0a2c */
[----:B------:R-:W-:Y:S01]  /*4e20*/  @!P1 IMAD.MOV R13, RZ, RZ, -R13 ;  /* 0x000000ffff0d9224 */ /* 0x000fe200078e0a0d */
[C---:B------:R-:W-:Y:S01]  /*4e30*/  ISETP.GT.U32.AND P1, PT, R44.reuse, R12, PT ;  /* 0x0000000c2c00720c */ /* 0x040fe20003f24070 */
[----:B------:R-:W-:Y:S01]  /*4e40*/  IMAD.HI.U32 R8, R39, R6, RZ ;  /* 0x0000000627087227 */ /* 0x000fe200078e00ff */
[----:B------:R-:W-:Y:S02]  /*4e50*/  ISETP.GT.U32.AND P5, PT, R44, R10, PT ;  /* 0x0000000a2c00720c */ /* 0x000fe40003fa4070 */
[----:B------:R0:W-:Y:S01]  /*4e60*/  STL [R1+0x250], R13 ;  /* 0x0002500d01007387 */ /* 0x0001e20000100800 */
[----:B------:R-:W-:Y:S02]  /*4e70*/  IMAD.MOV R8, RZ, RZ, -R8 ;  /* 0x000000ffff087224 */ /* 0x000fe400078e0a08 */
[--C-:B------:R-:W-:Y:S01]  /*4e80*/  @!P2 IMAD.IADD R9, R9, 0x1, -R44.reuse ;  /* 0x000000010909a824 */ /* 0x100fe200078e0a2c */
[----:B------:R-:W-:Y:S01]  /*4e90*/  ISETP.GE.AND P2, PT, R37, RZ, PT ;  /* 0x000000ff2500720c */ /* 0x000fe20003f46270 */
[----:B------:R-:W-:-:S02]  /*4ea0*/  @!P6 IMAD.IADD R4, R4, 0x1, -R44 ;  /* 0x000000010404e824 */ /* 0x000fc400078e0a2c */
[C---:B------:R-:W-:Y:S01]  /*4eb0*/  IMAD R6, R44.reuse, R8, R6 ;  /* 0x000000082c067224 */ /* 0x040fe200078e0206 */
[----:B------:R-:W-:Y:S01]  /*4ec0*/  ISETP.GT.U32.AND P3, PT, R44, R9, PT ;  /* 0x000000092c00720c */ /* 0x000fe20003f64070 */
[--C-:B------:R-:W-:Y:S01]  /*4ed0*/  @!P1 IMAD.IADD R12, R12, 0x1, -R44.reuse ;  /* 0x000000010c0c9824 */ /* 0x100fe200078e0a2c */
[----:B0-----:R-:W-:Y:S01]  /*4ee0*/  IABS R13, R43 ;  /* 0x0000002b000d7213 */ /* 0x001fe20000000000 */
[----:B------:R-:W-:Y:S01]  /*4ef0*/  @!P5 IMAD.IADD R10, R10, 0x1, -R44 ;  /* 0x000000010a0ad824 */ /* 0x000fe200078e0a2c */
[C---:B------:R-:W-:Y:S01]  /*4f00*/  ISETP.GT.U32.AND P6, PT, R44.reuse, R4, PT ;  /* 0x000000042c00720c */ /* 0x040fe20003fc4070 */
[C---:B------:R-:W-:Y:S01]  /*4f10*/  IMAD.HI.U32 R8, R39.reuse, R7, RZ ;  /* 0x0000000727087227 */ /* 0x040fe200078e00ff */
[----:B------:R-:W-:Y:S02]  /*4f20*/  ISETP.GT.U32.AND P5, PT, R44, R5, PT ;  /* 0x000000052c00720c */ /* 0x000fe40003fa4070 */
[----:B------:R-:W-:Y:S01]  /*4f30*/  ISETP.GE.AND P1, PT, R40, RZ, PT ;  /* 0x000000ff2800720c */ /* 0x000fe20003f26270 */
[----:B------:R-:W-:-:S04]  /*4f40*/  IMAD.HI.U32 R14, R39, R13, RZ ;  /* 0x0000000d270e7227 */ /* 0x000fc800078e00ff */
[----:B------:R-:W-:Y:S02]  /*4f50*/  IMAD.MOV R14, RZ, RZ, -R14 ;  /* 0x000000ffff0e7224 */ /* 0x000fe400078e0a0e */
[----:B------:R-:W-:Y:S01]  /*4f60*/  @!P4 IMAD.MOV R10, RZ, RZ, -R10 ;  /* 0x000000ffff0ac224 */ /* 0x000fe200078e0a0a */
[C---:B------:R-:W-:Y:S01]  /*4f70*/  ISETP.GT.U32.AND P4, PT, R44.reuse, R6, PT ;  /* 0x000000062c00720c */ /* 0x040fe20003f84070 */
[----:B------:R-:W-:Y:S01]  /*4f80*/  IMAD R13, R44, R14, R13 ;  /* 0x0000000e2c0d7224 */ /* 0x000fe200078e020d */
[----:B------:R-:W-:Y:S01]  /*4f90*/  IABS R14, R46 ;  /* 0x0000002e000e7213 */ /* 0x000fe20000000000 */
[--C-:B------:R-:W-:Y:S01]  /*4fa0*/  @!P3 IMAD.IADD R9, R9, 0x1, -R44.reuse ;  /* 0x000000010909b824 */ /* 0x100fe200078e0a2c */
[----:B------:R-:W-:Y:S01]  /*4fb0*/  ISETP.GE.AND P3, PT, R38, RZ, PT ;  /* 0x000000ff2600720c */ /* 0x000fe20003f66270 */
[----:B------:R-:W-:Y:S01]  /*4fc0*/  @!P6 IMAD.IADD R4, R4, 0x1, -R44 ;  /* 0x000000010404e824 */ /* 0x000fe200078e0a2c */
[----:B------:R-:W-:Y:S01]  /*4fd0*/  ISETP.GT.U32.AND P6, PT, R44, R13, PT ;  /* 0x0000000d2c00720c */ /* 0x000fe20003fc4070 */
[----:B------:R-:W-:-:S02]  /*4fe0*/  IMAD.MOV.U32 R15, RZ, RZ, R9 ;  /* 0x000000ffff0f7224 */ /* 0x000fc400078e0009 */
[----:B------:R-:W-:Y:S01]  /*4ff0*/  IMAD.MOV.U32 R9, RZ, RZ, R12 ;  /* 0x000000ffff097224 */ /* 0x000fe200078e000c */
[----:B------:R-:W-:Y:S01]  /*5000*/  IABS R12, R47 ;  /* 0x0000002f000c7213 */ /* 0x000fe20000000000 */
[--C-:B------:R-:W-:Y:S01]  /*5010*/  @!P5 IMAD.IADD R5, R5, 0x1, -R44.reuse ;  /* 0x000000010505d824 */ /* 0x100fe200078e0a2c */
[----:B------:R-:W-:Y:S01]  /*5020*/  ISETP.GE.AND P5, PT, R41, RZ, PT ;  /* 0x000000ff2900720c */ /* 0x000fe20003fa6270 */
[----:B------:R-:W-:Y:S02]  /*5030*/  @!P0 IMAD.MOV R15, RZ, RZ, -R15 ;  /* 0x000000ffff0f8224 */ /* 0x000fe400078e0a0f */
[--C-:B------:R-:W-:Y:S01]  /*5040*/  @!P4 IMAD.IADD R6, R6, 0x1, -R44.reuse ;  /* 0x000000010606c824 */ /* 0x100fe200078e0a2c */
[C---:B------:R-:W-:Y:S01]  /*5050*/  ISETP.GT.U32.AND P0, PT, R44.reuse, R5, PT ;  /* 0x000000052c00720c */ /* 0x040fe20003f04070 */
[----:B------:R-:W-:Y:S01]  /*5060*/  @!P2 IMAD.MOV R11, RZ, RZ, -R11 ;  /* 0x000000ffff0ba224 */ /* 0x000fe200078e0a0b */
[----:B------:R-:W-:Y:S01]  /*5070*/  STL [R1+0x244], R15 ;  /* 0x0002440f01007387 */ /* 0x000fe20000100800 */
[----:B------:R-:W-:Y:S01]  /*5080*/  @!P3 IMAD.MOV R9, RZ, RZ, -R9 ;  /* 0x000000ffff09b224 */ /* 0x000fe200078e0a09 */
[----:B------:R-:W-:Y:S01]  /*5090*/  ISETP.GT.U32.AND P4, PT, R44, R6, PT ;  /* 0x000000062c00720c */ /* 0x000fe20003f84070 */
[----:B------:R-:W-:Y:S01]  /*50a0*/  @!P6 IMAD.IADD R13, R13, 0x1, -R44 ;  /* 0x000000010d0de824 */ /* 0x000fe200078e0a2c */
[----:B------:R0:W-:Y:S01]  /*50b0*/  STL [R1+0x1e0], R10 ;  /* 0x0001e00a01007387 */ /* 0x0001e20000100800 */
[----:B------:R-:W-:Y:S01]  /*50c0*/  IMAD.MOV R8, RZ, RZ, -R8 ;  /* 0x000000ffff087224 */ /* 0x000fe200078e0a08 */
[----:B------:R-:W-:Y:S01]  /*50d0*/  ISETP.GE.AND P2, PT, R42, RZ, PT ;  /* 0x000000ff2a00720c */ /* 0x000fe20003f46270 */
[----:B------:R-:W-:Y:S01]  /*50e0*/  VIADD R55, R0, 0xc8 ;  /* 0x000000c800377836 */ /* 0x000fe20000000000 */
[----:B------:R1:W-:Y:S01]  /*50f0*/  STL [R1+0x1a0], R11 ;  /* 0x0001a00b01007387 */ /* 0x0003e20000100800 */
[C---:B------:R-:W-:Y:S01]  /*5100*/  ISETP.GT.U32.AND P6, PT, R44.reuse, R13, PT ;  /* 0x0000000d2c00720c */ /* 0x040fe20003fc4070 */
[----:B------:R-:W-:Y:S01]  /*5110*/  IMAD R7, R44, R8, R7 ;  /* 0x000000082c077224 */ /* 0x000fe200078e0207 */
[----:B------:R-:W-:Y:S01]  /*5120*/  ISETP.GE.AND P3, PT, R43, RZ, PT ;  /* 0x000000ff2b00720c */ /* 0x000fe20003f66270 */
[----:B------:R2:W-:Y:S01]  /*5130*/  STL [R1+0x19c], R9 ;  /* 0x00019c0901007387 */ /* 0x0005e20000100800 */
[--C-:B------:R-:W-:Y:S01]  /*5140*/  @!P0 IMAD.IADD R5, R5, 0x1, -R44.reuse ;  /* 0x0000000105058824 */ /* 0x100fe200078e0a2c */
[----:B------:R-:W-:Y:S01]  /*5150*/  ISETP.GE.AND P0, PT, R45, RZ, PT ;  /* 0x000000ff2d00720c */ /* 0x000fe20003f06270 */
[----:B------:R-:W-:Y:S01]  /*5160*/  @!P4 IMAD.IADD R6, R6, 0x1, -R44 ;  /* 0x000000010606c824 */ /* 0x000fe200078e0a2c */
[----:B------:R-:W-:Y:S01]  /*5170*/  ISETP.GT.U32.AND P4, PT, R44, R7, PT ;  /* 0x000000072c00720c */ /* 0x000fe20003f84070 */
[----:B0-----:R-:W-:Y:S01]  /*5180*/  IMAD.MOV.U32 R10, RZ, RZ, R5 ;  /* 0x000000ffff0a7224 */ /* 0x001fe200078e0005 */
[----:B-1----:R-:W-:Y:S01]  /*5190*/  IABS R11, R48 ;  /* 0x00000030000b7213 */ /* 0x002fe20000000000 */
[----:B------:R-:W-:Y:S01]  /*51a0*/  IMAD.HI.U32 R8, R39, R12, RZ ;  /* 0x0000000c27087227 */ /* 0x000fe200078e00ff */
[----:B------:R-:W-:-:S03]  /*51b0*/  IABS R57, R55 ;  /* 0x0000003700397213 */ /* 0x000fc60000000000 */
[----:B--2---:R-:W-:Y:S02]  /*51c0*/  IMAD.MOV.U32 R9, RZ, RZ, R4 ;  /* 0x000000ffff097224 */ /* 0x004fe400078e0004 */
[----:B------:R-:W-:-:S04]  /*51d0*/  IMAD.HI.U32 R4, R39, R14, RZ ;  /* 0x0000000e27047227 */ /* 0x000fc800078e00ff */
[----:B------:R-:W-:Y:S02]  /*51e0*/  IMAD.MOV R4, RZ, RZ, -R4 ;  /* 0x000000ffff047224 */ /* 0x000fe400078e0a04 */
[----:B------:R-:W-:Y:S02]  /*51f0*/  @!P6 IMAD.IADD R13, R13, 0x1, -R44 ;  /* 0x000000010d0de824 */ /* 0x000fe400078e0a2c */
[----:B------:R-:W-:Y:S02]  /*5200*/  IMAD R14, R44, R4, R14 ;  /* 0x000000042c0e7224 */ /* 0x000fe400078e020e */
[----:B------:R-:W-:Y:S01]  /*5210*/  @!P1 IMAD.MOV R10, RZ, RZ, -R10 ;  /* 0x000000ffff0a9224 */ /* 0x000fe200078e0a0a */
[----:B------:R-:W-:Y:S01]  /*5220*/  ISETP.GE.AND P1, PT, R46, RZ, PT ;  /* 0x000000ff2e00720c */ /* 0x000fe20003f26270 */
[----:B------:R-:W-:Y:S01]  /*5230*/  @!P5 IMAD.MOV R9, RZ, RZ, -R9 ;  /* 0x000000ffff09d224 */ /* 0x000fe200078e0a09 */
[----:B------:R-:W-:Y:S01]  /*5240*/  ISETP.GT.U32.AND P6, PT, R44, R14, PT ;  /* 0x0000000e2c00720c */ /* 0x000fe20003fc4070 */
[----:B------:R-:W-:Y:S01]  /*5250*/  @!P4 IMAD.IADD R7, R7, 0x1, -R44 ;  /* 0x000000010707c824 */ /* 0x000fe200078e0a2c */
[----:B------:R0:W-:Y:S01]  /*5260*/  STL [R1+0x190], R10 ;  /* 0x0001900a01007387 */ /* 0x0001e20000100800 */
[----:B------:R-:W-:Y:S01]  /*5270*/  IMAD.MOV R8, RZ, RZ, -R8 ;  /* 0x000000ffff087224 */ /* 0x000fe200078e0a08 */
[----:B------:R-:W-:Y:S01]  /*5280*/  ISETP.GE.AND P5, PT, R47, RZ, PT ;  /* 0x000000ff2f00720c */ /* 0x000fe20003fa6270 */
[----:B------:R-:W-:Y:S01]  /*5290*/  IMAD.HI.U32 R5, R39, R11, RZ ;  /* 0x0000000b27057227 */ /* 0x000fe200078e00ff */
[----:B------:R1:W-:Y:S01]  /*52a0*/  STL [R1+0x184], R9 ;  /* 0x0001840901007387 */ /* 0x0003e20000100800 */
[----:B------:R-:W-:-:S02]  /*52b0*/  ISETP.GE.AND P4, PT, R48, RZ, PT ;  /* 0x000000ff3000720c */ /* 0x000fc40003f86270 */
[----:B------:R-:W-:Y:S02]  /*52c0*/  IMAD R8, R44, R8, R12 ;  /* 0x000000082c087224 */ /* 0x000fe400078e020c */
[----:B------:R-:W-:Y:S01]  /*52d0*/  IMAD.MOV.U32 R16, RZ, RZ, R6 ;  /* 0x000000ffff107224 */ /* 0x000fe200078e0006 */
[----:B0-----:R-:W-:Y:S01]  /*52e0*/  IABS R10, R49 ;  /* 0x00000031000a7213 */ /* 0x001fe20000000000 */
[----:B------:R-:W-:Y:S01]  /*52f0*/  @!P6 IMAD.IADD R14, R14, 0x1, -R44 ;  /* 0x000000010e0ee824 */ /* 0x000fe200078e0a2c */
[C---:B------:R-:W-:Y:S01]  /*5300*/  ISETP.GT.U32.AND P6, PT, R44.reuse, R7, PT ;  /* 0x000000072c00720c */ /* 0x040fe20003fc4070 */
[----:B------:R-:W-:Y:S01]  /*5310*/  IMAD.MOV R5, RZ, RZ, -R5 ;  /* 0x000000ffff057224 */ /* 0x000fe200078e0a05 */
[----:B-1----:R-:W-:Y:S01]  /*5320*/  IABS R9, R50 ;  /* 0x0000003200097213 */ /* 0x002fe20000000000 */
[----:B------:R-:W-:Y:S01]  /*5330*/  IMAD.MOV.U32 R12, RZ, RZ, R13 ;  /* 0x000000ffff0c7224 */ /* 0x000fe200078e000d */
[----:B------:R-:W-:Y:S01]  /*5340*/  IABS R6, R52 ;  /* 0x0000003400067213 */ /* 0x000fe20000000000 */
[----:B------:R-:W-:Y:S01]  /*5350*/  @!P2 IMAD.MOV R16, RZ, RZ, -R16 ;  /* 0x000000ffff10a224 */ /* 0x000fe200078e0a10 */
[----:B------:R-:W-:Y:S01]  /*5360*/  ISETP.GT.U32.AND P2, PT, R44, R14, PT ;  /* 0x0000000e2c00720c */ /* 0x000fe20003f44070 */
[----:B------:R-:W-:-:S03]  /*5370*/  IMAD.HI.U32 R15, R39, R9, RZ ;  /* 0x00000009270f7227 */ /* 0x000fc600078e00ff */
[----:B------:R-:W-:Y:S01]  /*5380*/  STL [R1+0x17c], R16 ;  /* 0x00017c1001007387 */ /* 0x000fe20000100800 */
[----:B------:R-:W-:Y:S02]  /*5390*/  IMAD.MOV R15, RZ, RZ, -R15 ;  /* 0x000000ffff0f7224 */ /* 0x000fe400078e0a0f */
[C---:B------:R-:W-:Y:S01]  /*53a0*/  IMAD R5, R44.reuse, R5, R11 ;  /* 0x000000052c057224 */ /* 0x040fe200078e020b */
[----:B------:R-:W-:Y:S01]  /*53b0*/  IABS R11, R53 ;  /* 0x00000035000b7213 */ /* 0x000fe20000000000 */
[C---:B------:R-:W-:Y:S01]  /*53c0*/  IMAD R15, R44.reuse, R15, R9 ;  /* 0x0000000f2c0f7224 */ /* 0x040fe200078e0209 */
[----:B------:R-:W-:Y:S01]  /*53d0*/  IABS R9, R51 ;  /* 0x0000003300097213 */ /* 0x000fe20000000000 */
[----:B------:R-:W-:Y:S01]  /*53e0*/  @!P3 IMAD.MOV R12, RZ, RZ, -R12 ;  /* 0x000000ffff0cb224 */ /* 0x000fe200078e0a0c */
[----:B------:R-:W-:Y:S01]  /*53f0*/  ISETP.GT.U32.AND P3, PT, R44, R8, PT ;  /* 0x000000082c00720c */ /* 0x000fe20003f64070 */
[----:B------:R-:W-:-:S03]  /*5400*/  IMAD.HI.U32 R4, R39, R10, RZ ;  /* 0x0000000a27047227 */ /* 0x000fc600078e00ff */
[----:B------:R0:W-:Y:S01]  /*5410*/  STL [R1+0x16c], R12 ;  /* 0x00016c0c01007387 */ /* 0x0001e20000100800 */
[----:B------:R-:W-:Y:S01]  /*5420*/  @!P6 IMAD.IADD R7, R7, 0x1, -R44 ;  /* 0x000000010707e824 */ /* 0x000fe200078e0a2c */
[----:B------:R-:W-:Y:S01]  /*5430*/  ISETP.GT.U32.AND P6, PT, R44, R5, PT ;  /* 0x000000052c00720c */ /* 0x000fe20003fc4070 */
[----:B------:R-:W-:Y:S02]  /*5440*/  IMAD.MOV R4, RZ, RZ, -R4 ;  /* 0x000000ffff047224 */ /* 0x000fe400078e0a04 */
[----:B------:R-:W-:Y:S02]  /*5450*/  @!P2 IMAD.IADD R14, R14, 0x1, -R44 ;  /* 0x000000010e0ea824 */ /* 0x000fe400078e0a2c */
[----:B------:R-:W-:Y:S01]  /*5460*/  IMAD R4, R44, R4, R10 ;  /* 0x000000042c047224 */ /* 0x000fe200078e020a */
[----:B------:R-:W-:Y:S01]  /*5470*/  IABS R10, R59 ;  /* 0x0000003b000a7213 */ /* 0x000fe20000000000 */
[----:B------:R-:W-:Y:S01]  /*5480*/  @!P3 IMAD.IADD R8, R8, 0x1, -R44 ;  /* 0x000000010808b824 */ /* 0x000fe200078e0a2c */
[C---:B------:R-:W-:Y:S01]  /*5490*/  ISETP.GT.U32.AND P3, PT, R44.reuse, R15, PT ;  /* 0x0000000f2c00720c */ /* 0x040fe20003f64070 */
[----:B0-----:R-:W-:Y:S01]  /*54a0*/  IMAD.HI.U32 R12, R39, R9, RZ ;  /* 0x00000009270c7227 */ /* 0x001fe200078e00ff */
[----:B------:R-:W-:-:S03]  /*54b0*/  ISETP.GT.U32.AND P2, PT, R44, R4, PT ;  /* 0x000000042c00720c */ /* 0x000fc60003f44070 */
[----:B------:R-:W-:Y:S02]  /*54c0*/  IMAD.MOV R12, RZ, RZ, -R12 ;  /* 0x000000ffff0c7224 */ /* 0x000fe400078e0a0c */
[--C-:B------:R-:W-:Y:S02]  /*54d0*/  @!P6 IMAD.IADD R5, R5, 0x1, -R44.reuse ;  /* 0x000000010505e824 */ /* 0x100fe400078e0a2c */
[C---:B------:R-:W-:Y:S02]  /*54e0*/  IMAD R9, R44.reuse, R12, R9 ;  /* 0x0000000c2c097224 */ /* 0x040fe400078e0209 */
[----:B------:R-:W-:Y:S02]  /*54f0*/  IMAD.MOV.U32 R17, RZ, RZ, R7 ;  /* 0x000000ffff117224 */ /* 0x000fe400078e0007 */
[--C-:B------:R-:W-:Y:S01]  /*5500*/  @!P3 IMAD.IADD R15, R15, 0x1, -R44.reuse ;  /* 0x000000010f0fb824 */ /* 0x100fe200078e0a2c */
[----:B------:R-:W-:Y:S01]  /*5510*/  ISETP.GT.U32.AND P6, PT, R44, R9, PT ;  /* 0x000000092c00720c */ /* 0x000fe20003fc4070 */
[----:B------:R-:W-:Y:S01]  /*5520*/  @!P2 IMAD.IADD R4, R4, 0x1, -R44 ;  /* 0x000000010404a824 */ /* 0x000fe200078e0a2c */
[C---:B------:R-:W-:Y:S01]  /*5530*/  ISETP.GT.U32.AND P2, PT, R44.reuse, R8, PT ;  /* 0x000000082c00720c */ /* 0x040fe20003f44070 */
[----:B------:R-:W-:Y:S01]  /*5540*/  @!P0 IMAD.MOV R17, RZ, RZ, -R17 ;  /* 0x000000ffff118224 */ /* 0x000fe200078e0a11 */
[C---:B------:R-:W-:Y:S01]  /*5550*/  ISETP.GT.U32.AND P0, PT, R44.reuse, R5, PT ;  /* 0x000000052c00720c */ /* 0x040fe20003f04070 */
[----:B------:R-:W-:Y:S01]  /*5560*/  IMAD.HI.U32 R16, R39, R6, RZ ;  /* 0x0000000627107227 */ /* 0x000fe200078e00ff */
[----:B------:R-:W-:-:S02]  /*5570*/  ISETP.GT.U32.AND P3, PT, R44, R4, PT ;  /* 0x000000042c00720c */ /* 0x000fc40003f64070 */
[----:B------:R-:W-:Y:S01]  /*5580*/  STL [R1+0x164], R17 ;  /* 0x0001641101007387 */ /* 0x000fe20000100800 */
[----:B------:R-:W-:-:S04]  /*5590*/  IMAD.HI.U32 R13, R39, R11, RZ ;  /* 0x0000000b270d7227 */ /* 0x000fc800078e00ff */
[----:B------:R-:W-:Y:S01]  /*55a0*/  @!P6 IMAD.IADD R9, R9, 0x1, -R44 ;  /* 0x000000010909e824 */ /* 0x000fe200078e0a2c */
[----:B------:R-:W-:Y:S01]  /*55b0*/  ISETP.GT.U32.AND P6, PT, R44, R15, PT ;  /* 0x0000000f2c00720c */ /* 0x000fe20003fc4070 */
[----:B------:R-:W-:Y:S02]  /*55c0*/  IMAD.MOV R16, RZ, RZ, -R16 ;  /* 0x000000ffff107224 */ /* 0x000fe400078e0a10 */
[----:B------:R-:W-:-:S04]  /*55d0*/  IMAD.HI.U32 R12, R39, R10, RZ ;  /* 0x0000000a270c7227 */ /* 0x000fc800078e00ff */
[----:B------:R-:W-:Y:S02]  /*55e0*/  IMAD.MOV R13, RZ, RZ, -R13 ;  /* 0x000000ffff0d7224 */ /* 0x000fe400078e0a0d */
[----:B------:R-:W-:Y:S02]  /*55f0*/  IMAD.MOV.U32 R7, RZ, RZ, R14 ;  /* 0x000000ffff077224 */ /* 0x000fe400078e000e */
[C---:B------:R-:W-:Y:S02]  /*5600*/  IMAD R6, R44.reuse, R16, R6 ;  /* 0x000000102c067224 */ /* 0x040fe400078e0206 */
[----:B------:R-:W-:Y:S02]  /*5610*/  IMAD.MOV R12, RZ, RZ, -R12 ;  /* 0x000000ffff0c7224 */ /* 0x000fe400078e0a0c */
[C---:B------:R-:W-:Y:S02]  /*5620*/  IMAD R11, R44.reuse, R13, R11 ;  /* 0x0000000d2c0b7224 */ /* 0x040fe400078e020b */
[----:B------:R-:W-:Y:S01]  /*5630*/  @!P1 IMAD.MOV R7, RZ, RZ, -R7 ;  /* 0x000000ffff079224 */ /* 0x000fe200078e0a07 */
[C---:B------:R-:W-:Y:S01]  /*5640*/  ISETP.GT.U32.AND P1, PT, R44.reuse, R9, PT ;  /* 0x000000092c00720c */ /* 0x040fe20003f24070 */
[----:B------:R-:W-:Y:S01]  /*5650*/  IMAD R10, R44, R12, R10 ;  /* 0x0000000c2c0a7224 */ /* 0x000fe200078e020a */
[----:B------:R-:W-:Y:S01]  /*5660*/  IABS R12, R60 ;  /* 0x0000003c000c7213 */ /* 0x000fe20000000000 */
[--C-:B------:R-:W-:Y:S01]  /*5670*/  @!P2 IMAD.IADD R8, R8, 0x1, -R44.reuse ;  /* 0x000000010808a824 */ /* 0x100fe200078e0a2c */
[C---:B------:R-:W-:Y:S01]  /*5680*/  ISETP.GT.U32.AND P2, PT, R44.reuse, R6, PT ;  /* 0x000000062c00720c */ /* 0x040fe20003f44070 */
[--C-:B------:R-:W-:Y:S01]  /*5690*/  @!P0 IMAD.IADD R5, R5, 0x1, -R44.reuse ;  /* 0x0000000105058824 */ /* 0x100fe200078e0a2c */
[C---:B------:R-:W-:Y:S01]  /*56a0*/  ISETP.GT.U32.AND P0, PT, R44.reuse, R11, PT ;  /* 0x0000000b2c00720c */ /* 0x040fe20003f04070 */
[--C-:B------:R-:W-:Y:S01]  /*56b0*/  @!P6 IMAD.IADD R15, R15, 0x1, -R44.reuse ;  /* 0x000000010f0fe824 */ /* 0x100fe200078e0a2c */
[----:B------:R-:W-:Y:S01]  /*56c0*/  ISETP.GT.U32.AND P6, PT, R44, R10, PT ;  /* 0x0000000a2c00720c */ /* 0x000fe20003fc4070 */
[--C-:B------:R-:W-:Y:S01]  /*56d0*/  @!P3 IMAD.IADD R4, R4, 0x1, -R44.reuse ;  /* 0x000000010404b824 */ /* 0x100fe200078e0a2c */
[----:B------:R-:W-:Y:S01]  /*56e0*/  ISETP.GE.AND P3, PT, R49, RZ, PT ;  /* 0x000000ff3100720c */ /* 0x000fe20003f66270 */
[----:B------:R-:W-:Y:S01]  /*56f0*/  IMAD.HI.U32 R14, R39, R12, RZ ;  /* 0x0000000c270e7227 */ /* 0x000fe200078e00ff */
[----:B------:R0:W-:Y:S03]  /*5700*/  STL [R1+0x158], R7 ;  /* 0x0001580701007387 */ /* 0x0001e60000100800 */
[--C-:B------:R-:W-:Y:S01]  /*5710*/  @!P1 IMAD.IADD R9, R9, 0x1, -R44.reuse ;  /* 0x0000000109099824 */ /* 0x100fe200078e0a2c */
[----:B------:R-:W-:Y:S01]  /*5720*/  ISETP.GE.AND P1, PT, R50, RZ, PT ;  /* 0x000000ff3200720c */ /* 0x000fe20003f26270 */
[--C-:B------:R-:W-:Y:S01]  /*5730*/  @!P2 IMAD.IADD R6, R6, 0x1, -R44.reuse ;  /* 0x000000010606a824 */ /* 0x100fe200078e0a2c */
[----:B------:R-:W-:Y:S01]  /*5740*/  ISETP.GE.AND P2, PT, R51, RZ, PT ;  /* 0x000000ff3300720c */ /* 0x000fe20003f46270 */
[----:B------:R-:W-:Y:S01]  /*5750*/  @!P0 IMAD.IADD R11, R11, 0x1, -R44 ;  /* 0x000000010b0b8824 */ /* 0x000fe200078e0a2c */
[----:B------:R-:W-:Y:S01]  /*5760*/  ISETP.GE.AND P0, PT, R52, RZ, PT ;  /* 0x000000ff3400720c */ /* 0x000fe20003f06270 */
[----:B------:R-:W-:Y:S01]  /*5770*/  IMAD.MOV.U32 R18, RZ, RZ, R8 ;  /* 0x000000ffff127224 */ /* 0x000fe200078e0008 */
[----:B0-----:R-:W-:Y:S01]  /*5780*/  IABS R7, R61 ;  /* 0x0000003d00077213 */ /* 0x001fe20000000000 */
[----:B------:R-:W-:-:S02]  /*5790*/  IMAD.MOV.U32 R17, RZ, RZ, R5 ;  /* 0x000000ffff117224 */ /* 0x000fc400078e0005 */
[----:B------:R-:W-:Y:S02]  /*57a0*/  IMAD.MOV R14, RZ, RZ, -R14 ;  /* 0x000000ffff0e7224 */ /* 0x000fe400078e0a0e */
[----:B------:R-:W-:Y:S02]  /*57b0*/  IMAD.MOV.U32 R5, RZ, RZ, R4 ;  /* 0x000000ffff057224 */ /* 0x000fe400078e0004 */
[----:B------:R-:W-:Y:S01]  /*57c0*/  @!P6 IMAD.IADD R10, R10, 0x1, -R44 ;  /* 0x000000010a0ae824 */ /* 0x000fe200078e0a2c */
[C---:B------:R-:W-:Y:S01]  /*57d0*/  ISETP.GT.U32.AND P6, PT, R44.reuse, R6, PT ;  /* 0x000000062c00720c */ /* 0x040fe20003fc4070 */
[----:B------:R-:W-:Y:S01]  /*57e0*/  @!P5 IMAD.MOV R18, RZ, RZ, -R18 ;  /* 0x000000ffff12d224 */ /* 0x000fe200078e0a12 */
[C---:B------:R-:W-:Y:S01]  /*57f0*/  ISETP.GT.U32.AND P5, PT, R44.reuse, R11, PT ;  /* 0x0000000b2c00720c */ /* 0x040fe20003fa4070 */
[----:B------:R-:W-:Y:S02]  /*5800*/  @!P4 IMAD.MOV R17, RZ, RZ, -R17 ;  /* 0x000000ffff11c224 */ /* 0x000fe400078e0a11 */
[C---:B------:R-:W-:Y:S01]  /*5810*/  IMAD R12, R44.reuse, R14, R12 ;  /* 0x0000000e2c0c7224 */ /* 0x040fe200078e020c */
[----:B------:R-:W-:Y:S01]  /*5820*/  STL [R1+0x14c], R18 ;  /* 0x00014c1201007387 */ /* 0x000fe20000100800 */
[----:B------:R-:W-:Y:S01]  /*5830*/  @!P3 IMAD.MOV R5, RZ, RZ, -R5 ;  /* 0x000000ffff05b224 */ /* 0x000fe200078e0a05 */
[C---:B------:R-:W-:Y:S01]  /*5840*/  ISETP.GT.U32.AND P3, PT, R44.reuse, R10, PT ;  /* 0x0000000a2c00720c */ /* 0x040fe20003f64070 */
[----:B------:R-:W-:Y:S01]  /*5850*/  IMAD.MOV.U32 R4, RZ, RZ, R15 ;  /* 0x000000ffff047224 */ /* 0x000fe200078e000f */
[----:B------:R-:W-:Y:S01]  /*5860*/  STL [R1+0x13c], R17 ;  /* 0x00013c1101007387 */ /* 0x000fe20000100800 */
[----:B------:R-:W-:Y:S01]  /*5870*/  IMAD.HI.U32 R13, R39, R7, RZ ;  /* 0x00000007270d7227 */ /* 0x000fe200078e00ff */
[----:B------:R-:W-:-:S02]  /*5880*/  ISETP.GT.U32.AND P4, PT, R44, R12, PT ;  /* 0x0000000c2c00720c */ /* 0x000fc40003f84070 */
[----:B------:R0:W-:Y:S01]  /*5890*/  STL [R1+0x138], R5 ;  /* 0x0001380501007387 */ /* 0x0001e20000100800 */
[----:B------:R-:W-:Y:S01]  /*58a0*/  @!P1 IMAD.MOV R4, RZ, RZ, -R4 ;  /* 0x000000ffff049224 */ /* 0x000fe200078e0a04 */
[----:B------:R-:W-:Y:S01]  /*58b0*/  ISETP.GE.AND P1, PT, R53, RZ, PT ;  /* 0x000000ff3500720c */ /* 0x000fe20003f26270 */
[----:B------:R-:W-:Y:S01]  /*58c0*/  IMAD.MOV R16, RZ, RZ, -R13 ;  /* 0x000000ffff107224 */ /* 0x000fe200078e0a0d */
[----:B------:R-:W-:Y:S01]  /*58d0*/  IABS R13, R58 ;  /* 0x0000003a000d7213 */ /* 0x000fe20000000000 */
[--C-:B------:R-:W-:Y:S01]  /*58e0*/  @!P6 IMAD.IADD R6, R6, 0x1, -R44.reuse ;  /* 0x000000010606e824 */ /* 0x100fe200078e0a2c */
[----:B------:R-:W-:Y:S01]  /*58f0*/  ISETP.GE.AND P6, PT, R59, RZ, PT ;  /* 0x000000ff3b00720c */ /* 0x000fe20003fc6270 */
[----:B------:R-:W-:Y:S01]  /*5900*/  @!P5 IMAD.IADD R11, R11, 0x1, -R44 ;  /* 0x000000010b0bd824 */ /* 0x000fe200078e0a2c */
[----:B------:R1:W-:Y:S01]  /*5910*/  STL [R1+0x4c], R4 ;  /* 0x00004c0401007387 */ /* 0x0003e20000100800 */
[----:B------:R-:W-:Y:S01]  /*5920*/  IMAD R7, R44, R16, R7 ;  /* 0x000000102c077224 */ /* 0x000fe200078e0207 */
[----:B------:R-:W-:Y:S01]  /*5930*/  ISETP.GE.AND P5, PT, R60, RZ, PT ;  /* 0x000000ff3c00720c */ /* 0x000fe20003fa6270 */
[----:B0-----:R-:W-:-:S02]  /*5940*/  IMAD.MOV.U32 R5, RZ, RZ, R9 ;  /* 0x000000ffff057224 */ /* 0x001fc400078e0009 */
[----:B------:R-:W-:Y:S02]  /*5950*/  IMAD.MOV.U32 R8, RZ, RZ, R13 ;  /* 0x000000ffff087224 */ /* 0x000fe400078e000d */
[----:B------:R-:W-:Y:S01]  /*5960*/  @!P2 IMAD.MOV R5, RZ, RZ, -R5 ;  /* 0x000000ffff05a224 */ /* 0x000fe200078e0a05 */
[----:B------:R-:W-:Y:S01]  /*5970*/  ISETP.GT.U32.AND P2, PT, R44, R7, PT ;  /* 0x000000072c00720c */ /* 0x000fe20003f44070 */
[----:B------:R-:W-:Y:S02]  /*5980*/  @!P0 IMAD.MOV R6, RZ, RZ, -R6 ;  /* 0x000000ffff068224 */ /* 0x000fe400078e0a06 */
[----:B-1----:R-:W-:Y:S01]  /*5990*/  IMAD.HI.U32 R4, R39, R8, RZ ;  /* 0x0000000827047227 */ /* 0x002fe200078e00ff */
[----:B------:R0:W-:Y:S03]  /*59a0*/  STL [R1+0x44], R5 ;  /* 0x0000440501007387 */ /* 0x0001e60000100800 */
[--C-:B------:R-:W-:Y:S01]  /*59b0*/  @!P3 IMAD.IADD R10, R10, 0x1, -R44.reuse ;  /* 0x000000010a0ab824 */ /* 0x100fe200078e0a2c */
[----:B------:R1:W-:Y:S01]  /*59c0*/  STL [R1+0x40], R6 ;  /* 0x0000400601007387 */ /* 0x0003e20000100800 */
[----:B------:R-:W-:Y:S01]  /*59d0*/  @!P4 IMAD.IADD R12, R12, 0x1, -R44 ;  /* 0x000000010c0cc824 */ /* 0x000fe200078e0a2c */
[----:B------:R-:W-:Y:S01]  /*59e0*/  ISETP.GE.AND P4, PT, R58, RZ, PT ;  /* 0x000000ff3a00720c */ /* 0x000fe20003f86270 */
[----:B------:R-:W-:Y:S01]  /*59f0*/  VIADD R58, R0, 0xcd ;  /* 0x000000cd003a7836 */ /* 0x000fe20000000000 */
[----:B------:R-:W-:Y:S01]  /*5a00*/  ISETP.GE.AND P3, PT, R61, RZ, PT ;  /* 0x000000ff3d00720c */ /* 0x000fe20003f66270 */
[----:B------:R-:W-:Y:S01]  /*5a10*/  IMAD.MOV R4, RZ, RZ, -R4 ;  /* 0x000000ffff047224 */ /* 0x000fe200078e0a04 */
[----:B------:R-:W-:Y:S01]  /*5a20*/  ISETP.GT.U32.AND P0, PT, R44, R12, PT ;  /* 0x0000000c2c00720c */ /* 0x000fe20003f04070 */
[----:B0-----:R-:W-:-:S02]  /*5a30*/  IMAD.MOV.U32 R5, RZ, RZ, R11 ;  /* 0x000000ffff057224 */ /* 0x001fc400078e000b */
[----:B------:R-:W-:Y:S01]  /*5a40*/  IMAD R8, R44, R4, R8 ;  /* 0x000000042c087224 */ /* 0x000fe200078e0208 */
[----:B------:R-:W-:Y:S01]  /*5a50*/  IABS R4, R56 ;  /* 0x0000003800047213 */ /* 0x000fe20000000000 */
[----:B------:R-:W-:Y:S01]  /*5a60*/  @!P1 IMAD.MOV R5, RZ, RZ, -R5 ;  /* 0x000000ffff059224 */ /* 0x000fe200078e0a05 */
[----:B------:R-:W-:Y:S01]  /*5a70*/  ISETP.GE.AND P1, PT, R58, RZ, PT ;  /* 0x000000ff3a00720c */ /* 0x000fe20003f26270 */
[----:B-1----:R-:W-:Y:S02]  /*5a80*/  IMAD.MOV.U32 R6, RZ, RZ, R10 ;  /* 0x000000ffff067224 */ /* 0x002fe400078e000a */
[----:B------:R-:W-:Y:S01]  /*5a90*/  @!P2 IMAD.IADD R7, R7, 0x1, -R44 ;  /* 0x000000010707a824 */ /* 0x000fe200078e0a2c */
[----:B------:R0:W-:Y:S01]  /*5aa0*/  STL [R1+0x3c], R5 ;  /* 0x00003c0501007387 */ /* 0x0001e20000100800 */
[----:B------:R-:W-:Y:S01]  /*5ab0*/  @!P6 IMAD.MOV R6, RZ, RZ, -R6 ;  /* 0x000000ffff06e224 */ /* 0x000fe200078e0a06 */
[----:B------:R-:W-:Y:S01]  /*5ac0*/  ISETP.GT.U32.AND P6, PT, R44, R8, PT ;  /* 0x000000082c00720c */ /* 0x000fe20003fc4070 */
[----:B------:R-:W-:Y:S01]  /*5ad0*/  @!P0 IMAD.IADD R12, R12, 0x1, -R44 ;  /* 0x000000010c0c8824 */ /* 0x000fe200078e0a2c */
[----:B------:R-:W-:Y:S01]  /*5ae0*/  ISETP.GT.U32.AND P2, PT, R44, R7, PT ;  /* 0x000000072c00720c */ /* 0x000fe20003f44070 */
[----:B------:R-:W-:Y:S01]  /*5af0*/  VIADD R18, R0, 0xca ;  /* 0x000000ca00127836 */ /* 0x000fe20000000000 */
[----:B------:R1:W-:Y:S01]  /*5b00*/  STL [R1+0x38], R6 ;  /* 0x0000380601007387 */ /* 0x0003e20000100800 */
[----:B------:R-:W-:Y:S01]  /*5b10*/  IMAD.MOV.U32 R11, RZ, RZ, R12 ;  /* 0x000000ffff0b7224 */ /* 0x000fe200078e000c */
[----:B------:R-:W-:Y:S01]  /*5b20*/  ISETP.GE.AND P0, PT, R56, RZ, PT ;  /* 0x000000ff3800720c */ /* 0x000fe20003f06270 */
[----:B------:R-:W-:Y:S01]  /*5b30*/  IMAD.HI.U32 R9, R39, R4, RZ ;  /* 0x0000000427097227 */ /* 0x000fe200078e00ff */
[----:B0-----:R-:W-:-:S02]  /*5b40*/  IABS R5, R58 ;  /* 0x0000003a00057213 */ /* 0x001fc40000000000 */
[----:B------:R-:W-:Y:S01]  /*5b50*/  IABS R59, R18 ;  /* 0x00000012003b7213 */ /* 0x000fe20000000000 */
[----:B------:R-:W-:Y:S02]  /*5b60*/  VIADD R58, R0, 0xcb ;  /* 0x000000cb003a7836 */ /* 0x000fe40000000000 */
[----:B------:R-:W-:Y:S02]  /*5b70*/  @!P6 IMAD.IADD R8, R8, 0x1, -R44 ;  /* 0x000000010808e824 */ /* 0x000fe400078e0a2c */
[C---:B-1----:R-:W-:Y:S01]  /*5b80*/  IMAD.HI.U32 R6, R39.reuse, R5, RZ ;  /* 0x0000000527067227 */ /* 0x042fe200078e00ff */
[----:B------:R-:W-:Y:S02]  /*5b90*/  IABS R60, R58 ;  /* 0x0000003a003c7213 */ /* 0x000fe40000000000 */
[----:B------:R-:W-:Y:S01]  /*5ba0*/  ISETP.GT.U32.AND P6, PT, R44, R8, PT ;  /* 0x000000082c00720c */ /* 0x000fe20003fc4070 */
[----:B------:R-:W-:Y:S02]  /*5bb0*/  IMAD.MOV R6, RZ, RZ, -R6 ;  /* 0x000000ffff067224 */ /* 0x000fe400078e0a06 */
[----:B------:R-:W-:-:S04]  /*5bc0*/  IMAD.HI.U32 R10, R39, R60, RZ ;  /* 0x0000003c270a7227 */ /* 0x000fc800078e00ff */
[C---:B------:R-:W-:Y:S02]  /*5bd0*/  IMAD R5, R44.reuse, R6, R5 ;  /* 0x000000062c057224 */ /* 0x040fe400078e0205 */
[----:B------:R-:W-:Y:S02]  /*5be0*/  IMAD.MOV R6, RZ, RZ, -R10 ;  /* 0x000000ffff067224 */ /* 0x000fe400078e0a0a */
[----:B------:R-:W-:Y:S01]  /*5bf0*/  @!P5 IMAD.MOV R11, RZ, RZ, -R11 ;  /* 0x000000ffff0bd224 */ /* 0x000fe200078e0a0b */
[C---:B------:R-:W-:Y:S01]  /*5c00*/  ISETP.GT.U32.AND P5, PT, R44.reuse, R5, PT ;  /* 0x000000052c00720c */ /* 0x040fe20003fa4070 */
[----:B------:R-:W-:Y:S02]  /*5c10*/  IMAD R60, R44, R6, R60 ;  /* 0x000000062c3c7224 */ /* 0x000fe400078e023c */
[----:B------:R-:W-:Y:S01]  /*5c20*/  IMAD.MOV R9, RZ, RZ, -R9 ;  /* 0x000000ffff097224 */ /* 0x000fe200078e0a09 */
[----:B------:R-:W-:Y:S01]  /*5c30*/  STL [R1+0x34], R11 ;  /* 0x0000340b01007387 */ /* 0x000fe20000100800 */
[----:B------:R-:W-:-:S04]  /*5c40*/  IMAD.HI.U32 R6, R39, R59, RZ ;  /* 0x0000003b27067227 */ /* 0x000fc800078e00ff */
[----:B------:R-:W-:Y:S01]  /*5c50*/  @!P2 IMAD.IADD R7, R7, 0x1, -R44 ;  /* 0x000000010707a824 */ /* 0x000fe200078e0a2c */
[----:B------:R-:W-:Y:S01]  /*5c60*/  ISETP.GE.AND P2, PT, R58, RZ, PT ;  /* 0x000000ff3a00720c */ /* 0x000fe20003f46270 */
[C---:B------:R-:W-:Y:S02]  /*5c70*/  IMAD R4, R44.reuse, R9, R4 ;  /* 0x000000092c047224 */ /* 0x040fe400078e0204 */
[----:B------:R-:W-:Y:S02]  /*5c80*/  IMAD.MOV R6, RZ, RZ, -R6 ;  /* 0x000000ffff067224 */ /* 0x000fe400078e0a06 */
[----:B------:R-:W-:Y:S01]  /*5c90*/  @!P3 IMAD.MOV R7, RZ, RZ, -R7 ;  /* 0x000000ffff07b224 */ /* 0x000fe200078e0a07 */
[C---:B------:R-:W-:Y:S01]  /*5ca0*/  ISETP.GT.U32.AND P3, PT, R44.reuse, R4, PT ;  /* 0x000000042c00720c */ /* 0x040fe20003f64070 */
[----:B------:R-:W-:Y:S02]  /*5cb0*/  IMAD R59, R44, R6, R59 ;  /* 0x000000062c3b7224 */ /* 0x000fe400078e023b */
[--C-:B------:R-:W-:Y:S01]  /*5cc0*/  @!P5 IMAD.IADD R5, R5, 0x1, -R44.reuse ;  /* 0x000000010505d824 */ /* 0x100fe200078e0a2c */
[----:B------:R0:W-:Y:S01]  /*5cd0*/  STL [R1+0x30], R7 ;  /* 0x0000300701007387 */ /* 0x0001e20000100800 */
[----:B------:R-:W-:Y:S01]  /*5ce0*/  VIADD R17, R0, 0xc9 ;  /* 0x000000c900117836 */ /* 0x000fe20000000000 */
[----:B------:R-:W-:Y:S01]  /*5cf0*/  ISETP.GT.U32.AND P5, PT, R44, R59, PT ;  /* 0x0000003b2c00720c */ /* 0x000fe20003fa4070 */
[----:B------:R-:W-:Y:S01]  /*5d00*/  @!P6 IMAD.IADD R8, R8, 0x1, -R44 ;  /* 0x000000010808e824 */ /* 0x000fe200078e0a2c */
[----:B------:R-:W-:Y:S01]  /*5d10*/  ISETP.GT.U32.AND P6, PT, R44, R60, PT ;  /* 0x0000003c2c00720c */ /* 0x000fe20003fc4070 */
[----:B------:R-:W-:Y:S01]  /*5d20*/  VIADD R54, R0, 0xc7 ;  /* 0x000000c700367836 */ /* 0x000fe20000000000 */
[----:B------:R-:W-:Y:S01]  /*5d30*/  IABS R58, R17 ;  /* 0x00000011003a7213 */ /* 0x000fe20000000000 */
[----:B------:R-:W-:-:S02]  /*5d40*/  IMAD.MOV.U32 R10, RZ, RZ, R8 ;  /* 0x000000ffff0a7224 */ /* 0x000fc400078e0008 */
[----:B------:R-:W-:Y:S01]  /*5d50*/  @!P3 IMAD.IADD R4, R4, 0x1, -R44 ;  /* 0x000000010404b824 */ /* 0x000fe200078e0a2c */
[----:B0-----:R-:W-:Y:S01]  /*5d60*/  IABS R7, R54 ;  /* 0x0000003600077213 */ /* 0x001fe20000000000 */
[----:B------:R-:W-:Y:S01]  /*5d70*/  IMAD.HI.U32 R6, R39, R58, RZ ;  /* 0x0000003a27067227 */ /* 0x000fe200078e00ff */
[----:B------:R-:W-:-:S03]  /*5d80*/  ISETP.GT.U32.AND P3, PT, R44, R5, PT ;  /* 0x000000052c00720c */ /* 0x000fc60003f64070 */
[----:B------:R-:W-:Y:S01]  /*5d90*/  @!P4 IMAD.MOV R10, RZ, RZ, -R10 ;  /* 0x000000ffff0ac224 */ /* 0x000fe200078e0a0a */
[C---:B------:R-:W-:Y:S01]  /*5da0*/  ISETP.GT.U32.AND P4, PT, R44.reuse, R4, PT ;  /* 0x000000042c00720c */ /* 0x040fe20003f84070 */
[----:B------:R-:W-:Y:S02]  /*5db0*/  @!P5 IMAD.IADD R59, R59, 0x1, -R44 ;  /* 0x000000013b3bd824 */ /* 0x000fe400078e0a2c */
[----:B------:R-:W-:Y:S01]  /*5dc0*/  IMAD.MOV R6, RZ, RZ, -R6 ;  /* 0x000000ffff067224 */ /* 0x000fe200078e0a06 */
[----:B------:R0:W-:Y:S01]  /*5dd0*/  STL [R1+0x1c], R10 ;  /* 0x00001c0a01007387 */ /* 0x0001e20000100800 */
[----:B------:R-:W-:Y:S01]  /*5de0*/  IMAD.HI.U32 R9, R39, R57, RZ ;  /* 0x0000003927097227 */ /* 0x000fe200078e00ff */
[----:B------:R-:W-:-:S03]  /*5df0*/  ISETP.GT.U32.AND P5, PT, R44, R59, PT ;  /* 0x0000003b2c00720c */ /* 0x000fc60003fa4070 */
[----:B------:R-:W-:Y:S02]  /*5e00*/  @!P6 IMAD.IADD R60, R60, 0x1, -R44 ;  /* 0x000000013c3ce824 */ /* 0x000fe400078e0a2c */
[C---:B------:R-:W-:Y:S02]  /*5e10*/  IMAD R58, R44.reuse, R6, R58 ;  /* 0x000000062c3a7224 */ /* 0x040fe400078e023a */
[----:B------:R-:W-:Y:S01]  /*5e20*/  IMAD.MOV R8, RZ, RZ, -R9 ;  /* 0x000000ffff087224 */ /* 0x000fe200078e0a09 */
[----:B------:R-:W-:Y:S01]  /*5e30*/  ISETP.GT.U32.AND P6, PT, R44, R60, PT ;  /* 0x0000003c2c00720c */ /* 0x000fe20003fc4070 */
[----:B------:R-:W-:-:S04]  /*5e40*/  IMAD.HI.U32 R6, R39, R7, RZ ;  /* 0x0000000727067227 */ /* 0x000fc800078e00ff */
[----:B------:R-:W-:Y:S02]  /*5e50*/  IMAD R57, R44, R8, R57 ;  /* 0x000000082c397224 */ /* 0x000fe400078e0239 */
[----:B------:R-:W-:Y:S02]  /*5e60*/  IMAD.MOV R6, RZ, RZ, -R6 ;  /* 0x000000ffff067224 */ /* 0x000fe400078e0a06 */
[----:B------:R-:W-:Y:S02]  /*5e70*/  VIADD R56, R0, 0xc6 ;  /* 0x000000c600387836 */ /* 0x000fe40000000000 */
[--C-:B------:R-:W-:Y:S01]  /*5e80*/  @!P4 IMAD.IADD R4, R4, 0x1, -R44.reuse ;  /* 0x000000010404c824 */ /* 0x100fe200078e0a2c */
[C---:B------:R-:W-:Y:S01]  /*5e90*/  ISETP.GT.U32.AND P4, PT, R44.reuse, R57, PT ;  /* 0x000000392c00720c */ /* 0x040fe20003f84070 */
[----:B------:R-:W-:Y:S01]  /*5ea0*/  IMAD R7, R44, R6, R7 ;  /* 0x000000062c077224 */ /* 0x000fe200078e0207 */
[----:B------:R-:W-:Y:S01]  /*5eb0*/  IABS R8, R56 ;  /* 0x0000003800087213 */ /* 0x000fe20000000000 */
[----:B------:R-:W-:-:S02]  /*5ec0*/  @!P5 IMAD.IADD R59, R59, 0x1, -R44 ;  /* 0x000000013b3bd824 */ /* 0x000fc400078e0a2c */
[----:B------:R-:W-:Y:S01]  /*5ed0*/  @!P6 IMAD.IADD R60, R60, 0x1, -R44 ;  /* 0x000000013c3ce824 */ /* 0x000fe200078e0a2c */
[----:B------:R-:W-:Y:S01]  /*5ee0*/  ISETP.GT.U32.AND P5, PT, R44, R7, PT ;  /* 0x000000072c00720c */ /* 0x000fe20003fa4070 */
[----:B------:R-:W-:Y:S01]  /*5ef0*/  VIADD R28, R0, 0xc5 ;  /* 0x000000c5001c7836 */ /* 0x000fe20000000000 */
[----:B------:R-:W-:Y:S01]  /*5f00*/  ISETP.GE.AND P6, PT, R18, RZ, PT ;  /* 0x000000ff1200720c */ /* 0x000fe20003fc6270 */
[----:B------:R-:W-:-:S03]  /*5f10*/  IMAD.HI.U32 R6, R39, R8, RZ ;  /* 0x0000000827067227 */ /* 0x000fc600078e00ff */
[----:B------:R-:W-:Y:S01]  /*5f20*/  IABS R9, R28 ;  /* 0x0000001c00097213 */ /* 0x000fe20000000000 */
[----:B------:R-:W-:Y:S01]  /*5f30*/  @!P3 IMAD.IADD R5, R5, 0x1, -R44 ;  /* 0x000000010505b824 */ /* 0x000fe200078e0a2c */
[----:B------:R-:W-:Y:S01]  /*5f40*/  ISETP.GT.U32.AND P3, PT, R44, R58, PT ;  /* 0x0000003a2c00720c */ /* 0x000fe20003f64070 */
[----:B------:R-:W-:Y:S02]  /*5f50*/  VIADD R29, R0, 0xc4 ;  /* 0x000000c4001d7836 */ /* 0x000fe40000000000 */
[----:B------:R-:W-:Y:S02]  /*5f60*/  IMAD.MOV R6, RZ, RZ, -R6 ;  /* 0x000000ffff067224 */ /* 0x000fe400078e0a06 */
[----:B------:R-:W-:Y:S01]  /*5f70*/  @!P4 IMAD.IADD R57, R57, 0x1, -R44 ;  /* 0x000000013939c824 */ /* 0x000fe200078e0a2c */
[----:B0-----:R-:W-:Y:S01]  /*5f80*/  IABS R10, R29 ;  /* 0x0000001d000a7213 */ /* 0x001fe20000000000 */
[C---:B------:R-:W-:Y:S01]  /*5f90*/  IMAD R8, R44.reuse, R6, R8 ;  /* 0x000000062c087224 */ /* 0x040fe200078e0208 */
[----:B------:R-:W-:Y:S01]  /*5fa0*/  ISETP.GE.AND P4, PT, R55, RZ, PT ;  /* 0x000000ff3700720c */ /* 0x000fe20003f86270 */
[----:B------:R-:W-:Y:S01]  /*5fb0*/  @!P5 IMAD.IADD R7, R7, 0x1, -R44 ;  /* 0x000000010707d824 */ /* 0x000fe200078e0a2c */
[----:B------:R-:W-:Y:S01]  /*5fc0*/  ISETP.GT.U32.AND P5, PT, R44, R57, PT ;  /* 0x000000392c00720c */ /* 0x000fe20003fa4070 */
[----:B------:R-:W-:-:S04]  /*5fd0*/  IMAD.HI.U32 R6, R39, R9, RZ ;  /* 0x0000000927067227 */ /* 0x000fc800078e00ff */
[----:B------:R-:W-:Y:S01]  /*5fe0*/  @!P6 IMAD.MOV R59, RZ, RZ, -R59 ;  /* 0x000000ffff3be224 */ /* 0x000fe200078e0a3b */
[----:B------:R-:W-:Y:S01]  /*5ff0*/  ISETP.GT.U32.AND P6, PT, R44, R8, PT ;  /* 0x000000082c00720c */ /* 0x000fe20003fc4070 */
[----:B------:R-:W-:Y:S02]  /*6000*/  IMAD.MOV.U32 R11, RZ, RZ, R5 ;  /* 0x000000ffff0b7224 */ /* 0x000fe400078e0005 */
[----:B------:R-:W-:-:S04]  /*6010*/  IMAD.HI.U32 R5, R39, R10, RZ ;  /* 0x0000000a27057227 */ /* 0x000fc800078e00ff */
[----:B------:R-:W-:Y:S02]  /*6020*/  IMAD.MOV R6, RZ, RZ, -R6 ;  /* 0x000000ffff067224 */ /* 0x000fe400078e0a06 */
[----:B------:R-:W-:Y:S01]  /*6030*/  @!P3 IMAD.IADD R58, R58, 0x1, -R44 ;  /* 0x000000013a3ab824 */ /* 0x000fe200078e0a2c */
[----:B------:R-:W-:Y:S01]  /*6040*/  ISETP.GE.AND P3, PT, R17, RZ, PT ;  /* 0x000000ff1100720c */ /* 0x000fe20003f66270 */
[----:B------:R-:W-:Y:S02]  /*6050*/  IMAD.MOV R5, RZ, RZ, -R5 ;  /* 0x000000ffff057224 */ /* 0x000fe400078e0a05 */
[C---:B------:R-:W-:Y:S02]  /*6060*/  IMAD R9, R44.reuse, R6, R9 ;  /* 0x000000062c097224 */ /* 0x040fe400078e0209 */
[----:B------:R-:W-:Y:S01]  /*6070*/  @!P1 IMAD.MOV R11, RZ, RZ, -R11 ;  /* 0x000000ffff0b9224 */ /* 0x000fe200078e0a0b */
[C---:B------:R-:W-:Y:S01]  /*6080*/  ISETP.GT.U32.AND P1, PT, R44.reuse, R58, PT ;  /* 0x0000003a2c00720c */ /* 0x040fe20003f24070 */
[----:B------:R-:W-:-:S02]  /*6090*/  IMAD R10, R44, R5, R10 ;  /* 0x000000052c0a7224 */ /* 0x000fc400078e020a */
[--C-:B------:R-:W-:Y:S01]  /*60a0*/  @!P5 IMAD.IADD R57, R57, 0x1, -R44.reuse ;  /* 0x000000013939d824 */ /* 0x100fe200078e0a2c */
[----:B------:R-:W-:Y:S01]  /*60b0*/  ISETP.GT.U32.AND P5, PT, R44, R9, PT ;  /* 0x000000092c00720c */ /* 0x000fe20003fa4070 */
[----:B------:R-:W-:Y:S01]  /*60c0*/  @!P6 IMAD.IADD R8, R8, 0x1, -R44 ;  /* 0x000000010808e824 */ /* 0x000fe200078e0a2c */
[C---:B------:R-:W-:Y:S01]  /*60d0*/  ISETP.GT.U32.AND P6, PT, R44.reuse, R10, PT ;  /* 0x0000000a2c00720c */ /* 0x040fe20003fc4070 */
[----:B------:R-:W-:Y:S01]  /*60e0*/  @!P0 IMAD.MOV R4, RZ, RZ, -R4 ;  /* 0x000000ffff048224 */ /* 0x000fe200078e0a04 */
[----:B------:R-:W-:Y:S01]  /*60f0*/  ISETP.GT.U32.AND P0, PT, R44, R7, PT ;  /* 0x000000072c00720c */ /* 0x000fe20003f04070 */
[----:B------:R-:W-:Y:S01]  /*6100*/  @!P2 IMAD.MOV R60, RZ, RZ, -R60 ;  /* 0x000000ffff3ca224 */ /* 0x000fe200078e0a3c */
[----:B------:R-:W-:Y:S01]  /*6110*/  ISETP.GE.AND P2, PT, R54, RZ, PT ;  /* 0x000000ff3600720c */ /* 0x000fe20003f46270 */
[----:B------:R-:W-:Y:S01]  /*6120*/  VIADD R54, R0, 0xc2 ;  /* 0x000000c200367836 */ /* 0x000fe20000000000 */
[----:B------:R0:W-:Y:S01]  /*6130*/  STL [R1+0x18], R11 ;  /* 0x0000180b01007387 */ /* 0x0001e20000100800 */
[--C-:B------:R-:W-:Y:S01]  /*6140*/  @!P1 IMAD.IADD R58, R58, 0x1, -R44.reuse ;  /* 0x000000013a3a9824 */ /* 0x100fe200078e0a2c */
[----:B------:R-:W-:Y:S01]  /*6150*/  ISETP.GE.AND P1, PT, R56, RZ, PT ;  /* 0x000000ff3800720c */ /* 0x000fe20003f26270 */
[----:B------:R-:W-:Y:S01]  /*6160*/  VIADD R56, R0, 0xc3 ;  /* 0x000000c300387836 */ /* 0x000fe20000000000 */
[----:B------:R-:W-:Y:S01]  /*6170*/  IABS R12, R54 ;  /* 0x00000036000c7213 */ /* 0x000fe20000000000 */
[--C-:B------:R-:W-:Y:S01]  /*6180*/  @!P5 IMAD.IADD R9, R9, 0x1, -R44.reuse ;  /* 0x000000010909d824 */ /* 0x100fe200078e0a2c */
[----:B------:R1:W-:Y:S01]  /*6190*/  STL [R1+0x4], R4 ;  /* 0x0000040401007387 */ /* 0x0003e20000100800 */
[--C-:B------:R-:W-:Y:S01]  /*61a0*/  @!P6 IMAD.IADD R10, R10, 0x1, -R44.reuse ;  /* 0x000000010a0ae824 */ /* 0x100fe200078e0a2c */
[C---:B------:R-:W-:Y:S01]  /*61b0*/  ISETP.GT.U32.AND P5, PT, R44.reuse, R8, PT ;  /* 0x000000082c00720c */ /* 0x040fe20003fa4070 */
[----:B------:R-:W-:Y:S01]  /*61c0*/  @!P0 IMAD.IADD R7, R7, 0x1, -R44 ;  /* 0x0000000107078824 */ /* 0x000fe200078e0a2c */
[----:B0-----:R-:W-:Y:S01]  /*61d0*/  IABS R11, R56 ;  /* 0x00000038000b7213 */ /* 0x001fe20000000000 */
[----:B------:R-:W-:Y:S01]  /*61e0*/  IMAD.HI.U32 R5, R39, R12, RZ ;  /* 0x0000000c27057227 */ /* 0x000fe200078e00ff */
[----:B------:R-:W-:Y:S01]  /*61f0*/  ISETP.GT.U32.AND P6, PT, R44, R9, PT ;  /* 0x000000092c00720c */ /* 0x000fe20003fc4070 */
[----:B------:R-:W-:Y:S01]  /*6200*/  STL [R1+0x1798], R60 ;  /* 0x0017983c01007387 */ /* 0x000fe20000100800 */
[----:B------:R-:W-:Y:S01]  /*6210*/  ISETP.GE.AND P0, PT, R28, RZ, PT ;  /* 0x000000ff1c00720c */ /* 0x000fe20003f06270 */
[----:B------:R-:W-:-:S02]  /*6220*/  VIADD R28, R0, 0xc1 ;  /* 0x000000c1001c7836 */ /* 0x000fc40000000000 */
[----:B-1----:R-:W-:Y:S01]  /*6230*/  IMAD.HI.U32 R4, R39, R11, RZ ;  /* 0x0000000b27047227 */ /* 0x002fe200078e00ff */
[----:B------:R-:W-:Y:S02]  /*6240*/  STL [R1+0x179c], R59 ;  /* 0x00179c3b01007387 */ /* 0x000fe40000100800 */
[----:B------:R-:W-:Y:S01]  /*6250*/  IABS R13, R28 ;  /* 0x0000001c000d7213 */ /* 0x000fe20000000000 */
[----:B------:R-:W-:Y:S02]  /*6260*/  IMAD.MOV R5, RZ, RZ, -R5 ;  /* 0x000000ffff057224 */ /* 0x000fe400078e0a05 */
[----:B------:R-:W-:Y:S02]  /*6270*/  IMAD.MOV R4, RZ, RZ, -R4 ;  /* 0x000000ffff047224 */ /* 0x000fe400078e0a04 */
[C---:B------:R-:W-:Y:S02]  /*6280*/  IMAD R12, R44.reuse, R5, R12 ;  /* 0x000000052c0c7224 */ /* 0x040fe400078e020c */
[----:B------:R-:W-:Y:S01]  /*6290*/  @!P4 IMAD.MOV R57, RZ, RZ, -R57 ;  /* 0x000000ffff39c224 */ /* 0x000fe200078e0a39 */
[C---:B------:R-:W-:Y:S01]  /*62a0*/  ISETP.GT.U32.AND P4, PT, R44.reuse, R10, PT ;  /* 0x0000000a2c00720c */ /* 0x040fe20003f84070 */
[----:B------:R-:W-:-:S02]  /*62b0*/  IMAD R11, R44, R4, R11 ;  /* 0x000000042c0b7224 */ /* 0x000fc400078e020b */
[----:B------:R-:W-:-:S04]  /*62c0*/  IMAD.HI.U32 R4, R39, R13, RZ ;  /* 0x0000000d27047227 */ /* 0x000fc800078e00ff */
[--C-:B------:R-:W-:Y:S01]  /*62d0*/  @!P6 IMAD.IADD R9, R9, 0x1, -R44.reuse ;  /* 0x000000010909e824 */ /* 0x100fe200078e0a2c */
[----:B------:R-:W-:Y:S01]  /*62e0*/  ISETP.GT.U32.AND P6, PT, R44, R12, PT ;  /* 0x0000000c2c00720c */ /* 0x000fe20003fc4070 */
[----:B------:R-:W-:Y:S01]  /*62f0*/  @!P5 IMAD.IADD R8, R8, 0x1, -R44 ;  /* 0x000000010808d824 */ /* 0x000fe200078e0a2c */
[----:B------:R-:W-:Y:S01]  /*6300*/  ISETP.GT.U32.AND P5, PT, R44, R11, PT ;  /* 0x0000000b2c00720c */ /* 0x000fe20003fa4070 */
[----:B------:R-:W-:Y:S02]  /*6310*/  IMAD.MOV R4, RZ, RZ, -R4 ;  /* 0x000000ffff047224 */ /* 0x000fe400078e0a04 */
[----:B------:R-:W-:Y:S01]  /*6320*/  @!P2 IMAD.MOV R7, RZ, RZ, -R7 ;  /* 0x000000ffff07a224 */ /* 0x000fe200078e0a07 */
[----:B------:R-:W-:Y:S01]  /*6330*/  ISETP.GE.AND P2, PT, R56, RZ, PT ;  /* 0x000000ff3800720c */ /* 0x000fe20003f46270 */
[----:B------:R-:W-:Y:S02]  /*6340*/  IMAD R13, R44, R4, R13 ;  /* 0x000000042c0d7224 */ /* 0x000fe400078e020d */
[----:B------:R-:W-:-:S02]  /*6350*/  VIADD R56, R0, 0xc0 ;  /* 0x000000c000387836 */ /* 0x000fc40000000000 */
[--C-:B------:R-:W-:Y:S01]  /*6360*/  @!P4 IMAD.IADD R10, R10, 0x1, -R44.reuse ;  /* 0x000000010a0ac824 */ /* 0x100fe200078e0a2c */
[----:B------:R-:W-:Y:S01]  /*6370*/  ISETP.GT.U32.AND P4, PT, R44, R13, PT ;  /* 0x0000000d2c00720c */ /* 0x000fe20003f84070 */
[--C-:B------:R-:W-:Y:S01]  /*6380*/  @!P6 IMAD.IADD R12, R12, 0x1, -R44.reuse ;  /* 0x000000010c0ce824 */ /* 0x100fe200078e0a2c */
[----:B------:R-:W-:Y:S01]  /*6390*/  IABS R14, R56 ;  /* 0x00000038000e7213 */ /* 0x000fe20000000000 */
[----:B------:R-:W-:Y:S02]  /*63a0*/  @!P5 IMAD.IADD R11, R11, 0x1, -R44 ;  /* 0x000000010b0bd824 */ /* 0x000fe400078e0a2c */
[----:B------:R-:W-:Y:S01]  /*63b0*/  @!P1 IMAD.MOV R8, RZ, RZ, -R8 ;  /* 0x000000ffff089224 */ /* 0x000fe200078e0a08 */
[----:B------:R-:W-:Y:S01]  /*63c0*/  ISETP.GT.U32.AND P6, PT, R44, R12, PT ;  /* 0x0000000c2c00720c */ /* 0x000fe20003fc4070 */
[----:B------:R-:W-:Y:S01]  /*63d0*/  IMAD.HI.U32 R5, R39, R14, RZ ;  /* 0x0000000e27057227 */ /* 0x000fe200078e00ff */
[----:B------:R-:W-:Y:S02]  /*63e0*/  ISETP.GE.AND P1, PT, R54, RZ, PT ;  /* 0x000000ff3600720c */ /* 0x000fe40003f26270 */
[----:B------:R-:W-:Y:S01]  /*63f0*/  ISETP.GT.U32.AND P5, PT, R44, R11, PT ;  /* 0x0000000b2c00720c */ /* 0x000fe20003fa4070 */
[----:B------:R-:W-:-:S02]  /*6400*/  VIADD R54, R0, 0xbf ;  /* 0x000000bf00367836 */ /* 0x000fc40000000000 */
[----:B------:R-:W-:Y:S02]  /*6410*/  VIADD R30, R0, 0xbe ;  /* 0x000000be001e7836 */ /* 0x000fe40000000000 */
[----:B------:R-:W-:Y:S01]  /*6420*/  IMAD.MOV R5, RZ, RZ, -R5 ;  /* 0x000000ffff057224 */ /* 0x000fe200078e0a05 */
[----:B------:R-:W-:Y:S01]  /*6430*/  IABS R15, R54 ;  /* 0x00000036000f7213 */ /* 0x000fe20000000000 */
[----:B------:R-:W-:Y:S01]  /*6440*/  @!P4 IMAD.IADD R13, R13, 0x1, -R44 ;  /* 0x000000010d0dc824 */ /* 0x000fe200078e0a2c */
[----:B------:R-:W-:Y:S01]  /*6450*/  IABS R16, R30 ;  /* 0x0000001e00107213 */ /* 0x000fe20000000000 */
[----:B------:R-:W-:Y:S02]  /*6460*/  IMAD R14, R44, R5, R14 ;  /* 0x000000052c0e7224 */ /* 0x000fe400078e020e */
[----:B------:R-:W-:Y:S01]  /*6470*/  VIADD R27, R0, 0xbd ;  /* 0x000000bd001b7836 */ /* 0x000fe20000000000 */
[----:B------:R-:W-:Y:S01]  /*6480*/  ISETP.GT.U32.AND P4, PT, R44, R13, PT ;  /* 0x0000000d2c00720c */ /* 0x000fe20003f84070 */
[----:B------:R-:W-:-:S03]  /*6490*/  IMAD.HI.U32 R4, R39, R15, RZ ;  /* 0x0000000f27047227 */ /* 0x000fc600078e00ff */
[----:B------:R-:W-:Y:S01]  /*64a0*/  IABS R17, R27 ;  /* 0x0000001b00117213 */ /* 0x000fe20000000000 */
[----:B------:R-:W-:Y:S01]  /*64b0*/  @!P6 IMAD.IADD R12, R12, 0x1, -R44 ;  /* 0x000000010c0ce824 */ /* 0x000fe200078e0a2c */
[----:B------:R-:W-:Y:S01]  /*64c0*/  ISETP.GT.U32.AND P6, PT, R44, R14, PT ;  /* 0x0000000e2c00720c */ /* 0x000fe20003fc4070 */
[----:B------:R-:W-:-:S04]  /*64d0*/  IMAD.HI.U32 R5, R39, R16, RZ ;  /* 0x0000001027057227 */ /* 0x000fc800078e00ff */
[----:B------:R-:W-:Y:S01]  /*64e0*/  @!P5 IMAD.IADD R11, R11, 0x1, -R44 ;  /* 0x000000010b0bd824 */ /* 0x000fe200078e0a2c */
[----:B------:R-:W-:Y:S01]  /*64f0*/  ISETP.GE.AND P5, PT, R56, RZ, PT ;  /* 0x000000ff3800720c */ /* 0x000fe20003fa6270 */
[----:B------:R-:W-:Y:S02]  /*6500*/  IMAD.MOV R6, RZ, RZ, -R4 ;  /* 0x000000ffff067224 */ /* 0x000fe400078e0a04 */
[----:B------:R-:W-:Y:S02]  /*6510*/  VIADD R56, R0, 0xbc ;  /* 0x000000bc00387836 */ /* 0x000fe40000000000 */
[----:B------:R-:W-:Y:S02]  /*6520*/  IMAD.MOV R5, RZ, RZ, -R5 ;  /* 0x000000ffff057224 */ /* 0x000fe400078e0a05 */
[----:B------:R-:W-:Y:S01]  /*6530*/  IMAD.HI.U32 R4, R39, R17, RZ ;  /* 0x0000001127047227 */ /* 0x000fe200078e00ff */
[----:B------:R-:W-:-:S03]  /*6540*/  IABS R18, R56 ;  /* 0x0000003800127213 */ /* 0x000fc60000000000 */
[C---:B------:R-:W-:Y:S02]  /*6550*/  IMAD R15, R44.reuse, R6, R15 ;  /* 0x000000062c0f7224 */ /* 0x040fe400078e020f */
[C---:B------:R-:W-:Y:S02]  /*6560*/  IMAD R16, R44.reuse, R5, R16 ;  /* 0x000000052c107224 */ /* 0x040fe400078e0210 */
[----:B------:R-:W-:Y:S02]  /*6570*/  IMAD.MOV R4, RZ, RZ, -R4 ;  /* 0x000000ffff047224 */ /* 0x000fe400078e0a04 */
[--C-:B------:R-:W-:Y:S01]  /*6580*/  @!P4 IMAD.IADD R13, R13, 0x1, -R44.reuse ;  /* 0x000000010d0dc824 */ /* 0x100fe200078e0a2c */
[----:B------:R-:W-:Y:S01]  /*6590*/  ISETP.GT.U32.AND P4, PT, R44, R15, PT ;  /* 0x0000000f2c00720c */ /* 0x000fe20003f84070 */
[----:B------:R-:W-:Y:S01]  /*65a0*/  @!P6 IMAD.IADD R14, R14, 0x1, -R44 ;  /* 0x000000010e0ee824 */ /* 0x000fe200078e0a2c */
[C---:B------:R-:W-:Y:S01]  /*65b0*/  ISETP.GT.U32.AND P6, PT, R44.reuse, R16, PT ;  /* 0x000000102c00720c */ /* 0x040fe20003fc4070 */
[----:B------:R-:W-:-:S02]  /*65c0*/  IMAD R17, R44, R4, R17 ;  /* 0x000000042c117224 */ /* 0x000fc400078e0211 */
[----:B------:R-:W-:-:S04]  /*65d0*/  IMAD.HI.U32 R4, R39, R18, RZ ;  /* 0x0000001227047227 */ /* 0x000fc800078e00ff */
[----:B------:R-:W-:Y:S01]  /*65e0*/  @!P3 IMAD.MOV R58, RZ, RZ, -R58 ;  /* 0x000000ffff3ab224 */ /* 0x000fe200078e0a3a */
[----:B------:R-:W-:Y:S01]  /*65f0*/  ISETP.GE.AND P3, PT, R29, RZ, PT ;  /* 0x000000ff1d00720c */ /* 0x000fe20003f66270 */
[----:B------:R-:W-:Y:S02]  /*6600*/  IMAD.MOV R4, RZ, RZ, -R4 ;  /* 0x000000ffff047224 */ /* 0x000fe400078e0a04 */
[----:B------:R-:W-:Y:S01]  /*6610*/  VIADD R26, R0, 0xbb ;  /* 0x000000bb001a7836 */ /* 0x000fe20000000000 */
[----:B------:R-:W-:Y:S01]  /*6620*/  STL [R1+0x17a0], R58 ;  /* 0x0017a03a01007387 */ /* 0x000fe20000100800 */
[C---:B------:R-:W-:Y:S02]  /*6630*/  IMAD R18, R44.reuse, R4, R18 ;  /* 0x000000042c127224 */ /* 0x040fe400078e0212 */
[--C-:B------:R-:W-:Y:S01]  /*6640*/  @!P4 IMAD.IADD R15, R15, 0x1, -R44.reuse ;  /* 0x000000010f0fc824 */ /* 0x100fe200078e0a2c */
[----:B------:R-:W-:Y:S01]  /*6650*/  ISETP.GT.U32.AND P4, PT, R44, R17, PT ;  /* 0x000000112c00720c */ /* 0x000fe20003f84070 */
[----:B------:R-:W-:Y:S01]  /*6660*/  @!P6 IMAD.IADD R16, R16, 0x1, -R44 ;  /* 0x000000011010e824 */ /* 0x000fe200078e0a2c */
[----:B------:R-:W-:Y:S01]  /*6670*/  IABS R19, R26 ;  /* 0x0000001a00137213 */ /* 0x000fe20000000000 */
[----:B------:R-:W-:Y:S01]  /*6680*/  @!P0 IMAD.MOV R9, RZ, RZ, -R9 ;  /* 0x000000ffff098224 */ /* 0x000fe200078e0a09 */
[----:B------:R-:W-:Y:S01]  /*6690*/  ISETP.GT.U32.AND P6, PT, R44, R18, PT ;  /* 0x000000122c00720c */ /* 0x000fe20003fc4070 */
[----:B------:R-:W-:Y:S01]  /*66a0*/  VIADD R55, R0, 0xb9 ;  /* 0x000000b900377836 */ /* 0x000fe20000000000 */
[----:B------:R-:W-:Y:S01]  /*66b0*/  ISETP.GE.AND P0, PT, R28, RZ, PT ;  /* 0x000000ff1c00720c */ /* 0x000fe20003f06270 */
[----:B------:R-:W-:Y:S01]  /*66c0*/  @!P3 IMAD.MOV R10, RZ, RZ, -R10 ;  /* 0x000000ffff0ab224 */ /* 0x000fe200078e0a0a */
[----:B------:R-:W-:Y:S01]  /*66d0*/  ISETP.GT.U32.AND P3, PT, R44, R14, PT ;  /* 0x0000000e2c00720c */ /* 0x000fe20003f64070 */
[----:B------:R-:W-:Y:S01]  /*66e0*/  IMAD.HI.U32 R23, R39, R19, RZ ;  /* 0x0000001327177227 */ /* 0x000fe200078e00ff */
[----:B------:R-:W-:Y:S01]  /*66f0*/  IABS R21, R55 ;  /* 0x0000003700157213 */ /* 0x000fe20000000000 */
[----:B------:R-:W-:Y:S02]  /*6700*/  STL [R1+0x17a4], R57 ;  /* 0x0017a43901007387 */ /* 0x000fe40000100800 */
[----:B------:R-:W-:-:S02]  /*6710*/  VIADD R28, R0, 0xb8 ;  /* 0x000000b8001c7836 */ /* 0x000fc40000000000 */
[----:B------:R-:W-:Y:S01]  /*6720*/  IMAD.MOV R23, RZ, RZ, -R23 ;  /* 0x000000ffff177224 */ /* 0x000fe200078e0a17 */
[----:B------:R-:W-:Y:S01]  /*6730*/  STL [R1+0x17a8], R7 ;  /* 0x0017a80701007387 */ /* 0x000fe20000100800 */
[----:B------:R-:W-:Y:S01]  /*6740*/  VIADD R25, R0, 0xba ;  /* 0x000000ba00197836 */ /* 0x000fe20000000000 */
[----:B------:R-:W-:Y:S01]  /*6750*/  IABS R22, R28 ;  /* 0x0000001c00167213 */ /* 0x000fe20000000000 */
[----:B------:R-:W-:Y:S01]  /*6760*/  @!P4 IMAD.IADD R17, R17, 0x1, -R44 ;  /* 0x000000011111c824 */ /* 0x000fe200078e0a2c */
[----:B------:R-:W-:Y:S01]  /*6770*/  ISETP.GE.AND P4, PT, R54, RZ, PT ;  /* 0x000000ff3600720c */ /* 0x000fe20003f86270 */
[----:B------:R-:W-:Y:S01]  /*6780*/  @!P1 IMAD.MOV R12, RZ, RZ, -R12 ;  /* 0x000000ffff0c9224 */ /* 0x000fe200078e0a0c */
[C---:B------:R-:W-:Y:S01]  /*6790*/  ISETP.GT.U32.AND P1, PT, R44.reuse, R16, PT ;  /* 0x000000102c00720c */ /* 0x040fe20003f24070 */
[----:B------:R-:W-:Y:S01]  /*67a0*/  IMAD.HI.U32 R5, R39, R21, RZ ;  /* 0x0000001527057227 */ /* 0x000fe200078e00ff */
[----:B------:R-:W-:Y:S01]  /*67b0*/  IABS R20, R25 ;  /* 0x0000001900147213 */ /* 0x000fe20000000000 */
[----:B------:R0:W-:Y:S02]  /*67c0*/  STL [R1+0x17ac], R8 ;  /* 0x0017ac0801007387 */ /* 0x0001e40000100800 */
[----:B------:R-:W-:-:S02]  /*67d0*/  IMAD R19, R44, R23, R19 ;  /* 0x000000172c137224 */ /* 0x000fc400078e0213 */
[--C-:B------:R-:W-:Y:S01]  /*67e0*/  @!P6 IMAD.IADD R18, R18, 0x1, -R44.reuse ;  /* 0x000000011212e824 */ /* 0x100fe200078e0a2c */
[----:B------:R-:W-:Y:S01]  /*67f0*/  STL [R1+0x17b0], R9 ;  /* 0x0017b00901007387 */ /* 0x000fe20000100800 */
[----:B------:R-:W-:Y:S01]  /*6800*/  @!P0 IMAD.MOV R13, RZ, RZ, -R13 ;  /* 0x000000ffff0d8224 */ /* 0x000fe200078e0a0d */
[C---:B------:R-:W-:Y:S01]  /*6810*/  ISETP.GT.U32.AND P0, PT, R44.reuse, R17, PT ;  /* 0x000000112c00720c */ /* 0x040fe20003f04070 */
[----:B------:R-:W-:Y:S01]  /*6820*/  IMAD.MOV R5, RZ, RZ, -R5 ;  /* 0x000000ffff057224 */ /* 0x000fe200078e0a05 */
[----:B------:R-:W-:Y:S01]  /*6830*/  ISETP.GT.U32.AND P6, PT, R44, R18, PT ;  /* 0x000000122c00720c */ /* 0x000fe20003fc4070 */
[----:B------:R-:W-:Y:S01]  /*6840*/  @!P3 IMAD.IADD R14, R14, 0x1, -R44 ;  /* 0x000000010e0eb824 */ /* 0x000fe200078e0a2c */
[C---:B------:R-:W-:Y:S01]  /*6850*/  ISETP.GT.U32.AND P3, PT, R44.reuse, R19, PT ;  /* 0x000000132c00720c */ /* 0x040fe20003f64070 */
[C---:B------:R-:W-:Y:S01]  /*6860*/  IMAD.HI.U32 R4, R39.reuse, R22, RZ ;  /* 0x0000001627047227 */ /* 0x040fe200078e00ff */
[----:B------:R-:W-:Y:S03]  /*6870*/  STL [R1+0x17b4], R10 ;  /* 0x0017b40a01007387 */ /* 0x000fe60000100800 */
[----:B------:R-:W-:Y:S01]  /*6880*/  @!P2 IMAD.MOV R11, RZ, RZ, -R11 ;  /* 0x000000ffff0ba224 */ /* 0x000fe200078e0a0b */
[----:B------:R-:W-:Y:S01]  /*6890*/  ISETP.GT.U32.AND P2, PT, R44, R15, PT ;  /* 0x0000000f2c00720c */ /* 0x000fe20003f44070 */
[----:B------:R-:W-:-:S03]  /*68a0*/  IMAD.HI.U32 R6, R39, R20, RZ ;  /* 0x0000001427067227 */ /* 0x000fc600078e00ff */
[----:B------:R-:W-:Y:S01]  /*68b0*/  STL [R1+0x17b8], R11 ;  /* 0x0017b80b01007387 */ /* 0x000fe20000100800 */
[----:B------:R-:W-:Y:S02]  /*68c0*/  IMAD R21, R44, R5, R21 ;  /* 0x000000052c157224 */ /* 0x000fe400078e0215 */
[----:B------:R-:W-:Y:S01]  /*68d0*/  IMAD.MOV R4, RZ, RZ, -R4 ;  /* 0x000000ffff047224 */ /* 0x000fe200078e0a04 */
[----:B------:R-:W-:Y:S01]  /*68e0*/  STL [R1+0x17bc], R12 ;  /* 0x0017bc0c01007387 */ /* 0x000fe20000100800 */
[----:B------:R-:W-:Y:S02]  /*68f0*/  VIADD R29, R0, 0xb7 ;  /* 0x000000b7001d7836 */ /* 0x000fe40000000000 */
[----:B------:R-:W-:Y:S01]  /*6900*/  IMAD.MOV R6, RZ, RZ, -R6 ;  /* 0x000000ffff067224 */ /* 0x000fe200078e0a06 */
[----:B------:R-:W-:Y:S01]  /*6910*/  STL [R1+0x17c0], R13 ;  /* 0x0017c00d01007387 */ /* 0x000fe20000100800 */
[----:B------:R-:W-:Y:S01]  /*6920*/  @!P1 IMAD.IADD R16, R16, 0x1, -R44 ;  /* 0x0000000110109824 */ /* 0x000fe200078e0a2c */
[C---:B------:R-:W-:Y:S01]  /*6930*/  ISETP.GT.U32.AND P1, PT, R44.reuse, R21, PT ;  /* 0x000000152c00720c */ /* 0x040fe20003f24070 */
[C---:B------:R-:W-:Y:S01]  /*6940*/  IMAD R22, R44.reuse, R4, R22 ;  /* 0x000000042c167224 */ /* 0x040fe200078e0216 */
[----:B------:R-:W-:Y:S01]  /*6950*/  IABS R23, R29 ;  /* 0x0000001d00177213 */ /* 0x000fe20000000000 */
[----:B------:R-:W-:-:S02]  /*6960*/  IMAD R20, R44, R6, R20 ;  /* 0x000000062c147224 */ /* 0x000fc400078e0214 */
[--C-:B------:R-:W-:Y:S01]  /*6970*/  @!P0 IMAD.IADD R17, R17, 0x1, -R44.reuse ;  /* 0x0000000111118824 */ /* 0x100fe200078e0a2c */
[----:B------:R-:W-:Y:S01]  /*6980*/  ISETP.GE.AND P0, PT, R30, RZ, PT ;  /* 0x000000ff1e00720c */ /* 0x000fe20003f06270 */
[--C-:B------:R-:W-:Y:S01]  /*6990*/  @!P6 IMAD.IADD R18, R18, 0x1, -R44.reuse ;  /* 0x000000011212e824 */ /* 0x100fe200078e0a2c */
[C---:B------:R-:W-:Y:S01]  /*69a0*/  ISETP.GT.U32.AND P6, PT, R44.reuse, R22, PT ;  /* 0x000000162c00720c */ /* 0x040fe20003fc4070 */
[--C-:B------:R-:W-:Y:S01]  /*69b0*/  @!P3 IMAD.IADD R19, R19, 0x1, -R44.reuse ;  /* 0x000000011313b824 */ /* 0x100fe200078e0a2c */
[----:B------:R-:W-:Y:S01]  /*69c0*/  ISETP.GE.AND P3, PT, R27, RZ, PT ;  /* 0x000000ff1b00720c */ /* 0x000fe20003f66270 */
[----:B------:R-:W-:Y:S01]  /*69d0*/  @!P2 IMAD.IADD R15, R15, 0x1, -R44 ;  /* 0x000000010f0fa824 */ /* 0x000fe200078e0a2c */
[----:B------:R-:W-:Y:S01]  /*69e0*/  ISETP.GT.U32.AND P2, PT, R44, R20, PT ;  /* 0x000000142c00720c */ /* 0x000fe20003f44070 */
[----:B------:R-:W-:-:S04]  /*69f0*/  IMAD.HI.U32 R5, R39, R23, RZ ;  /* 0x0000001727057227 */ /* 0x000fc800078e00ff */
[----:B------:R-:W-:Y:S02]  /*6a00*/  VIADD R54, R0, 0xb6 ;  /* 0x000000b600367836 */ /* 0x000fe40000000000 */
[----:B------:R-:W-:Y:S02]  /*6a10*/  IMAD.MOV R5, RZ, RZ, -R5 ;  /* 0x000000ffff057224 */ /* 0x000fe400078e0a05 */
[----:B------:R-:W-:Y:S01]  /*6a20*/  @!P1 IMAD.IADD R21, R21, 0x1, -R44 ;  /* 0x0000000115159824 */ /* 0x000fe200078e0a2c */
[----:B------:R-:W-:Y:S01]  /*6a30*/  IABS R24, R54 ;  /* 0x0000003600187213 */ /* 0x000fe20000000000 */
[----:B------:R-:W-:Y:S01]  /*6a40*/  IMAD R23, R44, R5, R23 ;  /* 0x000000052c177224 */ /* 0x000fe200078e0217 */
[----:B------:R-:W-:Y:S01]  /*6a50*/  ISETP.GE.AND P1, PT, R26, RZ, PT ;  /* 0x000000ff1a00720c */ /* 0x000fe20003f26270 */
[----:B------:R-:W-:Y:S01]  /*6a60*/  @!P0 IMAD.MOV R16, RZ, RZ, -R16 ;  /* 0x000000ffff108224 */ /* 0x000fe200078e0a10 */
[----:B------:R-:W-:Y:S01]  /*6a70*/  ISETP.GT.U32.AND P0, PT, R44, R21, PT ;  /* 0x000000152c00720c */ /* 0x000fe20003f04070 */
[----:B------:R-:W-:-:S04]  /*6a80*/  IMAD.HI.U32 R4, R39, R24, RZ ;  /* 0x0000001827047227 */ /* 0x000fc800078e00ff */
[--C-:B------:R-:W-:Y:S01]  /*6a90*/  @!P6 IMAD.IADD R22, R22, 0x1, -R44.reuse ;  /* 0x000000011616e824 */ /* 0x100fe200078e0a2c */
[C---:B------:R-:W-:Y:S01]  /*6aa0*/  ISETP.GT.U32.AND P6, PT, R44.reuse, R19, PT ;  /* 0x000000132c00720c */ /* 0x040fe20003fc4070 */
[----:B------:R-:W-:Y:S01]  /*6ab0*/  @!P3 IMAD.MOV R17, RZ, RZ, -R17 ;  /* 0x000000ffff11b224 */ /* 0x000fe200078e0a11 */
[----:B------:R-:W-:Y:S01]  /*6ac0*/  ISETP.GT.U32.AND P3, PT, R44, R23, PT ;  /* 0x000000172c00720c */ /* 0x000fe20003f64070 */
[----:B------:R-:W-:Y:S01]  /*6ad0*/  @!P2 IMAD.IADD R20, R20, 0x1, -R44 ;  /* 0x000000011414a824 */ /* 0x000fe200078e0a2c */
[----:B------:R-:W-:Y:S01]  /*6ae0*/  ISETP.GE.AND P2, PT, R56, RZ, PT ;  /* 0x000000ff3800720c */ /* 0x000fe20003f46270 */
[----:B------:R-:W-:Y:S02]  /*6af0*/  IMAD.MOV R4, RZ, RZ, -R4 ;  /* 0x000000ffff047224 */ /* 0x000fe400078e0a04 */
[----:B------:R-:W-:Y:S02]  /*6b00*/  VIADD R56, R0, 0xb5 ;  /* 0x000000b500387836 */ /* 0x000fe40000000000 */
[----:B------:R-:W-:Y:S01]  /*6b10*/  @!P4 IMAD.MOV R15, RZ, RZ, -R15 ;  /* 0x000000ffff0fc224 */ /* 0x000fe200078e0a0f */
[C---:B------:R-:W-:Y:S01]  /*6b20*/  ISETP.GT.U32.AND P4, PT, R44.reuse, R20, PT ;  /* 0x000000142c00720c */ /* 0x040fe20003f84070 */
[C---:B------:R-:W-:Y:S01]  /*6b30*/  IMAD R24, R44.reuse, R4, R24 ;  /* 0x000000042c187224 */ /* 0x040fe200078e0218 */
[----:B------:R-:W-:Y:S01]  /*6b40*/  IABS R4, R56 ;  /* 0x0000003800047213 */ /* 0x000fe20000000000 */
[----:B------:R-:W-:Y:S01]  /*6b50*/  @!P5 IMAD.MOV R14, RZ, RZ, -R14 ;  /* 0x000000ffff0ed224 */ /* 0x000fe200078e0a0e */
[----:B------:R-:W-:Y:S01]  /*6b60*/  ISETP.GT.U32.AND P5, PT, R44, R22, PT ;  /* 0x000000162c00720c */ /* 0x000fe20003fa4070 */
[--C-:B------:R-:W-:Y:S01]  /*6b70*/  @!P0 IMAD.IADD R21, R21, 0x1, -R44.reuse ;  /* 0x0000000115158824 */ /* 0x100fe200078e0a2c */
[----:B------:R-:W-:Y:S01]  /*6b80*/  ISETP.GE.AND P0, PT, R28, RZ, PT ;  /* 0x000000ff1c00720c */ /* 0x000fe20003f06270 */
[----:B------:R-:W-:Y:S01]  /*6b90*/  IMAD.HI.U32 R5, R39, R4, RZ ;  /* 0x0000000427057227 */ /* 0x000fe200078e00ff */
[----:B------:R-:W-:Y:S03]  /*6ba0*/  STL [R1+0x17c4], R14 ;  /* 0x0017c40e01007387 */ /* 0x000fe60000100800 */
[--C-:B------:R-:W-:Y:S01]  /*6bb0*/  @!P6 IMAD.IADD R19, R19, 0x1, -R44.reuse ;  /* 0x000000011313e824 */ /* 0x100fe200078e0a2c */
[----:B------:R-:W-:Y:S01]  /*6bc0*/  ISETP.GT.U32.AND P6, PT, R44, R24, PT ;  /* 0x000000182c00720c */ /* 0x000fe20003fc4070 */
[----:B------:R-:W-:Y:S01]  /*6bd0*/  VIADD R28, R0, 0xb4 ;  /* 0x000000b4001c7836 */ /* 0x000fe20000000000 */
[----:B------:R-:W-:Y:S01]  /*6be0*/  STL [R1+0x17c8], R15 ;  /* 0x0017c80f01007387 */ /* 0x000fe20000100800 */
[----:B------:R-:W-:Y:S01]  /*6bf0*/  @!P3 IMAD.IADD R23, R23, 0x1, -R44 ;  /* 0x000000011717b824 */ /* 0x000fe200078e0a2c */
[----:B------:R-:W-:Y:S01]  /*6c00*/  ISETP.GE.AND P3, PT, R54, RZ, PT ;  /* 0x000000ff3600720c */ /* 0x000fe20003f66270 */
[----:B------:R-:W-:Y:S01]  /*6c10*/  @!P2 IMAD.MOV R18, RZ, RZ, -R18 ;  /* 0x000000ffff12a224 */ /* 0x000fe200078e0a12 */
[----:B------:R-:W-:Y:S01]  /*6c20*/  ISETP.GE.AND P2, PT, R25, RZ, PT ;  /* 0x000000ff1900720c */ /* 0x000fe20003f46270 */
[----:B------:R-:W-:Y:S01]  /*6c30*/  IMAD.MOV R25, RZ, RZ, -R5 ;  /* 0x000000ffff197224 */ /* 0x000fe200078e0a05 */
[----:B------:R-:W-:Y:S01]  /*6c40*/  IABS R5, R28 ;  /* 0x0000001c00057213 */ /* 0x000fe20000000000 */
[----:B------:R-:W-:Y:S01]  /*6c50*/  @!P1 IMAD.MOV R19, RZ, RZ, -R19 ;  /* 0x000000ffff139224 */ /* 0x000fe200078e0a13 */
[----:B------:R-:W-:Y:S01]  /*6c60*/  ISETP.GT.U32.AND P1, PT, R44, R23, PT ;  /* 0x000000172c00720c */ /* 0x000fe20003f24070 */
[--C-:B------:R-:W-:Y:S01]  /*6c70*/  @!P4 IMAD.IADD R20, R20, 0x1, -R44.reuse ;  /* 0x000000011414c824 */ /* 0x100fe200078e0a2c */
[----:B------:R-:W-:Y:S01]  /*6c80*/  ISETP.GE.AND P4, PT, R55, RZ, PT ;  /* 0x000000ff3700720c */ /* 0x000fe20003f86270 */
[----:B------:R-:W-:Y:S01]  /*6c90*/  @!P5 IMAD.IADD R22, R22, 0x1, -R44 ;  /* 0x000000011616d824 */ /* 0x000fe200078e0a2c */
[----:B------:R-:W-:Y:S01]  /*6ca0*/  ISETP.GE.AND P5, PT, R29, RZ, PT ;  /* 0x000000ff1d00720c */ /* 0x000fe20003fa6270 */
[----:B------:R-:W-:Y:S01]  /*6cb0*/  IMAD R25, R44, R25, R4 ;  /* 0x000000192c197224 */ /* 0x000fe200078e0204 */
[----:B------:R-:W-:Y:S01]  /*6cc0*/  STL [R1+0x17cc], R16 ;  /* 0x0017cc1001007387 */ /* 0x000fe20000100800 */
[----:B------:R-:W-:-:S03]  /*6cd0*/  IMAD.HI.U32 R4, R39, R5, RZ ;  /* 0x0000000527047227 */ /* 0x000fc600078e00ff */
[----:B------:R-:W-:Y:S01]  /*6ce0*/  STL [R1+0x17d0], R17 ;  /* 0x0017d01101007387 */ /* 0x000fe20000100800 */
[----:B------:R-:W-:Y:S02]  /*6cf0*/  IMAD.MOV R4, RZ, RZ, -R4 ;  /* 0x000000ffff047224 */ /* 0x000fe400078e0a04 */
[--C-:B------:R-:W-:Y:S01]  /*6d00*/  @!P1 IMAD.IADD R23, R23, 0x1, -R44.reuse ;  /* 0x0000000117179824 */ /* 0x100fe200078e0a2c */
[----:B------:R-:W-:Y:S01]  /*6d10*/  STL [R1+0x17d4], R18 ;  /* 0x0017d41201007387 */ /* 0x000fe20000100800 */
[----:B------:R-:W-:Y:S02]  /*6d20*/  IMAD R26, R44, R4, R5 ;  /* 0x000000042c1a7224 */ /* 0x000fe400078e0205 */
[----:B------:R-:W-:Y:S01]  /*6d30*/  @!P6 IMAD.IADD R24, R24, 0x1, -R44 ;  /* 0x000000011818e824 */ /* 0x000fe200078e0a2c */
[----:B------:R-:W-:Y:S01]  /*6d40*/  ISETP.GT.U32.AND P6, PT, R44, R25, PT ;  /* 0x000000192c00720c */ /* 0x000fe20003fc4070 */
[----:B------:R-:W-:Y:S01]  /*6d50*/  @!P4 IMAD.MOV R21, RZ, RZ, -R21 ;  /* 0x000000ffff15c224 */ /* 0x000fe200078e0a15 */
[----:B------:R-:W-:Y:S01]  /*6d60*/  ISETP.GE.AND P4, PT, R56, RZ, PT ;  /* 0x000000ff3800720c */ /* 0x000fe20003f86270 */
[----:B------:R-:W-:Y:S01]  /*6d70*/  @!P5 IMAD.MOV R23, RZ, RZ, -R23 ;  /* 0x000000ffff17d224 */ /* 0x000fe200078e0a17 */
[----:B------:R-:W-:Y:S01]  /*6d80*/  ISETP.GT.U32.AND P5, PT, R44, R26, PT ;  /* 0x0000001a2c00720c */ /* 0x000fe20003fa4070 */
[----:B------:R-:W-:Y:S01]  /*6d90*/  VIADD R56, R0, 0xb3 ;  /* 0x000000b300387836 */ /* 0x000fe20000000000 */
[----:B------:R-:W-:Y:S01]  /*6da0*/  STL [R1+0x17d8], R19 ;  /* 0x0017d81301007387 */ /* 0x000fe20000100800 */
[----:B------:R-:W-:Y:S01]  /*6db0*/  @!P2 IMAD.MOV R20, RZ, RZ, -R20 ;  /* 0x000000ffff14a224 */ /* 0x000fe200078e0a14 */
[----:B------:R-:W-:Y:S01]  /*6dc0*/  ISETP.GT.U32.AND P2, PT, R44, R24, PT ;  /* 0x000000182c00720c */ /* 0x000fe20003f44070 */
[----:B------:R-:W-:Y:S01]  /*6dd0*/  @!P0 IMAD.MOV R22, RZ, RZ, -R22 ;  /* 0x000000ffff168224 */ /* 0x000fe200078e0a16 */
[----:B------:R-:W-:Y:S01]  /*6de0*/  IABS R27, R56 ;  /* 0x00000038001b7213 */ /* 0x000fe20000000000 */
[----:B------:R-:W-:Y:S01]  /*6df0*/  VIADD R36, R0, 0xaf ;  /* 0x000000af00247836 */ /* 0x000fe20000000000 */
[----:B------:R-:W-:Y:S01]  /*6e00*/  ISETP.GE.AND P1, PT, R56, RZ, PT ;  /* 0x000000ff3800720c */ /* 0x000fe20003f26270 */
[----:B------:R-:W-:Y:S01]  /*6e10*/  VIADD R56, R0, 0xb2 ;  /* 0x000000b200387836 */ /* 0x000fe20000000000 */
[----:B------:R-:W-:Y:S01]  /*6e20*/  ISETP.GE.AND P0, PT, R28, RZ, PT ;  /* 0x000000ff1c00720c */ /* 0x000fe20003f06270 */
[----:B------:R-:W-:Y:S01]  /*6e30*/  IMAD.HI.U32 R4, R39, R27, RZ ;  /* 0x0000001b27047227 */ /* 0x000fe200078e00ff */
[----:B------:R-:W-:Y:S01]  /*6e40*/  IABS R33, R36 ;  /* 0x0000002400217213 */ /* 0x000fe20000000000 */
[----:B------:R-:W-:Y:S01]  /*6e50*/  STL [R1+0x17dc], R20 ;  /* 0x0017dc1401007387 */ /* 0x000fe20000100800 */
[----:B------:R-:W-:Y:S01]  /*6e60*/  IABS R30, R56 ;  /* 0x00000038001e7213 */ /* 0x000fe20000000000 */
[----:B------:R-:W-:-:S02]  /*6e70*/  @!P5 IMAD.IADD R26, R26, 0x1, -R44 ;  /* 0x000000011a1ad824 */ /* 0x000fc400078e0a2c */
[----:B------:R-:W-:Y:S01]  /*6e80*/  IMAD.MOV R4, RZ, RZ, -R4 ;  /* 0x000000ffff047224 */ /* 0x000fe200078e0a04 */
[----:B------:R-:W-:Y:S01]  /*6e90*/  STL [R1+0x17e0], R21 ;  /* 0x0017e01501007387 */ /* 0x000fe20000100800 */
[--C-:B------:R-:W-:Y:S01]  /*6ea0*/  @!P6 IMAD.IADD R25, R25, 0x1, -R44.reuse ;  /* 0x000000011919e824 */ /* 0x100fe200078e0a2c */
[----:B------:R-:W-:Y:S01]  /*6eb0*/  ISETP.GT.U32.AND P5, PT, R44, R26, PT ;  /* 0x0000001a2c00720c */ /* 0x000fe20003fa4070 */
[----:B------:R-:W-:Y:S01]  /*6ec0*/  VIADD R28, R0, 0xb1 ;  /* 0x000000b1001c7836 */ /* 0x000fe20000000000 */
[----:B------:R-:W-:Y:S01]  /*6ed0*/  STL [R1+0x17e4], R22 ;  /* 0x0017e41601007387 */ /* 0x000fe20000100800 */
[----:B------:R-:W-:Y:S01]  /*6ee0*/  @!P2 IMAD.IADD R24, R24, 0x1, -R44 ;  /* 0x000000011818a824 */ /* 0x000fe200078e0a2c */
[----:B------:R-:W-:Y:S01]  /*6ef0*/  ISETP.GE.AND P2, PT, R56, RZ, PT ;  /* 0x000000ff3800720c */ /* 0x000fe20003f46270 */
[----:B------:R-:W-:Y:S01]  /*6f00*/  VIADD R56, R0, 0xb0 ;  /* 0x000000b000387836 */ /* 0x000fe20000000000 */
[C---:B------:R-:W-:Y:S01]  /*6f10*/  ISETP.GT.U32.AND P6, PT, R44.reuse, R25, PT ;  /* 0x000000192c00720c */ /* 0x040fe20003fc4070 */
[----:B------:R-:W-:Y:S01]  /*6f20*/  IMAD R27, R44, R4, R27 ;  /* 0x000000042c1b7224 */ /* 0x000fe200078e021b */
[----:B------:R-:W-:Y:S01]  /*6f30*/  IABS R31, R28 ;  /* 0x0000001c001f7213 */ /* 0x000fe20000000000 */
[----:B------:R-:W-:Y:S01]  /*6f40*/  IMAD.HI.U32 R4, R39, R30, RZ ;  /* 0x0000001e27047227 */ /* 0x000fe200078e00ff */
[----:B------:R-:W-:Y:S01]  /*6f50*/  IABS R32, R56 ;  /* 0x0000003800207213 */ /* 0x000fe20000000000 */
[----:B------:R-:W-:Y:S02]  /*6f60*/  STL [R1+0x17e8], R23 ;  /* 0x0017e81701007387 */ /* 0x000fe40000100800 */
[----:B------:R-:W-:-:S02]  /*6f70*/  IMAD.MOV R4, RZ, RZ, -R4 ;  /* 0x000000ffff047224 */ /* 0x000fc400078e0a04 */
[----:B------:R-:W-:-:S04]  /*6f80*/  IMAD.HI.U32 R6, R39, R31, RZ ;  /* 0x0000001f27067227 */ /* 0x000fc800078e00ff */
[----:B------:R-:W-:Y:S02]  /*6f90*/  IMAD R30, R44, R4, R30 ;  /* 0x000000042c1e7224 */ /* 0x000fe400078e021e */
[----:B------:R-:W-:-:S04]  /*6fa0*/  IMAD.HI.U32 R5, R39, R32, RZ ;  /* 0x0000002027057227 */ /* 0x000fc800078e00ff */
[----:B------:R-:W-:Y:S02]  /*6fb0*/  IMAD.MOV R6, RZ, RZ, -R6 ;  /* 0x000000ffff067224 */ /* 0x000fe400078e0a06 */
[--C-:B------:R-:W-:Y:S01]  /*6fc0*/  @!P5 IMAD.IADD R26, R26, 0x1, -R44.reuse ;  /* 0x000000011a1ad824 */ /* 0x100fe200078e0a2c */
[C---:B------:R-:W-:Y:S01]  /*6fd0*/  ISETP.GT.U32.AND P5, PT, R44.reuse, R30, PT ;  /* 0x0000001e2c00720c */ /* 0x040fe20003fa4070 */
[----:B------:R-:W-:Y:S02]  /*6fe0*/  IMAD.MOV R5, RZ, RZ, -R5 ;  /* 0x000000ffff057224 */ /* 0x000fe400078e0a05 */
[----:B------:R-:W-:Y:S01]  /*6ff0*/  @!P6 IMAD.IADD R25, R25, 0x1, -R44 ;  /* 0x000000011919e824 */ /* 0x000fe200078e0a2c */
[----:B------:R-:W-:Y:S01]  /*7000*/  ISETP.GT.U32.AND P6, PT, R44, R27, PT ;  /* 0x0000001b2c00720c */ /* 0x000fe20003fc4070 */
[----:B------:R-:W-:-:S04]  /*7010*/  IMAD.HI.U32 R4, R39, R33, RZ ;  /* 0x0000002127047227 */ /* 0x000fc800078e00ff */
[C---:B------:R-:W-:Y:S02]  /*7020*/  IMAD R31, R44.reuse, R6, R31 ;  /* 0x000000062c1f7224 */ /* 0x040fe400078e021f */
[C---:B------:R-:W-:Y:S02]  /*7030*/  IMAD R32, R44.reuse, R5, R32 ;  /* 0x000000052c207224 */ /* 0x040fe400078e0220 */
[----:B------:R-:W-:Y:S02]  /*7040*/  IMAD.MOV R5, RZ, RZ, -R4 ;  /* 0x000000ffff057224 */ /* 0x000fe400078e0a04 */
[----:B------:R-:W-:Y:S01]  /*7050*/  @!P4 IMAD.MOV R25, RZ, RZ, -R25 ;  /* 0x000000ffff19c224 */ /* 0x000fe200078e0a19 */
[C---:B------:R-:W-:Y:S01]  /*7060*/  ISETP.GT.U32.AND P4, PT, R44.reuse, R31, PT ;  /* 0x0000001f2c00720c */ /* 0x040fe20003f84070 */
[C---:B------:R-:W-:Y:S02]  /*7070*/  IMAD R33, R44.reuse, R5, R33 ;  /* 0x000000052c217224 */ /* 0x040fe400078e0221 */
[----:B------:R-:W-:Y:S01]  /*7080*/  @!P0 IMAD.MOV R26, RZ, RZ, -R26 ;  /* 0x000000ffff1a8224 */ /* 0x000fe200078e0a1a */
[----:B------:R-:W-:Y:S01]  /*7090*/  ISETP.GT.U32.AND P0, PT, R44, R32, PT ;  /* 0x000000202c00720c */ /* 0x000fe20003f04070 */
[----:B------:R-:W-:-:S02]  /*70a0*/  VIADD R55, R0, 0xae ;  /* 0x000000ae00377836 */ /* 0x000fc40000000000 */
[----:B------:R-:W-:Y:S01]  /*70b0*/  @!P5 IMAD.IADD R30, R30, 0x1, -R44 ;  /* 0x000000011e1ed824 */ /* 0x000fe200078e0a2c */
[----:B------:R-:W-:Y:S01]  /*70c0*/  ISETP.GT.U32.AND P5, PT, R44, R33, PT ;  /* 0x000000212c00720c */ /* 0x000fe20003fa4070 */
[----:B------:R-:W-:Y:S01]  /*70d0*/  @!P3 IMAD.MOV R24, RZ, RZ, -R24 ;  /* 0x000000ffff18b224 */ /* 0x000fe200078e0a18 */
[----:B------:R-:W-:Y:S01]  /*70e0*/  IABS R34, R55 ;  /* 0x0000003700227213 */ /* 0x000fe20000000000 */
[--C-:B------:R-:W-:Y:S01]  /*70f0*/  @!P6 IMAD.IADD R27, R27, 0x1, -R44.reuse ;  /* 0x000000011b1be824 */ /* 0x100fe200078e0a2c */
[----:B------:R-:W-:Y:S01]  /*7100*/  ISETP.GE.AND P3, PT, R28, RZ, PT ;  /* 0x000000ff1c00720c */ /* 0x000fe20003f66270 */
[----:B------:R-:W-:Y:S01]  /*7110*/  VIADD R28, R0, 0xad ;  /* 0x000000ad001c7836 */ /* 0x000fe20000000000 */
[----:B------:R-:W-:Y:S01]  /*7120*/  STL [R1+0x17ec], R24 ;  /* 0x0017ec1801007387 */ /* 0x000fe20000100800 */
[--C-:B------:R-:W-:Y:S01]  /*7130*/  @!P4 IMAD.IADD R31, R31, 0x1, -R44.reuse ;  /* 0x000000011f1fc824 */ /* 0x100fe200078e0a2c */
[C---:B------:R-:W-:Y:S01]  /*7140*/  ISETP.GT.U32.AND P4, PT, R44.reuse, R30, PT ;  /* 0x0000001e2c00720c */ /* 0x040fe20003f84070 */
[----:B------:R-:W-:Y:S01]  /*7150*/  IMAD.HI.U32 R4, R39, R34, RZ ;  /* 0x0000002227047227 */ /* 0x000fe200078e00ff */
[----:B------:R-:W-:Y:S01]  /*7160*/  IABS R35, R28 ;  /* 0x0000001c00237213 */ /* 0x000fe20000000000 */
[----:B------:R-:W-:Y:S01]  /*7170*/  STL [R1+0x17f0], R25 ;  /* 0x0017f01901007387 */ /* 0x000fe20000100800 */
[----:B------:R-:W-:Y:S01]  /*7180*/  ISETP.GT.U32.AND P6, PT, R44, R27, PT ;  /* 0x0000001b2c00720c */ /* 0x000fe20003fc4070 */
[----:B------:R-:W-:Y:S01]  /*7190*/  @!P0 IMAD.IADD R32, R32, 0x1, -R44 ;  /* 0x0000000120208824 */ /* 0x000fe200078e0a2c */
[C---:B------:R-:W-:Y:S01]  /*71a0*/  ISETP.GT.U32.AND P0, PT, R44.reuse, R31, PT ;  /* 0x0000001f2c00720c */ /* 0x040fe20003f04070 */
[----:B------:R-:W-:Y:S01]  /*71b0*/  IMAD.MOV R4, RZ, RZ, -R4 ;  /* 0x000000ffff047224 */ /* 0x000fe200078e0a04 */
[----:B------:R-:W-:Y:S01]  /*71c0*/  STL [R1+0x17f4], R26 ;  /* 0x0017f41a01007387 */ /* 0x000fe20000100800 */
[----:B------:R-:W-:Y:S01]  /*71d0*/  @!P5 IMAD.IADD R33, R33, 0x1, -R44 ;  /* 0x000000012121d824 */ /* 0x000fe200078e0a2c */
[C---:B------:R-:W-:Y:S01]  /*71e0*/  ISETP.GT.U32.AND P5, PT, R44.reuse, R32, PT ;  /* 0x000000202c00720c */ /* 0x040fe20003fa4070 */
[----:B------:R-:W-:-:S02]  /*71f0*/  IMAD R34, R44, R4, R34 ;  /* 0x000000042c227224 */ /* 0x000fc400078e0222 */
[----:B------:R-:W-:-:S04]  /*7200*/  IMAD.HI.U32 R4, R39, R35, RZ ;  /* 0x0000002327047227 */ /* 0x000fc800078e00ff */
[----:B------:R-:W-:Y:S02]  /*7210*/  VIADD R29, R0, 0xac ;  /* 0x000000ac001d7836 */ /* 0x000fe40000000000 */
[----:B------:R-:W-:Y:S02]  /*7220*/  IMAD.MOV R4, RZ, RZ, -R4 ;  /* 0x000000ffff047224 */ /* 0x000fe400078e0a04 */
[--C-:B------:R-:W-:Y:S01]  /*7230*/  @!P4 IMAD.IADD R30, R30, 0x1, -R44.reuse ;  /* 0x000000011e1ec824 */ /* 0x100fe200078e0a2c */
[----:B------:R-:W-:Y:S01]  /*7240*/  ISETP.GT.U32.AND P4, PT, R44, R34, PT ;  /* 0x000000222c00720c */ /* 0x000fe20003f84070 */
[----:B------:R-:W-:Y:S01]  /*7250*/  VIADD R54, R0, 0xab ;  /* 0x000000ab00367836 */ /* 0x000fe20000000000 */
[----:B------:R-:W-:Y:S01]  /*7260*/  IABS R41, R29 ;  /* 0x0000001d00297213 */ /* 0x000fe20000000000 */
[----:B------:R-:W-:Y:S02]  /*7270*/  IMAD R35, R44, R4, R35 ;  /* 0x000000042c237224 */ /* 0x000fe400078e0223 */
[--C-:B------:R-:W-:Y:S01]  /*7280*/  @!P6 IMAD.IADD R27, R27, 0x1, -R44.reuse ;  /* 0x000000011b1be824 */ /* 0x100fe200078e0a2c */
[----:B------:R-:W-:Y:S01]  /*7290*/  ISETP.GE.AND P6, PT, R56, RZ, PT ;  /* 0x000000ff3800720c */ /* 0x000fe20003fc6270 */
[----:B------:R-:W-:Y:S01]  /*72a0*/  @!P5 IMAD.IADD R32, R32, 0x1, -R44 ;  /* 0x000000012020d824 */ /* 0x000fe200078e0a2c */
[----:B------:R-:W-:Y:S01]  /*72b0*/  IABS R40, R54 ;  /* 0x0000003600287213 */ /* 0x000fe20000000000 */
[----:B------:R-:W-:Y:S01]  /*72c0*/  VIADD R56, R0, 0xaa ;  /* 0x000000aa00387836 */ /* 0x000fe20000000000 */
[----:B------:R-:W-:Y:S01]  /*72d0*/  ISETP.GT.U32.AND P5, PT, R44, R35, PT ;  /* 0x000000232c00720c */ /* 0x000fe20003fa4070 */
[----:B------:R-:W-:-:S03]  /*72e0*/  IMAD.HI.U32 R6, R39, R41, RZ ;  /* 0x0000002927067227 */ /* 0x000fc600078e00ff */
[----:B------:R-:W-:Y:S01]  /*72f0*/  IABS R38, R56 ;  /* 0x0000003800267213 */ /* 0x000fe20000000000 */
[----:B------:R-:W-:-:S04]  /*7300*/  IMAD.HI.U32 R5, R39, R40, RZ ;  /* 0x0000002827057227 */ /* 0x000fc800078e00ff */
[----:B------:R-:W-:Y:S02]  /*7310*/  IMAD.MOV R6, RZ, RZ, -R6 ;  /* 0x000000ffff067224 */ /* 0x000fe400078e0a06 */
[----:B------:R-:W-:Y:S01]  /*7320*/  @!P4 IMAD.IADD R34, R34, 0x1, -R44 ;  /* 0x000000012222c824 */ /* 0x000fe200078e0a2c */
[----:B------:R-:W-:Y:S01]  /*7330*/  ISETP.GE.AND P4, PT, R28, RZ, PT ;  /* 0x000000ff1c00720c */ /* 0x000fe20003f86270 */
[----:B------:R-:W-:Y:S02]  /*7340*/  IMAD.MOV R5, RZ, RZ, -R5 ;  /* 0x000000ffff057224 */ /* 0x000fe400078e0a05 */
[C---:B------:R-:W-:Y:S02]  /*7350*/  IMAD R41, R44.reuse, R6, R41 ;  /* 0x000000062c297224 */ /* 0x040fe400078e0229 */
[----:B------:R-:W-:Y:S01]  /*7360*/  @!P2 IMAD.MOV R30, RZ, RZ, -R30 ;  /* 0x000000ffff1ea224 */ /* 0x000fe200078e0a1e */
[----:B------:R-:W-:Y:S01]  /*7370*/  ISETP.GT.U32.AND P2, PT, R44, R34, PT ;  /* 0x000000222c00720c */ /* 0x000fe20003f44070 */
[----:B------:R-:W-:-:S04]  /*7380*/  IMAD.HI.U32 R4, R39, R38, RZ ;  /* 0x0000002627047227 */ /* 0x000fc800078e00ff */
[----:B------:R-:W-:Y:S01]  /*7390*/  @!P1 IMAD.MOV R27, RZ, RZ, -R27 ;  /* 0x000000ffff1b9224 */ /* 0x000fe200078e0a1b */
[C---:B------:R-:W-:Y:S01]  /*73a0*/  ISETP.GT.U32.AND P1, PT, R44.reuse, R33, PT ;  /* 0x000000212c00720c */ /* 0x040fe20003f24070 */
[C---:B------:R-:W-:Y:S02]  /*73b0*/  IMAD R40, R44.reuse, R5, R40 ;  /* 0x000000052c287224 */ /* 0x040fe400078e0228 */
[----:B------:R-:W-:Y:S01]  /*73c0*/  @!P5 IMAD.IADD R35, R35, 0x1, -R44 ;  /* 0x000000012323d824 */ /* 0x000fe200078e0a2c */
[C---:B------:R-:W-:Y:S01]  /*73d0*/  ISETP.GT.U32.AND P5, PT, R44.reuse, R41, PT ;  /* 0x000000292c00720c */ /* 0x040fe20003fa4070 */
[----:B------:R-:W-:Y:S01]  /*73e0*/  IMAD.MOV R4, RZ, RZ, -R4 ;  /* 0x000000ffff047224 */ /* 0x000fe200078e0a04 */
[----:B------:R-:W-:Y:S01]  /*73f0*/  STL [R1+0x17f8], R27 ;  /* 0x0017f81b01007387 */ /* 0x000fe20000100800 */
[----:B------:R-:W-:Y:S01]  /*7400*/  @!P6 IMAD.MOV R32, RZ, RZ, -R32 ;  /* 0x000000ffff20e224 */ /* 0x000fe200078e0a20 */
[C---:B------:R-:W-:Y:S01]  /*7410*/  ISETP.GT.U32.AND P6, PT, R44.reuse, R40, PT ;  /* 0x000000282c00720c */ /* 0x040fe20003fc4070 */
[----:B------:R-:W-:Y:S01]  /*7420*/  IMAD R38, R44, R4, R38 ;  /* 0x000000042c267224 */ /* 0x000fe200078e0226 */
[----:B------:R-:W-:Y:S01]  /*7430*/  STL [R1+0x17fc], R30 ;  /* 0x0017fc1e01007387 */ /* 0x000fe20000100800 */
[----:B------:R-:W-:-:S02]  /*7440*/  VIADD R42, R0, 0xa9 ;  /* 0x000000a9002a7836 */ /* 0x000fc40000000000 */
[--C-:B------:R-:W-:Y:S01]  /*7450*/  @!P2 IMAD.IADD R34, R34, 0x1, -R44.reuse ;  /* 0x000000012222a824 */ /* 0x100fe200078e0a2c */
[----:B------:R-:W-:Y:S01]  /*7460*/  ISETP.GT.U32.AND P2, PT, R44, R38, PT ;  /* 0x000000262c00720c */ /* 0x000fe20003f44070 */
[--C-:B------:R-:W-:Y:S01]  /*7470*/  @!P0 IMAD.IADD R31, R31, 0x1, -R44.reuse ;  /* 0x000000011f1f8824 */ /* 0x100fe200078e0a2c */
[----:B------:R-:W-:Y:S01]  /*7480*/  ISETP.GE.AND P0, PT, R36, RZ, PT ;  /* 0x000000ff2400720c */ /* 0x000fe20003f06270 */
[--C-:B------:R-:W-:Y:S01]  /*7490*/  @!P1 IMAD.IADD R33, R33, 0x1, -R44.reuse ;  /* 0x0000000121219824 */ /* 0x100fe200078e0a2c */
[----:B------:R-:W-:Y:S01]  /*74a0*/  ISETP.GE.AND P1, PT, R55, RZ, PT ;  /* 0x000000ff3700720c */ /* 0x000fe20003f26270 */
[--C-:B------:R-:W-:Y:S01]  /*74b0*/  @!P5 IMAD.IADD R41, R41, 0x1, -R44.reuse ;  /* 0x000000012929d824 */ /* 0x100fe200078e0a2c */
[----:B------:R-:W-:Y:S01]  /*74c0*/  IABS R36, R42 ;  /* 0x0000002a00247213 */ /* 0x000fe20000000000 */
[----:B------:R-:W-:Y:S01]  /*74d0*/  VIADD R55, R0, 0xa8 ;  /* 0x000000a800377836 */ /* 0x000fe20000000000 */
[----:B------:R-:W-:Y:S01]  /*74e0*/  ISETP.GE.AND P5, PT, R56, RZ, PT ;  /* 0x000000ff3800720c */ /* 0x000fe20003fa6270 */
[----:B------:R-:W-:Y:S01]  /*74f0*/  @!P6 IMAD.IADD R40, R40, 0x1, -R44 ;  /* 0x000000012828e824 */ /* 0x000fe200078e0a2c */
[C---:B------:R-:W-:Y:S01]  /*7500*/  ISETP.GT.U32.AND P6, PT, R44.reuse, R41, PT ;  /* 0x000000292c00720c */ /* 0x040fe20003fc4070 */
[----:B------:R-:W-:Y:S01]  /*7510*/  @!P3 IMAD.MOV R31, RZ, RZ, -R31 ;  /* 0x000000ffff1fb224 */ /* 0x000fe200078e0a1f */
[----:B------:R-:W-:Y:S01]  /*7520*/  IABS R28, R55 ;  /* 0x00000037001c7213 */ /* 0x000fe20000000000 */
[----:B------:R-:W-:Y:S01]  /*7530*/  IMAD.HI.U32 R5, R39, R36, RZ ;  /* 0x0000002427057227 */ /* 0x000fe200078e00ff */
[----:B------:R-:W-:-:S02]  /*7540*/  ISETP.GT.U32.AND P3, PT, R44, R35, PT ;  /* 0x000000232c00720c */ /* 0x000fc40003f64070 */
[----:B------:R-:W-:Y:S01]  /*7550*/  STL [R1+0x1800], R31 ;  /* 0x0018001f01007387 */ /* 0x000fe20000100800 */
[----:B------:R-:W-:Y:S02]  /*7560*/  IMAD.MOV R5, RZ, RZ, -R5 ;  /* 0x000000ffff057224 */ /* 0x000fe400078e0a05 */
[----:B------:R-:W-:Y:S01]  /*7570*/  VIADD R47, R0, 0xa7 ;  /* 0x000000a7002f7836 */ /* 0x000fe20000000000 */
[----:B------:R-:W-:Y:S01]  /*7580*/  STL [R1+0x1804], R32 ;  /* 0x0018042001007387 */ /* 0x000fe20000100800 */
[----:B------:R-:W-:Y:S02]  /*7590*/  @!P2 IMAD.IADD R38, R38, 0x1, -R44 ;  /* 0x000000012626a824 */ /* 0x000fe400078e0a2c */
[----:B------:R-:W-:Y:S01]  /*75a0*/  IMAD.HI.U32 R4, R39, R28, RZ ;  /* 0x0000001c27047227 */ /* 0x000fe200078e00ff */
[----:B------:R-:W-:Y:S02]  /*75b0*/  IABS R6, R47 ;  /* 0x0000002f00067213 */ /* 0x000fe40000000000 */
[C---:B------:R-:W-:Y:S01]  /*75c0*/  ISETP.GT.U32.AND P2, PT, R44.reuse, R38, PT ;  /* 0x000000262c00720c */ /* 0x040fe20003f44070 */
[----:B------:R-:W-:-:S02]  /*75d0*/  IMAD R36, R44, R5, R36 ;  /* 0x000000052c247224 */ /* 0x000fc400078e0224 */
[----:B------:R-:W-:Y:S01]  /*75e0*/  @!P1 IMAD.MOV R34, RZ, RZ, -R34 ;  /* 0x000000ffff229224 */ /* 0x000fe200078e0a22 */
[----:B------:R-:W-:Y:S01]  /*75f0*/  ISETP.GT.U32.AND P1, PT, R44, R40, PT ;  /* 0x000000282c00720c */ /* 0x000fe20003f24070 */
[----:B------:R-:W-:Y:S02]  /*7600*/  IMAD.MOV R4, RZ, RZ, -R4 ;  /* 0x000000ffff047224 */ /* 0x000fe400078e0a04 */
[----:B------:R-:W-:Y:S02]  /*7610*/  VIADD R46, R0, 0xa6 ;  /* 0x000000a6002e7836 */ /* 0x000fe40000000000 */
[----:B------:R-:W-:Y:S01]  /*7620*/  @!P0 IMAD.MOV R33, RZ, RZ, -R33 ;  /* 0x000000ffff218224 */ /* 0x000fe200078e0a21 */
[----:B------:R-:W-:Y:S01]  /*7630*/  ISETP.GE.AND P0, PT, R29, RZ, PT ;  /* 0x000000ff1d00720c */ /* 0x000fe20003f06270 */
[----:B------:R-:W-:Y:S01]  /*7640*/  @!P6 IMAD.IADD R41, R41, 0x1, -R44 ;  /* 0x000000012929e824 */ /* 0x000fe200078e0a2c */
[C---:B------:R-:W-:Y:S01]  /*7650*/  ISETP.GT.U32.AND P6, PT, R44.reuse, R36, PT ;  /* 0x000000242c00720c */ /* 0x040fe20003fc4070 */
[----:B------:R-:W-:Y:S01]  /*7660*/  IMAD R28, R44, R4, R28 ;  /* 0x000000042c1c7224 */ /* 0x000fe200078e021c */
[----:B------:R-:W-:Y:S01]  /*7670*/  IABS R37, R46 ;  /* 0x0000002e00257213 */ /* 0x000fe20000000000 */
[----:B------:R-:W-:Y:S01]  /*7680*/  @!P3 IMAD.IADD R35, R35, 0x1, -R44 ;  /* 0x000000012323b824 */ /* 0x000fe200078e0a2c */
[----:B------:R-:W-:Y:S01]  /*7690*/  ISETP.GE.AND P3, PT, R54, RZ, PT ;  /* 0x000000ff3600720c */ /* 0x000fe20003f66270 */
[----:B------:R-:W-:-:S02]  /*76a0*/  VIADD R56, R0, 0xa5 ;  /* 0x000000a500387836 */ /* 0x000fc40000000000 */
[----:B------:R-:W-:-:S03]  /*76b0*/  IMAD.HI.U32 R4, R39, R6, RZ ;  /* 0x0000000627047227 */ /* 0x000fc600078e00ff */
[----:B------:R-:W-:Y:S01]  /*76c0*/  IABS R5, R56 ;  /* 0x0000003800057213 */ /* 0x000fe20000000000 */
[----:B------:R-:W-:Y:S02]  /*76d0*/  IMAD.MOV R4, RZ, RZ, -R4 ;  /* 0x000000ffff047224 */ /* 0x000fe400078e0a04 */
[----:B0-----:R-:W-:Y:S02]  /*76e0*/  IMAD.MOV.U32 R8, RZ, RZ, R35 ;  /* 0x000000ffff087224 */ /* 0x001fe400078e0023 */
[----:B------:R-:W-:-:S04]  /*76f0*/  IMAD.HI.U32 R43, R39, R37, RZ ;  /* 0x00000025272b7227 */ /* 0x000fc800078e00ff */
[--C-:B------:R-:W-:Y:S01]  /*7700*/  @!P1 IMAD.IADD R40, R40, 0x1, -R44.reuse ;  /* 0x0000000128289824 */ /* 0x100fe200078e0a2c */
[----:B------:R-:W-:Y:S01]  /*7710*/  ISETP.GT.U32.AND P1, PT, R44, R28, PT ;  /* 0x0000001c2c00720c */ /* 0x000fe20003f24070 */
[----:B------:R-:W-:Y:S01]  /*7720*/  @!P2 IMAD.IADD R38, R38, 0x1, -R44 ;  /* 0x000000012626a824 */ /* 0x000fe200078e0a2c */
[----:B------:R-:W-:Y:S01]  /*7730*/  ISETP.GE.AND P2, PT, R42, RZ, PT ;  /* 0x000000ff2a00720c */ /* 0x000fe20003f46270 */
[----:B------:R-:W-:Y:S02]  /*7740*/  IMAD R6, R44, R4, R6 ;  /* 0x000000042c067224 */ /* 0x000fe400078e0206 */
[----:B------:R-:W-:Y:S02]  /*7750*/  IMAD.MOV.U32 R7, RZ, RZ, R41 ;  /* 0x000000ffff077224 */ /* 0x000fe400078e0029 */
[----:B------:R-:W-:Y:S02]  /*7760*/  @!P4 IMAD.MOV R8, RZ, RZ, -R8 ;  /* 0x000000ffff08c224 */ /* 0x000fe400078e0a08 */
[----:B------:R-:W-:-:S03]  /*7770*/  IMAD.HI.U32 R42, R39, R5, RZ ;  /* 0x00000005272a7227 */ /* 0x000fc600078e00ff */
[----:B------:R0:W-:Y:S01]  /*7780*/  STL [R1+0xec], R8 ;  /* 0x0000ec0801007387 */ /* 0x0001e20000100800 */
[----:B------:R-:W-:Y:S02]  /*7790*/  IMAD.MOV R43, RZ, RZ, -R43 ;  /* 0x000000ffff2b7224 */ /* 0x000fe400078e0a2b */
[----:B------:R-:W-:Y:S01]  /*77a0*/  @!P6 IMAD.IADD R36, R36, 0x1, -R44 ;  /* 0x000000012424e824 */ /* 0x000fe200078e0a2c */
[----:B------:R-:W-:Y:S01]  /*77b0*/  ISETP.GT.U32.AND P6, PT, R44, R6, PT ;  /* 0x000000062c00720c */ /* 0x000fe20003fc4070 */
[----:B------:R-:W-:Y:S02]  /*77c0*/  @!P0 IMAD.MOV R7, RZ, RZ, -R7 ;  /* 0x000000ffff078224 */ /* 0x000fe400078e0a07 */
[----:B------:R-:W-:Y:S01]  /*77d0*/  VIADD R54, R0, 0xa4 ;  /* 0x000000a400367836 */ /* 0x000fe20000000000 */
[C---:B------:R-:W-:Y:S01]  /*77e0*/  ISETP.GT.U32.AND P4, PT, R44.reuse, R36, PT ;  /* 0x000000242c00720c */ /* 0x040fe20003f84070 */
[----:B------:R-:W-:Y:S01]  /*77f0*/  IMAD.MOV R42, RZ, RZ, -R42 ;  /* 0x000000ffff2a7224 */ /* 0x000fe200078e0a2a */
[----:B------:R1:W-:Y:S01]  /*7800*/  STL [R1+0x304], R7 ;  /* 0x0003040701007387 */ /* 0x0003e20000100800 */
[----:B------:R-:W-:Y:S01]  /*7810*/  IMAD R37, R44, R43, R37 ;  /* 0x0000002b2c257224 */ /* 0x000fe200078e0225 */
[----:B------:R-:W-:Y:S01]  /*7820*/  IABS R29, R54 ;  /* 0x00000036001d7213 */ /* 0x000fe20000000000 */
[----:B0-----:R-:W-:-:S02]  /*7830*/  IMAD.MOV.U32 R8, RZ, RZ, R40 ;  /* 0x000000ffff087224 */ /* 0x001fc400078e0028 */
[C---:B------:R-:W-:Y:S02]  /*7840*/  IMAD R5, R44.reuse, R42, R5 ;  /* 0x0000002a2c057224 */ /* 0x040fe400078e0205 */
[----:B------:R-:W-:Y:S01]  /*7850*/  @!P3 IMAD.MOV R8, RZ, RZ, -R8 ;  /* 0x000000ffff08b224 */ /* 0x000fe200078e0a08 */
[----:B------:R-:W-:Y:S01]  /*7860*/  ISETP.GT.U32.AND P3, PT, R44, R37, PT ;  /* 0x000000252c00720c */ /* 0x000fe20003f64070 */
[----:B------:R-:W-:Y:S01]  /*7870*/  @!P1 IMAD.IADD R28, R28, 0x1, -R44 ;  /* 0x000000011c1c9824 */ /* 0x000fe200078e0a2c */
[----:B------:R-:W-:Y:S01]  /*7880*/  ISETP.GE.AND P1, PT, R55, RZ, PT ;  /* 0x000000ff3700720c */ /* 0x000fe20003f26270 */
[----:B-1----:R-:W-:Y:S01]  /*7890*/  IMAD.MOV.U32 R7, RZ, RZ, R38 ;  /* 0x000000ffff077224 */ /* 0x002fe200078e0026 */
[----:B------:R-:W-:Y:S01]  /*78a0*/  STL [R1+0x308], R8 ;  /* 0x0003080801007387 */ /* 0x000fe20000100800 */
[----:B------:R-:W-:Y:S02]  /*78b0*/  VIADD R45, R0, 0xa3 ;  /* 0x000000a3002d7836 */ /* 0x000fe40000000000 */
[----:B------:R-:W-:Y:S01]  /*78c0*/  @!P5 IMAD.MOV R7, RZ, RZ, -R7 ;  /* 0x000000ffff07d224 */ /* 0x000fe200078e0a07 */
[----:B------:R-:W-:Y:S01]  /*78d0*/  ISETP.GT.U32.AND P5, PT, R44, R5, PT ;  /* 0x000000052c00720c */ /* 0x000fe20003fa4070 */
[----:B------:R-:W-:Y:S01]  /*78e0*/  IMAD.HI.U32 R4, R39, R29, RZ ;  /* 0x0000001d27047227 */ /* 0x000fe200078e00ff */
[----:B------:R-:W-:-:S02]  /*78f0*/  IABS R42, R45 ;  /* 0x0000002d002a7213 */ /* 0x000fc40000000000 */
[----:B------:R0:W-:Y:S01]  /*7900*/  STL [R1+0x30c], R7 ;  /* 0x00030c0701007387 */ /* 0x0001e20000100800 */
[----:B------:R-:W-:Y:S01]  /*7910*/  @!P6 IMAD.IADD R6, R6, 0x1, -R44 ;  /* 0x000000010606e824 */ /* 0x000fe200078e0a2c */
[----:B------:R-:W-:Y:S01]  /*7920*/  ISETP.GT.U32.AND P6, PT, R44, R28, PT ;  /* 0x0000001c2c00720c */ /* 0x000fe20003fc4070 */
[----:B------:R-:W-:Y:S02]  /*7930*/  IMAD.MOV R4, RZ, RZ, -R4 ;  /* 0x000000ffff047224 */ /* 0x000fe400078e0a04 */
[----:B------:R-:W-:Y:S01]  /*7940*/  VIADD R55, R0, 0xa2 ;  /* 0x000000a200377836 */ /* 0x000fe20000000000 */
[C---:B------:R-:W-:Y:S01]  /*7950*/  ISETP.GT.U32.AND P0, PT, R44.reuse, R6, PT ;  /* 0x000000062c00720c */ /* 0x040fe20003f04070 */
[----:B------:R-:W-:Y:S02]  /*7960*/  IMAD R29, R44, R4, R29 ;  /* 0x000000042c1d7224 */ /* 0x000fe400078e021d */
[----:B------:R-:W-:Y:S01]  /*7970*/  IMAD.MOV.U32 R35, RZ, RZ, R42 ;  /* 0x000000ffff237224 */ /* 0x000fe200078e002a */
[----:B------:R-:W-:Y:S01]  /*7980*/  IABS R4, R55 ;  /* 0x0000003700047213 */ /* 0x000fe20000000000 */
[----:B------:R-:W-:Y:S01]  /*7990*/  @!P3 IMAD.IADD R37, R37, 0x1, -R44 ;  /* 0x000000012525b824 */ /* 0x000fe200078e0a2c */
[----:B------:R-:W-:Y:S01]  /*79a0*/  ISETP.GE.AND P3, PT, R56, RZ, PT ;  /* 0x000000ff3800720c */ /* 0x000fe20003f66270 */
[----:B------:R-:W-:-:S04]  /*79b0*/  IMAD.HI.U32 R40, R39, R35, RZ ;  /* 0x0000002327287227 */ /* 0x000fc800078e00ff */
[----:B------:R-:W-:Y:S01]  /*79c0*/  @!P5 IMAD.IADD R5, R5, 0x1, -R44 ;  /* 0x000000010505d824 */ /* 0x000fe200078e0a2c */
[----:B------:R-:W-:Y:S01]  /*79d0*/  ISETP.GT.U32.AND P5, PT, R44, R37, PT ;  /* 0x000000252c00720c */ /* 0x000fe20003fa4070 */
[----:B------:R-:W-:-:S04]  /*79e0*/  IMAD.HI.U32 R38, R39, R4, RZ ;  /* 0x0000000427267227 */ /* 0x000fc800078e00ff */
[--C-:B------:R-:W-:Y:S01]  /*79f0*/  @!P4 IMAD.IADD R36, R36, 0x1, -R44.reuse ;  /* 0x000000012424c824 */ /* 0x100fe200078e0a2c */
[----:B------:R-:W-:Y:S01]  /*7a00*/  ISETP.GT.U32.AND P4, PT, R44, R29, PT ;  /* 0x0000001d2c00720c */ /* 0x000fe20003f84070 */
[----:B------:R-:W-:Y:S01]  /*7a10*/  @!P6 IMAD.IADD R28, R28, 0x1, -R44 ;  /* 0x000000011c1ce824 */ /* 0x000fe200078e0a2c */
[----:B------:R-:W-:Y:S01]  /*7a20*/  ISETP.GE.AND P6, PT, R47, RZ, PT ;  /* 0x000000ff2f00720c */ /* 0x000fe20003fc6270 */
[----:B------:R-:W-:Y:S02]  /*7a30*/  IMAD.MOV R40, RZ, RZ, -R40 ;  /* 0x000000ffff287224 */ /* 0x000fe400078e0a28 */
[----:B------:R-:W-:Y:S02]  /*7a40*/  IMAD.MOV R38, RZ, RZ, -R38 ;  /* 0x000000ffff267224 */ /* 0x000fe400078e0a26 */
[----:B0-----:R-:W-:Y:S02]  /*7a50*/  IMAD.MOV.U32 R7, RZ, RZ, R36 ;  /* 0x000000ffff077224 */ /* 0x001fe400078e0024 */
[----:B------:R-:W-:-:S02]  /*7a60*/  IMAD R35, R44, R40, R35 ;  /* 0x000000282c237224 */ /* 0x000fc400078e0223 */
[----:B------:R-:W-:Y:S02]  /*7a70*/  VIADD R56, R0, 0xa1 ;  /* 0x000000a100387836 */ /* 0x000fe40000000000 */
[----:B------:R-:W-:Y:S02]  /*7a80*/  IMAD.MOV.U32 R8, RZ, RZ, R28 ;  /* 0x000000ffff087224 */ /* 0x000fe400078e001c */
[C---:B------:R-:W-:Y:S01]  /*7a90*/  IMAD R4, R44.reuse, R38, R4 ;  /* 0x000000262c047224 */ /* 0x040fe200078e0204 */
[----:B------:R-:W-:Y:S01]  /*7aa0*/  IABS R28, R56 ;  /* 0x00000038001c7213 */ /* 0x000fe20000000000 */
[----:B------:R-:W-:Y:S01]  /*7ab0*/  @!P2 IMAD.MOV R7, RZ, RZ, -R7 ;  /* 0x000000ffff07a224 */ /* 0x000fe200078e0a07 */
[----:B------:R-:W-:Y:S01]  /*7ac0*/  ISETP.GT.U32.AND P2, PT, R44, R5, PT ;  /* 0x000000052c00720c */ /* 0x000fe20003f44070 */
[----:B------:R-:W-:Y:S01]  /*7ad0*/  @!P0 IMAD.IADD R6, R6, 0x1, -R44 ;  /* 0x0000000106068824 */ /* 0x000fe200078e0a2c */
[----:B------:R-:W-:Y:S01]  /*7ae0*/  ISETP.GE.AND P0, PT, R46, RZ, PT ;  /* 0x000000ff2e00720c */ /* 0x000fe20003f06270 */
[----:B------:R-:W-:Y:S01]  /*7af0*/  @!P1 IMAD.MOV R8, RZ, RZ, -R8 ;  /* 0x000000ffff089224 */ /* 0x000fe200078e0a08 */
[C---:B------:R-:W-:Y:S01]  /*7b00*/  ISETP.GT.U32.AND P1, PT, R44.reuse, R35, PT ;  /* 0x000000232c00720c */ /* 0x040fe20003f24070 */
[--C-:B------:R-:W-:Y:S01]  /*7b10*/  @!P5 IMAD.IADD R37, R37, 0x1, -R44.reuse ;  /* 0x000000012525d824 */ /* 0x100fe200078e0a2c */
[----:B------:R0:W-:Y:S01]  /*7b20*/  STL [R1+0x314], R7 ;  /* 0x0003140701007387 */ /* 0x0001e20000100800 */
[----:B------:R-:W-:Y:S01]  /*7b30*/  ISETP.GT.U32.AND P5, PT, R44, R4, PT ;  /* 0x000000042c00720c */ /* 0x000fe20003fa4070 */
[----:B------:R-:W-:-:S02]  /*7b40*/  @!P4 IMAD.IADD R29, R29, 0x1, -R44 ;  /* 0x000000011d1dc824 */ /* 0x000fc400078e0a2c */
[----:B------:R-:W-:Y:S01]  /*7b50*/  STL [R1+0x320], R8 ;  /* 0x0003200801007387 */ /* 0x000fe20000100800 */
[----:B------:R-:W-:Y:S02]  /*7b60*/  VIADD R46, R0, 0x90 ;  /* 0x00000090002e7836 */ /* 0x000fe40000000000 */
[----:B------:R-:W-:Y:S01]  /*7b70*/  ISETP.GT.U32.AND P4, PT, R44, R29, PT ;  /* 0x0000001d2c00720c */ /* 0x000fe20003f84070 */
[----:B------:R-:W-:Y:S01]  /*7b80*/  @!P2 IMAD.IADD R5, R5, 0x1, -R44 ;  /* 0x000000010505a824 */ /* 0x000fe200078e0a2c */
[----:B------:R-:W-:Y:S01]  /*7b90*/  ISETP.GE.AND P2, PT, R45, RZ, PT ;  /* 0x000000ff2d00720c */ /* 0x000fe20003f46270 */
[----:B0-----:R-:W-:Y:S02]  /*7ba0*/  IMAD.MOV.U32 R7, RZ, RZ, R6 ;  /* 0x000000ffff077224 */ /* 0x001fe400078e0006 */
[----:B------:R-:W-:Y:S02]  /*7bb0*/  IMAD.MOV.U32 R6, RZ, RZ, R28 ;  /* 0x000000ffff067224 */ /* 0x000fe400078e001c */
[----:B------:R-:W-:Y:S01]  /*7bc0*/  @!P6 IMAD.MOV R7, RZ, RZ, -R7 ;  /* 0x000000ffff07e224 */ /* 0x000fe200078e0a07 */
[----:B------:R-:W-:Y:S01]  /*7bd0*/  ISETP.GE.AND P6, PT, R54, RZ, PT ;  /* 0x000000ff3600720c */ /* 0x000fe20003fc6270 */
[----:B------:R-:W-:-:S03]  /*7be0*/  IMAD.HI.U32 R28, R39, R6, RZ ;  /* 0x00000006271c7227 */ /* 0x000fc600078e00ff */
[----:B------:R0:W-:Y:S01]  /*7bf0*/  STL [R1+0x330], R7 ;  /* 0x0003300701007387 */ /* 0x0001e20000100800 */
[----:B------:R-:W-:Y:S02]  /*7c00*/  VIADD R54, R0, 0xa0 ;  /* 0x000000a000367836 */ /* 0x000fe40000000000 */
[----:B------:R-:W-:Y:S02]  /*7c10*/  IMAD.MOV R28, RZ, RZ, -R28 ;  /* 0x000000ffff1c7224 */ /* 0x000fe400078e0a1c */
[--C-:B------:R-:W-:Y:S01]  /*7c20*/  @!P1 IMAD.IADD R35, R35, 0x1, -R44.reuse ;  /* 0x0000000123239824 */ /* 0x100fe200078e0a2c */
[----:B------:R-:W-:Y:S01]  /*7c30*/  IABS R36, R54 ;  /* 0x0000003600247213 */ /* 0x000fe20000000000 */
[----:B------:R-:W-:Y:S01]  /*7c40*/  @!P5 IMAD.IADD R4, R4, 0x1, -R44 ;  /* 0x000000010404d824 */ /* 0x000fe200078e0a2c */
[----:B------:R-:W-:Y:S01]  /*7c50*/  ISETP.GE.AND P1, PT, R56, RZ, PT ;  /* 0x000000ff3800720c */ /* 0x000fe20003f26270 */
[C---:B------:R-:W-:Y:S02]  /*7c60*/  IMAD R6, R44.reuse, R28, R6 ;  /* 0x0000001c2c067224 */ /* 0x040fe400078e0206 */
[----:B0-----:R-:W-:Y:S01]  /*7c70*/  IMAD.MOV.U32 R7, RZ, RZ, R37 ;  /* 0x000000ffff077224 */ /* 0x001fe200078e0025 */
[----:B------:R-:W-:Y:S01]  /*7c80*/  ISETP.GT.U32.AND P5, PT, R44, R4, PT ;  /* 0x000000042c00720c */ /* 0x000fe20003fa4070 */
[----:B------:R-:W-:-:S02]  /*7c90*/  IMAD.MOV.U32 R8, RZ, RZ, R5 ;  /* 0x000000ffff087224 */ /* 0x000fc400078e0005 */
[----:B------:R-:W-:Y:S01]  /*7ca0*/  @!P0 IMAD.MOV R7, RZ, RZ, -R7 ;  /* 0x000000ffff078224 */ /* 0x000fe200078e0a07 */
[----:B------:R-:W-:Y:S01]  /*7cb0*/  ISETP.GT.U32.AND P0, PT, R44, R35, PT ;  /* 0x000000232c00720c */ /* 0x000fe20003f04070 */
[----:B------:R-:W-:Y:S01]  /*7cc0*/  @!P4 IMAD.IADD R29, R29, 0x1, -R44 ;  /* 0x000000011d1dc824 */ /* 0x000fe200078e0a2c */
[----:B------:R-:W-:Y:S01]  /*7cd0*/  ISETP.GE.AND P4, PT, R55, RZ, PT ;  /* 0x000000ff3700720c */ /* 0x000fe20003f86270 */
[----:B------:R-:W-:Y:S01]  /*7ce0*/  VIADD R56, R0, 0x9f ;  /* 0x0000009f00387836 */ /* 0x000fe20000000000 */
[----:B------:R0:W-:Y:S01]  /*7cf0*/  STL [R1+0x338], R7 ;  /* 0x0003380701007387 */ /* 0x0001e20000100800 */
[----:B------:R-:W-:-:S03]  /*7d00*/  IMAD.HI.U32 R28, R39, R36, RZ ;  /* 0x00000024271c7227 */ /* 0x000fc600078e00ff */
[----:B------:R-:W-:Y:S01]  /*7d10*/  IABS R5, R56 ;  /* 0x0000003800057213 */ /* 0x000fe20000000000 */
[----:B------:R-:W-:Y:S01]  /*7d20*/  @!P3 IMAD.MOV R8, RZ, RZ, -R8 ;  /* 0x000000ffff08b224 */ /* 0x000fe200078e0a08 */
[----:B------:R-:W-:Y:S01]  /*7d30*/  ISETP.GT.U32.AND P3, PT, R44, R6, PT ;  /* 0x000000062c00720c */ /* 0x000fe20003f64070 */
[----:B------:R-:W-:Y:S02]  /*7d40*/  IMAD.MOV R28, RZ, RZ, -R28 ;  /* 0x000000ffff1c7224 */ /* 0x000fe400078e0a1c */
[----:B------:R-:W-:Y:S01]  /*7d50*/  @!P0 IMAD.IADD R35, R35, 0x1, -R44 ;  /* 0x0000000123238824 */ /* 0x000fe200078e0a2c */
[----:B------:R-:W-:Y:S01]  /*7d60*/  STL [R1+0x33c], R8 ;  /* 0x00033c0801007387 */ /* 0x000fe20000100800 */
[----:B0-----:R-:W-:Y:S01]  /*7d70*/  IMAD.MOV.U32 R7, RZ, RZ, R29 ;  /* 0x000000ffff077224 */ /* 0x001fe200078e001d */
[----:B------:R-:W-:Y:S01]  /*7d80*/  ISETP.GE.AND P0, PT, R56, RZ, PT ;  /* 0x000000ff3800720c */ /* 0x000fe20003f06270 */
[----:B------:R-:W-:Y:S02]  /*7d90*/  IMAD R36, R44, R28, R36 ;  /* 0x0000001c2c247224 */ /* 0x000fe400078e0224 */
[----:B------:R-:W-:Y:S01]  /*7da0*/  @!P6 IMAD.MOV R7, RZ, RZ, -R7 ;  /* 0x000000ffff07e224 */ /* 0x000fe200078e0a07 */
[----:B------:R-:W-:Y:S01]  /*7db0*/  ISETP.GE.AND P6, PT, R54, RZ, PT ;  /* 0x000000ff3600720c */ /* 0x000fe20003fc6270 */
[----:B------:R-:W-:-:S03]  /*7dc0*/  IMAD.HI.U32 R28, R39, R5, RZ ;  /* 0x00000005271c7227 */ /* 0x000fc600078e00ff */
[----:B------:R0:W-:Y:S01]  /*7dd0*/  STL [R1+0x344], R7 ;  /* 0x0003440701007387 */ /* 0x0001e20000100800 */
[--C-:B------:R-:W-:Y:S01]  /*7de0*/  @!P5 IMAD.IADD R4, R4, 0x1, -R44.reuse ;  /* 0x000000010404d824 */ /* 0x100fe200078e0a2c */
[----:B------:R-:W-:Y:S01]  /*7df0*/  ISETP.GT.U32.AND P5, PT, R44, R36, PT ;  /* 0x000000242c00720c */ /* 0x000fe20003fa4070 */
[----:B------:R-:W-:Y:S02]  /*7e00*/  @!P3 IMAD.IADD R6, R6, 0x1, -R44 ;  /* 0x000000010606b824 */ /* 0x000fe400078e0a2c */
[----:B------:R-:W-:Y:S02]  /*7e10*/  IMAD.MOV R28, RZ, RZ, -R28 ;  /* 0x000000ffff1c7224 */ /* 0x000fe400078e0a1c */
[----:B------:R-:W-:Y:S02]  /*7e20*/  VIADD R54, R0, 0x9d ;  /* 0x0000009d00367836 */ /* 0x000fe40000000000 */
[C---:B------:R-:W-:Y:S02]  /*7e30*/  IMAD R5, R44.reuse, R28, R5 ;  /* 0x0000001c2c057224 */ /* 0x040fe400078e0205 */
[----:B0-----:R-:W-:Y:S01]  /*7e40*/  IMAD.MOV.U32 R7, RZ, RZ, R35 ;  /* 0x000000ffff077224 */ /* 0x001fe200078e0023 */
[----:B------:R-:W-:Y:S01]  /*7e50*/  IABS R37, R54 ;  /* 0x0000003600257213 */ /* 0x000fe20000000000 */
[----:B------:R-:W-:Y:S01]  /*7e60*/  @!P4 IMAD.MOV R4, RZ, RZ, -R4 ;  /* 0x000000ffff04c224 */ /* 0x000fe200078e0a04 */
[C---:B------:R-:W-:Y:S01]  /*7e70*/  ISETP.GT.U32.AND P4, PT, R44.reuse, R5, PT ;  /* 0x000000052c00720c */ /* 0x040fe20003f84070 */
[----:B------:R-:W-:Y:S01]  /*7e80*/  @!P2 IMAD.MOV R7, RZ, RZ, -R7 ;  /* 0x000000ffff07a224 */ /* 0x000fe200078e0a07 */
[----:B------:R-:W-:Y:S01]  /*7e90*/  ISETP.GT.U32.AND P2, PT, R44, R6, PT ;  /* 0x000000062c00720c */ /* 0x000fe20003f44070 */
[----:B------:R-:W-:-:S02]  /*7ea0*/  VIADD R56, R0, 0x9e ;  /* 0x0000009e00387836 */ /* 0x000fc40000000000 */
[--C-:B------:R-:W-:Y:S01]  /*7eb0*/  @!P5 IMAD.IADD R36, R36, 0x1, -R44.reuse ;  /* 0x000000012424d824 */ /* 0x100fe200078e0a2c */
[----:B------:R-:W-:Y:S01]  /*7ec0*/  STL [R1+0x354], R7 ;  /* 0x0003540701007387 */ /* 0x000fe20000100800 */
[C---:B------:R-:W-:Y:S01]  /*7ed0*/  IMAD.HI.U32 R35, R39.reuse, R37, RZ ;  /* 0x0000002527237227 */ /* 0x040fe200078e00ff */
[----:B------:R-:W-:Y:S02]  /*7ee0*/  IABS R29, R56 ;  /* 0x00000038001d7213 */ /* 0x000fe40000000000 */
[----:B------:R-:W-:Y:S01]  /*7ef0*/  ISETP.GT.U32.AND P5, PT, R44, R36, PT ;  /* 0x000000242c00720c */ /* 0x000fe20003fa4070 */
[----:B------:R-:W-:Y:S01]  /*7f00*/  IMAD.MOV R35, RZ, RZ, -R35 ;  /* 0x000000ffff237224 */ /* 0x000fe200078e0a23 */
[----:B------:R-:W-:Y:S01]  /*7f10*/  ISETP.GE.AND P3, PT, R56, RZ, PT ;  /* 0x000000ff3800720c */ /* 0x000fe20003f66270 */
[----:B------:R-:W-:Y:S01]  /*7f20*/  IMAD.HI.U32 R38, R39, R29, RZ ;  /* 0x0000001d27267227 */ /* 0x000fe200078e00ff */
[----:B------:R0:W-:Y:S03]  /*7f30*/  STL [R1+0x358], R4 ;  /* 0x0003580401007387 */ /* 0x0001e60000100800 */
[----:B------:R-:W-:Y:S01]  /*7f40*/  @!P2 IMAD.IADD R6, R6, 0x1, -R44 ;  /* 0x000000010606a824 */ /* 0x000fe200078e0a2c */
[----:B------:R-:W-:Y:S01]  /*7f50*/  ISETP.GE.AND P2, PT, R54, RZ, PT ;  /* 0x000000ff3600720c */ /* 0x000fe20003f46270 */
[----:B------:R-:W-:-:S02]  /*7f60*/  VIADD R56, R0, 0x9c ;  /* 0x0000009c00387836 */ /* 0x000fc40000000000 */
[C---:B------:R-:W-:Y:S02]  /*7f70*/  IMAD R37, R44.reuse, R35, R37 ;  /* 0x000000232c257224 */ /* 0x040fe400078e0225 */
[----:B------:R-:W-:Y:S01]  /*7f80*/  @!P4 IMAD.IADD R5, R5, 0x1, -R44 ;  /* 0x000000010505c824 */ /* 0x000fe200078e0a2c */
[----:B0-----:R-:W-:Y:S01]  /*7f90*/  IABS R4, R56 ;  /* 0x0000003800047213 */ /* 0x001fe20000000000 */
[----:B------:R-:W-:Y:S02]  /*7fa0*/  IMAD.MOV.U32 R8, RZ, RZ, R6 ;  /* 0x000000ffff087224 */ /* 0x000fe400078e0006 */
[----:B------:R-:W-:Y:S01]  /*7fb0*/  IMAD.MOV R38, RZ, RZ, -R38 ;  /* 0x000000ffff267224 */ /* 0x000fe200078e0a26 */
[----:B------:R-:W-:Y:S01]  /*7fc0*/  ISETP.GT.U32.AND P4, PT, R44, R5, PT ;  /* 0x000000052c00720c */ /* 0x000fe20003f84070 */
[----:B------:R-:W-:Y:S02]  /*7fd0*/  VIADD R45, R0, 0x9b ;  /* 0x0000009b002d7836 */ /* 0x000fe40000000000 */
[----:B------:R-:W-:Y:S01]  /*7fe0*/  @!P1 IMAD.MOV R8, RZ, RZ, -R8 ;  /* 0x000000ffff089224 */ /* 0x000fe200078e0a08 */
[C---:B------:R-:W-:Y:S01]  /*7ff0*/  ISETP.GT.U32.AND P1, PT, R44.reuse, R37, PT ;  /* 0x000000252c00720c */ /* 0x040fe20003f24070 */
[----:B------:R-:W-:Y:S01]  /*8000*/  IMAD R29, R44, R38, R29 ;  /* 0x000000262c1d7224 */ /* 0x000fe200078e021d */
[----:B------:R-:W-:Y:S01]  /*8010*/  IABS R28, R45 ;  /* 0x0000002d001c7213 */ /* 0x000fe20000000000 */
[----:B------:R-:W-:Y:S01]  /*8020*/  @!P5 IMAD.IADD R36, R36, 0x1, -R44 ;  /* 0x000000012424d824 */ /* 0x000fe200078e0a2c */
[----:B------:R-:W-:Y:S01]  /*8030*/  STL [R1+0x36c], R8 ;  /* 0x00036c0801007387 */ /* 0x000fe20000100800 */
[----:B------:R-:W-:Y:S01]  /*8040*/  IMAD.HI.U32 R35, R39, R4, RZ ;  /* 0x0000000427237227 */ /* 0x000fe200078e00ff */
[----:B------:R-:W-:-:S03]  /*8050*/  ISETP.GT.U32.AND P5, PT, R44, R29, PT ;  /* 0x0000001d2c00720c */ /* 0x000fc60003fa4070 */
[----:B------:R-:W-:Y:S02]  /*8060*/  IMAD.MOV.U32 R7, RZ, RZ, R36 ;  /* 0x000000ffff077224 */ /* 0x000fe400078e0024 */
[----:B------:R-:W-:-:S04]  /*8070*/  IMAD.HI.U32 R6, R39, R28, RZ ;  /* 0x0000001c27067227 */ /* 0x000fc800078e00ff */
[----:B------:R-:W-:Y:S02]  /*8080*/  IMAD.MOV R35, RZ, RZ, -R35 ;  /* 0x000000ffff237224 */ /* 0x000fe400078e0a23 */
[----:B------:R-:W-:Y:S02]  /*8090*/  VIADD R55, R0, 0x9a ;  /* 0x0000009a00377836 */ /* 0x000fe40000000000 */
[----:B------:R-:W-:Y:S01]  /*80a0*/  @!P6 IMAD.MOV R7, RZ, RZ, -R7 ;  /* 0x000000ffff07e224 */ /* 0x000fe200078e0a07 */
[----:B------:R-:W-:Y:S01]  /*80b0*/  ISETP.GE.AND P6, PT, R56, RZ, PT ;  /* 0x000000ff3800720c */ /* 0x000fe20003fc6270 */
[----:B------:R-:W-:Y:S02]  /*80c0*/  IMAD.MOV R6, RZ, RZ, -R6 ;  /* 0x000000ffff067224 */ /* 0x000fe400078e0a06 */
[C---:B------:R-:W-:Y:S01]  /*80d0*/  IMAD R4, R44.reuse, R35, R4 ;  /* 0x000000232c047224 */ /* 0x040fe200078e0204 */
[----:B------:R-:W-:Y:S01]  /*80e0*/  IABS R35, R55 ;  /* 0x0000003700237213 */ /* 0x000fe20000000000 */
[--C-:B------:R-:W-:Y:S01]  /*80f0*/  @!P4 IMAD.IADD R5, R5, 0x1, -R44.reuse ;  /* 0x000000010505c824 */ /* 0x100fe200078e0a2c */
[----:B------:R0:W-:Y:S01]  /*8100*/  STL [R1+0x370], R7 ;  /* 0x0003700701007387 */ /* 0x0001e20000100800 */
[----:B------:R-:W-:Y:S01]  /*8110*/  @!P1 IMAD.IADD R37, R37, 0x1, -R44 ;  /* 0x0000000125259824 */ /* 0x000fe200078e0a2c */
[C---:B------:R-:W-:Y:S01]  /*8120*/  ISETP.GT.U32.AND P4, PT, R44.reuse, R4, PT ;  /* 0x000000042c00720c */ /* 0x040fe20003f84070 */
[----:B------:R-:W-:-:S02]  /*8130*/  IMAD R28, R44, R6, R28 ;  /* 0x000000062c1c7224 */ /* 0x000fc400078e021c */
[----:B------:R-:W-:Y:S01]  /*8140*/  @!P5 IMAD.IADD R29, R29, 0x1, -R44 ;  /* 0x000000011d1dd824 */ /* 0x000fe200078e0a2c */
[----:B------:R-:W-:Y:S01]  /*8150*/  ISETP.GT.U32.AND P1, PT, R44, R37, PT ;  /* 0x000000252c00720c */ /* 0x000fe20003f24070 */
[----:B------:R-:W-:-:S03]  /*8160*/  IMAD.HI.U32 R36, R39, R35, RZ ;  /* 0x0000002327247227 */ /* 0x000fc600078e00ff */
[C---:B------:R-:W-:Y:S01]  /*8170*/  ISETP.GT.U32.AND P5, PT, R44.reuse, R29, PT ;  /* 0x0000001d2c00720c */ /* 0x040fe20003fa4070 */
[----:B0-----:R-:W-:Y:S02]  /*8180*/  IMAD.MOV.U32 R7, RZ, RZ, R5 ;  /* 0x000000ffff077224 */ /* 0x001fe400078e0005 */
[----:B------:R-:W-:Y:S02]  /*8190*/  IMAD.MOV R36, RZ, RZ, -R36 ;  /* 0x000000ffff247224 */ /* 0x000fe400078e0a24 */
[----:B------:R-:W-:Y:S01]  /*81a0*/  @!P0 IMAD.MOV R7, RZ, RZ, -R7 ;  /* 0x000000ffff078224 */ /* 0x000fe200078e0a07 */
[C---:B------:R-:W-:Y:S01]  /*81b0*/  ISETP.GT.U32.AND P0, PT, R44.reuse, R28, PT ;  /* 0x0000001c2c00720c */ /* 0x040fe20003f04070 */
[----:B------:R-:W-:Y:S02]  /*81c0*/  IMAD R35, R44, R36, R35 ;  /* 0x000000242c237224 */ /* 0x000fe400078e0223 */
[----:B------:R-:W-:Y:S01]  /*81d0*/  VIADD R56, R0, 0x98 ;  /* 0x0000009800387836 */ /* 0x000fe20000000000 */
[----:B------:R0:W-:Y:S01]  /*81e0*/  STL [R1+0x37c], R7 ;  /* 0x00037c0701007387 */ /* 0x0001e20000100800 */
[--C-:B------:R-:W-:Y:S01]  /*81f0*/  @!P1 IMAD.IADD R37, R37, 0x1, -R44.reuse ;  /* 0x0000000125259824 */ /* 0x100fe200078e0a2c */
[----:B------:R-:W-:Y:S01]  /*8200*/  ISETP.GT.U32.AND P1, PT, R44, R35, PT ;  /* 0x000000232c00720c */ /* 0x000fe20003f24070 */
[--C-:B------:R-:W-:Y:S01]  /*8210*/  @!P4 IMAD.IADD R4, R4, 0x1, -R44.reuse ;  /* 0x000000010404c824 */ /* 0x100fe200078e0a2c */
[----:B------:R-:W-:Y:S01]  /*8220*/  IABS R5, R56 ;  /* 0x0000003800057213 */ /* 0x000fe20000000000 */
[--C-:B------:R-:W-:Y:S01]  /*8230*/  @!P5 IMAD.IADD R29, R29, 0x1, -R44.reuse ;  /* 0x000000011d1dd824 */ /* 0x100fe200078e0a2c */
[----:B------:R-:W-:Y:S01]  /*8240*/  ISETP.GE.AND P5, PT, R45, RZ, PT ;  /* 0x000000ff2d00720c */ /* 0x000fe20003fa6270 */
[----:B------:R-:W-:Y:S01]  /*8250*/  VIADD R54, R0, 0x99 ;  /* 0x0000009900367836 */ /* 0x000fe20000000000 */
[----:B------:R-:W-:Y:S01]  /*8260*/  ISETP.GT.U32.AND P4, PT, R44, R4, PT ;  /* 0x000000042c00720c */ /* 0x000fe20003f84070 */
[----:B------:R-:W-:-:S02]  /*8270*/  @!P0 IMAD.IADD R28, R28, 0x1, -R44 ;  /* 0x000000011c1c8824 */ /* 0x000fc400078e0a2c */
[----:B0-----:R-:W-:Y:S01]  /*8280*/  IMAD.MOV.U32 R7, RZ, RZ, R37 ;  /* 0x000000ffff077224 */ /* 0x001fe200078e0025 */
[----:B------:R-:W-:Y:S01]  /*8290*/  IABS R6, R54 ;  /* 0x0000003600067213 */ /* 0x000fe20000000000 */
[----:B------:R-:W-:Y:S01]  /*82a0*/  IMAD.MOV.U32 R8, RZ, RZ, R29 ;  /* 0x000000ffff087224 */ /* 0x000fe200078e001d */
[----:B------:R-:W-:Y:S01]  /*82b0*/  ISETP.GT.U32.AND P0, PT, R44, R28, PT ;  /* 0x0000001c2c00720c */ /* 0x000fe20003f04070 */
[----:B------:R-:W-:-:S04]  /*82c0*/  IMAD.HI.U32 R29, R39, R5, RZ ;  /* 0x00000005271d7227 */ /* 0x000fc800078e00ff */
[----:B------:R-:W-:Y:S01]  /*82d0*/  @!P2 IMAD.MOV R7, RZ, RZ, -R7 ;  /* 0x000000ffff07a224 */ /* 0x000fe200078e0a07 */
[----:B------:R-:W-:Y:S01]  /*82e0*/  ISETP.GE.AND P2, PT, R54, RZ, PT ;  /* 0x000000ff3600720c */ /* 0x000fe20003f46270 */
[----:B------:R-:W-:Y:S02]  /*82f0*/  IMAD.MOV R29, RZ, RZ, -R29 ;  /* 0x000000ffff1d7224 */ /* 0x000fe400078e0a1d */
[----:B------:R-:W-:Y:S02]  /*8300*/  VIADD R54, R0, 0x97 ;  /* 0x0000009700367836 */ /* 0x000fe40000000000 */
[----:B------:R-:W-:Y:S02]  /*8310*/  @!P1 IMAD.IADD R35, R35, 0x1, -R44 ;  /* 0x0000000123239824 */ /* 0x000fe400078e0a2c */
[----:B------:R-:W-:-:S03]  /*8320*/  IMAD.HI.U32 R36, R39, R6, RZ ;  /* 0x0000000627247227 */ /* 0x000fc600078e00ff */
[C---:B------:R-:W-:Y:S01]  /*8330*/  ISETP.GT.U32.AND P1, PT, R44.reuse, R35, PT ;  /* 0x000000232c00720c */ /* 0x040fe20003f24070 */
[----:B------:R-:W-:Y:S01]  /*8340*/  @!P3 IMAD.MOV R8, RZ, RZ, -R8 ;  /* 0x000000ffff08b224 */ /* 0x000fe200078e0a08 */
[----:B------:R-:W-:Y:S01]  /*8350*/  ISETP.GE.AND P3, PT, R55, RZ, PT ;  /* 0x000000ff3700720c */ /* 0x000fe20003f66270 */
[----:B------:R-:W-:Y:S01]  /*8360*/  IMAD R5, R44, R29, R5 ;  /* 0x0000001d2c057224 */ /* 0x000fe200078e0205 */
[----:B------:R-:W-:Y:S01]  /*8370*/  IABS R29, R54 ;  /* 0x00000036001d7213 */ /* 0x000fe20000000000 */
[----:B------:R-:W-:Y:S01]  /*8380*/  @!P4 IMAD.IADD R4, R4, 0x1, -R44 ;  /* 0x000000010404c824 */ /* 0x000fe200078e0a2c */
[----:B------:R0:W-:Y:S01]  /*8390*/  STL [R1+0x380], R8 ;  /* 0x0003800801007387 */ /* 0x0001e20000100800 */
[----:B------:R-:W-:Y:S01]  /*83a0*/  IMAD.MOV R36, RZ, RZ, -R36 ;  /* 0x000000ffff247224 */ /* 0x000fe200078e0a24 */
[----:B------:R-:W-:Y:S01]  /*83b0*/  ISETP.GE.AND P4, PT, R56, RZ, PT ;  /* 0x000000ff3800720c */ /* 0x000fe20003f86270 */
[----:B------:R-:W-:Y:S01]  /*83c0*/  @!P0 IMAD.IADD R28, R28, 0x1, -R44 ;  /* 0x000000011c1c8824 */ /* 0x000fe200078e0a2c */
[----:B------:R1:W-:Y:S01]  /*83d0*/  STL [R1+0x384], R7 ;  /* 0x0003840701007387 */ /* 0x0003e20000100800 */
[----:B------:R-:W-:-:S02]  /*83e0*/  IMAD R6, R44, R36, R6 ;  /* 0x000000242c067224 */ /* 0x000fc400078e0206 */
[----:B------:R-:W-:Y:S02]  /*83f0*/  @!P1 IMAD.IADD R35, R35, 0x1, -R44 ;  /* 0x0000000123239824 */ /* 0x000fe400078e0a2c */
[----:B------:R-:W-:Y:S01]  /*8400*/  VIADD R56, R0, 0x96 ;  /* 0x0000009600387836 */ /* 0x000fe20000000000 */
[----:B------:R-:W-:Y:S01]  /*8410*/  ISETP.GT.U32.AND P0, PT, R44, R6, PT ;  /* 0x000000062c00720c */ /* 0x000fe20003f04070 */
[----:B0-----:R-:W-:Y:S02]  /*8420*/  IMAD.MOV.U32 R8, RZ, RZ, R4 ;  /* 0x000000ffff087224 */ /* 0x001fe400078e0004 */
[----:B------:R-:W-:Y:S01]  /*8430*/  IMAD.MOV.U32 R4, RZ, RZ, R29 ;  /* 0x000000ffff047224 */ /* 0x000fe200078e001d */
[----:B------:R-:W-:Y:S01]  /*8440*/  IABS R38, R56 ;  /* 0x0000003800267213 */ /* 0x000fe20000000000 */
[----:B-1----:R-:W-:Y:S01]  /*8450*/  IMAD.MOV.U32 R7, RZ, RZ, R28 ;  /* 0x000000ffff077224 */ /* 0x002fe200078e001c */
[----:B------:R-:W-:Y:S01]  /*8460*/  ISETP.GE.AND P1, PT, R56, RZ, PT ;  /* 0x000000ff3800720c */ /* 0x000fe20003f26270 */
[----:B------:R-:W-:-:S04]  /*8470*/  IMAD.HI.U32 R29, R39, R4, RZ ;  /* 0x00000004271d7227 */ /* 0x000fc800078e00ff */
[----:B------:R-:W-:Y:S01]  /*8480*/  @!P6 IMAD.MOV R8, RZ, RZ, -R8 ;  /* 0x000000ffff08e224 */ /* 0x000fe200078e0a08 */
[----:B------:R-:W-:Y:S01]  /*8490*/  ISETP.GE.AND P6, PT, R54, RZ, PT ;  /* 0x000000ff3600720c */ /* 0x000fe20003fc6270 */
[----:B------:R-:W-:Y:S01]  /*84a0*/  @!P5 IMAD.MOV R7, RZ, RZ, -R7 ;  /* 0x000000ffff07d224 */ /* 0x000fe200078e0a07 */
[----:B------:R-:W-:Y:S01]  /*84b0*/  ISETP.GT.U32.AND P5, PT, R44, R5, PT ;  /* 0x000000052c00720c */ /* 0x000fe20003fa4070 */
[----:B------:R-:W-:Y:S01]  /*84c0*/  IMAD.MOV R29, RZ, RZ, -R29 ;  /* 0x000000ffff1d7224 */ /* 0x000fe200078e0a1d */
[----:B------:R-:W-:Y:S01]  /*84d0*/  STL [R1+0x38c], R8 ;  /* 0x00038c0801007387 */ /* 0x000fe20000100800 */
[----:B------:R-:W-:Y:S02]  /*84e0*/  VIADD R45, R0, 0x95 ;  /* 0x00000095002d7836 */ /* 0x000fe40000000000 */
[----:B------:R-:W-:Y:S01]  /*84f0*/  IMAD R4, R44, R29, R4 ;  /* 0x0000001d2c047224 */ /* 0x000fe200078e0204 */
[----:B------:R0:W-:Y:S01]  /*8500*/  STL [R1+0x390], R7 ;  /* 0x0003900701007387 */ /* 0x0001e20000100800 */
[----:B------:R-:W-:Y:S01]  /*8510*/  @!P0 IMAD.IADD R6, R6, 0x1, -R44 ;  /* 0x0000000106068824 */ /* 0x000fe200078e0a2c */
[----:B------:R-:W-:Y:S01]  /*8520*/  IABS R28, R45 ;  /* 0x0000002d001c7213 */ /* 0x000fe20000000000 */
[----:B------:R-:W-:-:S03]  /*8530*/  IMAD.HI.U32 R36, R39, R38, RZ ;  /* 0x0000002627247227 */ /* 0x000fc600078e00ff */
[----:B------:R-:W-:Y:S01]  /*8540*/  ISETP.GT.U32.AND P0, PT, R44, R6, PT ;  /* 0x000000062c00720c */ /* 0x000fe20003f04070 */
[----:B------:R-:W-:Y:S02]  /*8550*/  @!P5 IMAD.IADD R5, R5, 0x1, -R44 ;  /* 0x000000010505d824 */ /* 0x000fe400078e0a2c */
[----:B------:R-:W-:-:S03]  /*8560*/  IMAD.HI.U32 R29, R39, R28, RZ ;  /* 0x0000001c271d7227 */ /* 0x000fc600078e00ff */
[C---:B------:R-:W-:Y:S01]  /*8570*/  ISETP.GT.U32.AND P5, PT, R44.reuse, R5, PT ;  /* 0x000000052c00720c */ /* 0x040fe20003fa4070 */
[----:B0-----:R-:W-:Y:S02]  /*8580*/  IMAD.MOV.U32 R7, RZ, RZ, R35 ;  /* 0x000000ffff077224 */ /* 0x001fe400078e0023 */
[----:B------:R-:W-:Y:S02]  /*8590*/  IMAD.MOV R36, RZ, RZ, -R36 ;  /* 0x000000ffff247224 */ /* 0x000fe400078e0a24 */
[----:B------:R-:W-:Y:S01]  /*85a0*/  @!P3 IMAD.MOV R7, RZ, RZ, -R7 ;  /* 0x000000ffff07b224 */ /* 0x000fe200078e0a07 */
[----:B------:R-:W-:Y:S01]  /*85b0*/  ISETP.GT.U32.AND P3, PT, R44, R4, PT ;  /* 0x000000042c00720c */ /* 0x000fe20003f64070 */
[----:B------:R-:W-:Y:S02]  /*85c0*/  VIADD R56, R0, 0x94 ;  /* 0x0000009400387836 */ /* 0x000fe40000000000 */
[----:B------:R-:W-:Y:S01]  /*85d0*/  IMAD.MOV R29, RZ, RZ, -R29 ;  /* 0x000000ffff1d7224 */ /* 0x000fe200078e0a1d */
[----:B------:R0:W-:Y:S01]  /*85e0*/  STL [R1+0x39c], R7 ;  /* 0x00039c0701007387 */ /* 0x0001e20000100800 */
[----:B------:R-:W-:Y:S01]  /*85f0*/  IMAD R38, R44, R36, R38 ;  /* 0x000000242c267224 */ /* 0x000fe200078e0226 */
[----:B------:R-:W-:Y:S01]  /*8600*/  IABS R37, R56 ;  /* 0x0000003800257213 */ /* 0x000fe20000000000 */
[----:B------:R-:W-:-:S02]  /*8610*/  VIADD R55, R0, 0x93 ;  /* 0x0000009300377836 */ /* 0x000fc40000000000 */
[----:B------:R-:W-:Y:S02]  /*8620*/  IMAD R28, R44, R29, R28 ;  /* 0x0000001d2c1c7224 */ /* 0x000fe400078e021c */
[--C-:B------:R-:W-:Y:S01]  /*8630*/  @!P0 IMAD.IADD R6, R6, 0x1, -R44.reuse ;  /* 0x0000000106068824 */ /* 0x100fe200078e0a2c */
[----:B------:R-:W-:Y:S01]  /*8640*/  ISETP.GT.U32.AND P0, PT, R44, R38, PT ;  /* 0x000000262c00720c */ /* 0x000fe20003f04070 */
[----:B------:R-:W-:Y:S01]  /*8650*/  @!P3 IMAD.IADD R4, R4, 0x1, -R44 ;  /* 0x000000010404b824 */ /* 0x000fe200078e0a2c */
[----:B------:R-:W-:Y:S01]  /*8660*/  IABS R36, R55 ;  /* 0x0000003700247213 */ /* 0x000fe20000000000 */
[----:B------:R-:W-:-:S03]  /*8670*/  IMAD.HI.U32 R40, R39, R37, RZ ;  /* 0x0000002527287227 */ /* 0x000fc600078e00ff */
[C---:B------:R-:W-:Y:S01]  /*8680*/  ISETP.GT.U32.AND P3, PT, R44.reuse, R4, PT ;  /* 0x000000042c00720c */ /* 0x040fe20003f64070 */
[----:B------:R-:W-:Y:S01]  /*8690*/  @!P5 IMAD.IADD R5, R5, 0x1, -R44 ;  /* 0x000000010505d824 */ /* 0x000fe200078e0a2c */
[----:B------:R-:W-:Y:S01]  /*86a0*/  ISETP.GT.U32.AND P5, PT, R44, R28, PT ;  /* 0x0000001c2c00720c */ /* 0x000fe20003fa4070 */
[----:B0-----:R-:W-:Y:S02]  /*86b0*/  IMAD.MOV.U32 R7, RZ, RZ, R6 ;  /* 0x000000ffff077224 */ /* 0x001fe400078e0006 */
[----:B------:R-:W-:Y:S02]  /*86c0*/  IMAD.MOV R40, RZ, RZ, -R40 ;  /* 0x000000ffff287224 */ /* 0x000fe400078e0a28 */
[----:B------:R-:W-:-:S04]  /*86d0*/  IMAD.HI.U32 R6, R39, R36, RZ ;  /* 0x0000002427067227 */ /* 0x000fc800078e00ff */
[----:B------:R-:W-:Y:S01]  /*86e0*/  @!P2 IMAD.MOV R7, RZ, RZ, -R7 ;  /* 0x000000ffff07a224 */ /* 0x000fe200078e0a07 */
[----:B------:R-:W-:Y:S01]  /*86f0*/  ISETP.GE.AND P2, PT, R45, RZ, PT ;  /* 0x000000ff2d00720c */ /* 0x000fe20003f46270 */
[----:B------:R-:W-:Y:S02]  /*8700*/  IMAD R37, R44, R40, R37 ;  /* 0x000000282c257224 */ /* 0x000fe400078e0225 */
[----:B------:R-:W-:Y:S01]  /*8710*/  IMAD.MOV R6, RZ, RZ, -R6 ;  /* 0x000000ffff067224 */ /* 0x000fe200078e0a06 */
[----:B------:R0:W-:Y:S01]  /*8720*/  STL [R1+0x3a8], R7 ;  /* 0x0003a80701007387 */ /* 0x0001e20000100800 */
[--C-:B------:R-:W-:Y:S01]  /*8730*/  @!P3 IMAD.IADD R4, R4, 0x1, -R44.reuse ;  /* 0x000000010404b824 */ /* 0x100fe200078e0a2c */
[----:B------:R-:W-:Y:S01]  /*8740*/  ISETP.GT.U32.AND P3, PT, R44, R37, PT ;  /* 0x000000252c00720c */ /* 0x000fe20003f64070 */
[----:B------:R-:W-:Y:S01]  /*8750*/  @!P0 IMAD.IADD R38, R38, 0x1, -R44 ;  /* 0x0000000126268824 */ /* 0x000fe200078e0a2c */
[----:B------:R-:W-:Y:S01]  /*8760*/  ISETP.GE.AND P0, PT, R56, RZ, PT ;  /* 0x000000ff3800720c */ /* 0x000fe20003f06270 */
[----:B------:R-:W-:-:S02]  /*8770*/  IMAD R36, R44, R6, R36 ;  /* 0x000000062c247224 */ /* 0x000fc400078e0224 */
[----:B------:R-:W-:Y:S02]  /*8780*/  VIADD R54, R0, 0x92 ;  /* 0x0000009200367836 */ /* 0x000fe40000000000 */
[----:B------:R-:W-:Y:S01]  /*8790*/  @!P5 IMAD.IADD R28, R28, 0x1, -R44 ;  /* 0x000000011c1cd824 */ /* 0x000fe200078e0a2c */
[C---:B------:R-:W-:Y:S01]  /*87a0*/  ISETP.GT.U32.AND P5, PT, R44.reuse, R38, PT ;  /* 0x000000262c00720c */ /* 0x040fe20003fa4070 */
[----:B0-----:R-:W-:Y:S01]  /*87b0*/  IMAD.MOV.U32 R7, RZ, RZ, R4 ;  /* 0x000000ffff077224 */ /* 0x001fe200078e0004 */
[----:B------:R-:W-:Y:S01]  /*87c0*/  IABS R35, R54 ;  /* 0x0000003600237213 */ /* 0x000fe20000000000 */
[----:B------:R-:W-:Y:S01]  /*87d0*/  @!P4 IMAD.MOV R5, RZ, RZ, -R5 ;  /* 0x000000ffff05c224 */ /* 0x000fe200078e0a05 */
[C---:B------:R-:W-:Y:S01]  /*87e0*/  ISETP.GT.U32.AND P4, PT, R44.reuse, R28, PT ;  /* 0x0000001c2c00720c */ /* 0x040fe20003f84070 */
[----:B------:R-:W-:Y:S01]  /*87f0*/  @!P6 IMAD.MOV R7, RZ, RZ, -R7 ;  /* 0x000000ffff07e224 */ /* 0x000fe200078e0a07 */
[----:B------:R-:W-:Y:S01]  /*8800*/  ISETP.GT.U32.AND P6, PT, R44, R36, PT ;  /* 0x000000242c00720c */ /* 0x000fe20003fc4070 */
[----:B------:R-:W-:Y:S01]  /*8810*/  VIADD R56, R0, 0x91 ;  /* 0x0000009100387836 */ /* 0x000fe20000000000 */
[----:B------:R0:W-:Y:S01]  /*8820*/  STL [R1+0x3b0], R5 ;  /* 0x0003b00501007387 */ /* 0x0001e20000100800 */
[----:B------:R-:W-:-:S03]  /*8830*/  IMAD.HI.U32 R29, R39, R35, RZ ;  /* 0x00000023271d7227 */ /* 0x000fc600078e00ff */
[----:B------:R1:W-:Y:S01]  /*8840*/  STL [R1+0x3bc], R7 ;  /* 0x0003bc0701007387 */ /* 0x0003e20000100800 */
[--C-:B------:R-:W-:Y:S01]  /*8850*/  @!P3 IMAD.IADD R37, R37, 0x1, -R44.reuse ;  /* 0x000000012525b824 */ /* 0x100fe200078e0a2c */
[----:B------:R-:W-:Y:S01]  /*8860*/  ISETP.GE.AND P3, PT, R54, RZ, PT ;  /* 0x000000ff3600720c */ /* 0x000fe20003f66270 */
[----:B------:R-:W-:Y:S02]  /*8870*/  IMAD.MOV R29, RZ, RZ, -R29 ;  /* 0x000000ffff1d7224 */ /* 0x000fe400078e0a1d */
[--C-:B------:R-:W-:Y:S01]  /*8880*/  @!P5 IMAD.IADD R38, R38, 0x1, -R44.reuse ;  /* 0x000000012626d824 */ /* 0x100fe200078e0a2c */
[----:B0-----:R-:W-:Y:S01]  /*8890*/  IABS R5, R56 ;  /* 0x0000003800057213 */ /* 0x001fe20000000000 */
[----:B------:R-:W-:Y:S01]  /*88a0*/  @!P6 IMAD.IADD R36, R36, 0x1, -R44 ;  /* 0x000000012424e824 */ /* 0x000fe200078e0a2c */
[C---:B------:R-:W-:Y:S01]  /*88b0*/  ISETP.GT.U32.AND P6, PT, R44.reuse, R37, PT ;  /* 0x000000252c00720c */ /* 0x040fe20003fc4070 */
[----:B------:R-:W-:Y:S01]  /*88c0*/  IMAD R35, R44, R29, R35 ;  /* 0x0000001d2c237224 */ /* 0x000fe200078e0223 */
[----:B------:R-:W-:Y:S01]  /*88d0*/  IABS R29, R46 ;  /* 0x0000002e001d7213 */ /* 0x000fe20000000000 */
[----:B------:R-:W-:-:S02]  /*88e0*/  IMAD.MOV.U32 R4, RZ, RZ, R5 ;  /* 0x000000ffff047224 */ /* 0x000fc400078e0005 */
[----:B------:R-:W-:Y:S01]  /*88f0*/  VIADD R45, R0, 0x8f ;  /* 0x0000008f002d7836 */ /* 0x000fe20000000000 */
[----:B------:R-:W-:Y:S01]  /*8900*/  ISETP.GT.U32.AND P5, PT, R44, R35, PT ;  /* 0x000000232c00720c */ /* 0x000fe20003fa4070 */
[----:B------:R-:W-:-:S03]  /*8910*/  IMAD.HI.U32 R6, R39, R4, RZ ;  /* 0x0000000427067227 */ /* 0x000fc600078e00ff */
[----:B------:R-:W-:Y:S01]  /*8920*/  IABS R40, R45 ;  /* 0x0000002d00287213 */ /* 0x000fe20000000000 */
[----:B------:R-:W-:Y:S02]  /*8930*/  IMAD.MOV.U32 R8, RZ, RZ, R38 ;  /* 0x000000ffff087224 */ /* 0x000fe400078e0026 */
[----:B------:R-:W-:Y:S02]  /*8940*/  IMAD.MOV R6, RZ, RZ, -R6 ;  /* 0x000000ffff067224 */ /* 0x000fe400078e0a06 */
[----:B------:R-:W-:Y:S01]  /*8950*/  @!P1 IMAD.MOV R8, RZ, RZ, -R8 ;  /* 0x000000ffff089224 */ /* 0x000fe200078e0a08 */
[----:B------:R-:W-:Y:S01]  /*8960*/  ISETP.GT.U32.AND P1, PT, R44, R36, PT ;  /* 0x000000242c00720c */ /* 0x000fe20003f24070 */
[----:B------:R-:W-:Y:S01]  /*8970*/  @!P4 IMAD.IADD R28, R28, 0x1, -R44 ;  /* 0x000000011c1cc824 */ /* 0x000fe200078e0a2c */
[----:B------:R-:W-:Y:S01]  /*8980*/  ISETP.GE.AND P4, PT, R55, RZ, PT ;  /* 0x000000ff3700720c */ /* 0x000fe20003f86270 */
[----:B------:R-:W-:Y:S01]  /*8990*/  IMAD.HI.U32 R5, R39, R29, RZ ;  /* 0x0000001d27057227 */ /* 0x000fe200078e00ff */
[----:B------:R-:W-:Y:S03]  /*89a0*/  STL [R1+0x3c4], R8 ;  /* 0x0003c40801007387 */ /* 0x000fe60000100800 */
[----:B------:R-:W-:-:S02]  /*89b0*/  IMAD R4, R44, R6, R4 ;  /* 0x000000062c047224 */ /* 0x000fc400078e0204 */
[----:B------:R-:W-:Y:S02]  /*89c0*/  IMAD.MOV R5, RZ, RZ, -R5 ;  /* 0x000000ffff057224 */ /* 0x000fe400078e0a05 */
[----:B-1----:R-:W-:Y:S02]  /*89d0*/  IMAD.MOV.U32 R7, RZ, RZ, R28 ;  /* 0x000000ffff077224 */ /* 0x002fe400078e001c */
[----:B------:R-:W-:Y:S02]  /*89e0*/  IMAD.MOV.U32 R28, RZ, RZ, R40 ;  /* 0x000000ffff1c7224 */ /* 0x000fe400078e0028 */
[----:B------:R-:W-:Y:S01]  /*89f0*/  @!P6 IMAD.IADD R37, R37, 0x1, -R44 ;  /* 0x000000012525e824 */ /* 0x000fe200078e0a2c */
[C---:B------:R-:W-:Y:S01]  /*8a00*/  ISETP.GT.U32.AND P6, PT, R44.reuse, R4, PT ;  /* 0x000000042c00720c */ /* 0x040fe20003fc4070 */
[----:B------:R-:W-:Y:S02]  /*8a10*/  IMAD R29, R44, R5, R29 ;  /* 0x000000052c1d7224 */ /* 0x000fe400078e021d */
[----:B------:R-:W-:-:S04]  /*8a20*/  IMAD.HI.U32 R5, R39, R28, RZ ;  /* 0x0000001c27057227 */ /* 0x000fc800078e00ff */
[----:B------:R-:W-:Y:S02]  /*8a30*/  IMAD.MOV R5, RZ, RZ, -R5 ;  /* 0x000000ffff057224 */ /* 0x000fe400078e0a05 */
[----:B------:R-:W-:Y:S01]  /*8a40*/  @!P1 IMAD.IADD R36, R36, 0x1, -R44 ;  /* 0x0000000124249824 */ /* 0x000fe200078e0a2c */
[C---:B------:R-:W-:Y:S01]  /*8a50*/  ISETP.GT.U32.AND P1, PT, R44.reuse, R29, PT ;  /* 0x0000001d2c00720c */ /* 0x040fe20003f24070 */
[----:B------:R-:W-:Y:S02]  /*8a60*/  IMAD R28, R44, R5, R28 ;  /* 0x000000052c1c7224 */ /* 0x000fe400078e021c */
[----:B------:R-:W-:Y:S02]  /*8a70*/  VIADD R55, R0, 0x8e ;  /* 0x0000008e00377836 */ /* 0x000fe40000000000 */
[----:B------:R-:W-:Y:S01]  /*8a80*/  @!P2 IMAD.MOV R7, RZ, RZ, -R7 ;  /* 0x000000ffff07a224 */ /* 0x000fe200078e0a07 */
[----:B------:R-:W-:Y:S01]  /*8a90*/  ISETP.GE.AND P2, PT, R56, RZ, PT ;  /* 0x000000ff3800720c */ /* 0x000fe20003f46270 */
[----:B------:R-:W-:Y:S01]  /*8aa0*/  @!P6 IMAD.IADD R4, R4, 0x1, -R44 ;  /* 0x000000010404e824 */ /* 0x000fe200078e0a2c */
[----:B------:R-:W-:Y:S01]  /*8ab0*/  ISETP.GT.U32.AND P6, PT, R44, R28, PT ;  /* 0x0000001c2c00720c */ /* 0x000fe20003fc4070 */
[C---:B------:R-:W-:Y:S01]  /*8ac0*/  VIADD R54, R0.reuse, 0x8d ;  /* 0x0000008d00367836 */ /* 0x040fe20000000000 */
[----:B------:R-:W-:Y:S01]  /*8ad0*/  IABS R6, R55 ;  /* 0x0000003700067213 */ /* 0x000fe20000000000 */
[----:B------:R0:W-:Y:S01]  /*8ae0*/  STL [R1+0x3cc], R7 ;  /* 0x0003cc0701007387 */ /* 0x0001e20000100800 */
[----:B------:R-:W-:-:S02]  /*8af0*/  VIADD R56, R0, 0x8c ;  /* 0x0000008c00387836 */ /* 0x000fc40000000000 */
[--C-:B------:R-:W-:Y:S01]  /*8b00*/  @!P1 IMAD.IADD R29, R29, 0x1, -R44.reuse ;  /* 0x000000011d1d9824 */ /* 0x100fe200078e0a2c */
[----:B------:R-:W-:Y:S01]  /*8b10*/  ISETP.GT.U32.AND P1, PT, R44, R4, PT ;  /* 0x000000042c00720c */ /* 0x000fe20003f24070 */
[----:B------:R-:W-:Y:S01]  /*8b20*/  IMAD.HI.U32 R41, R39, R6, RZ ;  /* 0x0000000627297227 */ /* 0x000fe200078e00ff */
[----:B------:R-:W-:Y:S02]  /*8b30*/  IABS R38, R54 ;  /* 0x0000003600267213 */ /* 0x000fe40000000000 */
[----:B------:R-:W-:Y:S01]  /*8b40*/  IABS R5, R56 ;  /* 0x0000003800057213 */ /* 0x000fe20000000000 */
[----:B------:R-:W-:Y:S02]  /*8b50*/  IMAD.MOV R41, RZ, RZ, -R41 ;  /* 0x000000ffff297224 */ /* 0x000fe400078e0a29 */
[----:B0-----:R-:W-:Y:S02]  /*8b60*/  IMAD.MOV.U32 R7, RZ, RZ, R37 ;  /* 0x000000ffff077224 */ /* 0x001fe400078e0025 */
[----:B------:R-:W-:-:S02]  /*8b70*/  @!P5 IMAD.IADD R35, R35, 0x1, -R44 ;  /* 0x000000012323d824 */ /* 0x000fc400078e0a2c */
[----:B------:R-:W-:Y:S01]  /*8b80*/  @!P0 IMAD.MOV R7, RZ, RZ, -R7 ;  /* 0x000000ffff078224 */ /* 0x000fe200078e0a07 */
[----:B------:R-:W-:Y:S01]  /*8b90*/  ISETP.GE.AND P0, PT, R45, RZ, PT ;  /* 0x000000ff2d00720c */ /* 0x000fe20003f06270 */
[----:B------:R-:W-:Y:S01]  /*8ba0*/  @!P6 IMAD.IADD R28, R28, 0x1, -R44 ;  /* 0x000000011c1ce824 */ /* 0x000fe200078e0a2c */
[C---:B------:R-:W-:Y:S01]  /*8bb0*/  ISETP.GT.U32.AND P5, PT, R44.reuse, R35, PT ;  /* 0x000000232c00720c */ /* 0x040fe20003fa4070 */
[C---:B------:R-:W-:Y:S01]  /*8bc0*/  IMAD R6, R44.reuse, R41, R6 ;  /* 0x000000292c067224 */ /* 0x040fe200078e0206 */
[----:B------:R0:W-:Y:S01]  /*8bd0*/  STL [R1+0x3d4], R7 ;  /* 0x0003d40701007387 */ /* 0x0001e20000100800 */
[----:B------:R-:W-:Y:S01]  /*8be0*/  IMAD.HI.U32 R40, R39, R38, RZ ;  /* 0x0000002627287227 */ /* 0x000fe200078e00ff */
[----:B------:R-:W-:-:S03]  /*8bf0*/  ISETP.GT.U32.AND P6, PT, R44, R28, PT ;  /* 0x0000001c2c00720c */ /* 0x000fc60003fc4070 */
[----:B------:R-:W-:Y:S02]  /*8c00*/  IMAD.MOV.U32 R41, RZ, RZ, R5 ;  /* 0x000000ffff297224 */ /* 0x000fe400078e0005 */
[----:B------:R-:W-:Y:S02]  /*8c10*/  IMAD.MOV R40, RZ, RZ, -R40 ;  /* 0x000000ffff287224 */ /* 0x000fe400078e0a28 */
[----:B------:R-:W-:Y:S01]  /*8c20*/  @!P1 IMAD.IADD R4, R4, 0x1, -R44 ;  /* 0x0000000104049824 */ /* 0x000fe200078e0a2c */
[----:B------:R-:W-:Y:S01]  /*8c30*/  ISETP.GT.U32.AND P1, PT, R44, R6, PT ;  /* 0x000000062c00720c */ /* 0x000fe20003f24070 */
[----:B0-----:R-:W-:Y:S02]  /*8c40*/  IMAD.MOV.U32 R7, RZ, RZ, R36 ;  /* 0x000000ffff077224 */ /* 0x001fe400078e0024 */
[----:B------:R-:W-:-:S04]  /*8c50*/  IMAD.HI.U32 R36, R39, R41, RZ ;  /* 0x0000002927247227 */ /* 0x000fc800078e00ff */
[----:B------:R-:W-:Y:S01]  /*8c60*/  @!P4 IMAD.MOV R7, RZ, RZ, -R7 ;  /* 0x000000ffff07c224 */ /* 0x000fe200078e0a07 */
[C---:B------:R-:W-:Y:S01]  /*8c70*/  ISETP.GT.U32.AND P4, PT, R44.reuse, R29, PT ;  /* 0x0000001d2c00720c */ /* 0x040fe20003f84070 */
[----:B------:R-:W-:Y:S02]  /*8c80*/  IMAD R5, R44, R40, R38 ;  /* 0x000000282c057224 */ /* 0x000fe400078e0226 */
[----:B------:R-:W-:Y:S01]  /*8c90*/  IMAD.MOV R36, RZ, RZ, -R36 ;  /* 0x000000ffff247224 */ /* 0x000fe200078e0a24 */
[----:B------:R0:W-:Y:S01]  /*8ca0*/  STL [R1+0x3d8], R7 ;  /* 0x0003d80701007387 */ /* 0x0001e20000100800 */
[--C-:B------:R-:W-:Y:S01]  /*8cb0*/  @!P5 IMAD.IADD R35, R35, 0x1, -R44.reuse ;  /* 0x000000012323d824 */ /* 0x100fe200078e0a2c */
[----:B------:R-:W-:Y:S01]  /*8cc0*/  ISETP.GE.AND P5, PT, R46, RZ, PT ;  /* 0x000000ff2e00720c */ /* 0x000fe20003fa6270 */
[----:B------:R-:W-:Y:S02]  /*8cd0*/  @!P6 IMAD.IADD R28, R28, 0x1, -R44 ;  /* 0x000000011c1ce824 */ /* 0x000fe400078e0a2c */
[----:B------:R-:W-:-:S02]  /*8ce0*/  IMAD.MOV.U32 R8, RZ, RZ, R35 ;  /* 0x000000ffff087224 */ /* 0x000fc400078e0023 */
[C---:B------:R-:W-:Y:S02]  /*8cf0*/  VIADD R46, R0.reuse, 0x8b ;  /* 0x0000008b002e7836 */ /* 0x040fe40000000000 */
[----:B------:R-:W-:Y:S02]  /*8d00*/  VIADD R45, R0, 0x8a ;  /* 0x0000008a002d7836 */ /* 0x000fe40000000000 */
[----:B0-----:R-:W-:Y:S01]  /*8d10*/  IMAD.MOV.U32 R7, RZ, RZ, R4 ;  /* 0x000000ffff077224 */ /* 0x001fe200078e0004 */
[----:B------:R-:W-:Y:S01]  /*8d20*/  IABS R37, R46 ;  /* 0x0000002e00257213 */ /* 0x000fe20000000000 */
[C---:B------:R-:W-:Y:S01]  /*8d30*/  IMAD R4, R44.reuse, R36, R41 ;  /* 0x000000242c047224 */ /* 0x040fe200078e0229 */
[----:B------:R-:W-:Y:S01]  /*8d40*/  IABS R38, R45 ;  /* 0x0000002d00267213 */ /* 0x000fe20000000000 */
[----:B------:R-:W-:Y:S01]  /*8d50*/  @!P2 IMAD.MOV R7, RZ, RZ, -R7 ;  /* 0x000000ffff07a224 */ /* 0x000fe200078e0a07 */
[C---:B------:R-:W-:Y:S01]  /*8d60*/  ISETP.GT.U32.AND P2, PT, R44.reuse, R5, PT ;  /* 0x000000052c00720c */ /* 0x040fe20003f44070 */
[----:B------:R-:W-:Y:S01]  /*8d70*/  @!P3 IMAD.MOV R8, RZ, RZ, -R8 ;  /* 0x000000ffff08b224 */ /* 0x000fe200078e0a08 */
[----:B------:R-:W-:Y:S01]  /*8d80*/  ISETP.GT.U32.AND P6, PT, R44, R4, PT ;  /* 0x000000042c00720c */ /* 0x000fe20003fc4070 */
[----:B------:R-:W-:Y:S01]  /*8d90*/  @!P4 IMAD.IADD R29, R29, 0x1, -R44 ;  /* 0x000000011d1dc824 */ /* 0x000fe200078e0a2c */
[----:B------:R-:W-:Y:S01]  /*8da0*/  ISETP.GE.AND P3, PT, R55, RZ, PT ;  /* 0x000000ff3700720c */ /* 0x000fe20003f66270 */
[----:B------:R-:W-:Y:S01]  /*8db0*/  IMAD.HI.U32 R35, R39, R37, RZ ;  /* 0x0000002527237227 */ /* 0x000fe200078e00ff */
[----:B------:R-:W-:Y:S01]  /*8dc0*/  STL [R1+0x3e4], R8 ;  /* 0x0003e40801007387 */ /* 0x000fe20000100800 */
[----:B------:R-:W-:-:S02]  /*8dd0*/  ISETP.GE.AND P4, PT, R54, RZ, PT ;  /* 0x000000ff3600720c */ /* 0x000fc40003f86270 */
[----:B------:R-:W-:Y:S01]  /*8de0*/  IMAD.MOV R35, RZ, RZ, -R35 ;  /* 0x000000ffff237224 */ /* 0x000fe200078e0a23 */
[----:B------:R0:W-:Y:S01]  /*8df0*/  STL [R1+0x3e0], R7 ;  /* 0x0003e00701007387 */ /* 0x0001e20000100800 */
[----:B------:R-:W-:Y:S02]  /*8e00*/  VIADD R55, R0, 0x89 ;  /* 0x0000008900377836 */ /* 0x000fe40000000000 */
[--C-:B------:R-:W-:Y:S02]  /*8e10*/  @!P2 IMAD.IADD R5, R5, 0x1, -R44.reuse ;  /* 0x000000010505a824 */ /* 0x100fe400078e0a2c */
[--C-:B------:R-:W-:Y:S02]  /*8e20*/  @!P6 IMAD.IADD R4, R4, 0x1, -R44.reuse ;  /* 0x000000010404e824 */ /* 0x100fe400078e0a2c */
[C---:B------:R-:W-:Y:S01]  /*8e30*/  IMAD R40, R44.reuse, R35, R37 ;  /* 0x000000232c287224 */ /* 0x040fe200078e0225 */
[----:B------:R-:W-:Y:S01]  /*8e40*/  ISETP.GT.U32.AND P6, PT, R44, R5, PT ;  /* 0x000000052c00720c */ /* 0x000fe20003fc4070 */
[----:B------:R-:W-:Y:S01]  /*8e50*/  @!P1 IMAD.IADD R6, R6, 0x1, -R44 ;  /* 0x0000000106069824 */ /* 0x000fe200078e0a2c */
[----:B------:R-:W-:Y:S01]  /*8e60*/  IABS R37, R55 ;  /* 0x0000003700257213 */ /* 0x000fe20000000000 */
[----:B0-----:R-:W-:Y:S01]  /*8e70*/  IMAD.MOV.U32 R7, RZ, RZ, R29 ;  /* 0x000000ffff077224 */ /* 0x001fe200078e001d */
[----:B------:R-:W-:Y:S01]  /*8e80*/  ISETP.GE.AND P1, PT, R56, RZ, PT ;  /* 0x000000ff3800720c */ /* 0x000fe20003f26270 */
[----:B------:R-:W-:Y:S01]  /*8e90*/  IMAD.HI.U32 R29, R39, R38, RZ ;  /* 0x00000026271d7227 */ /* 0x000fe200078e00ff */
[----:B------:R-:W-:-:S03]  /*8ea0*/  ISETP.GT.U32.AND P2, PT, R44, R6, PT ;  /* 0x000000062c00720c */ /* 0x000fc60003f44070 */
[----:B------:R-:W-:Y:S02]  /*8eb0*/  IMAD.MOV R29, RZ, RZ, -R29 ;  /* 0x000000ffff1d7224 */ /* 0x000fe400078e0a1d */
[----:B------:R-:W-:Y:S01]  /*8ec0*/  @!P5 IMAD.MOV R7, RZ, RZ, -R7 ;  /* 0x000000ffff07d224 */ /* 0x000fe200078e0a07 */
[C---:B------:R-:W-:Y:S01]  /*8ed0*/  ISETP.GT.U32.AND P5, PT, R44.reuse, R4, PT ;  /* 0x000000042c00720c */ /* 0x040fe20003fa4070 */
[C---:B------:R-:W-:Y:S02]  /*8ee0*/  IMAD R38, R44.reuse, R29, R38 ;  /* 0x0000001d2c267224 */ /* 0x040fe400078e0226 */
[----:B------:R-:W-:Y:S01]  /*8ef0*/  @!P6 IMAD.IADD R5, R5, 0x1, -R44 ;  /* 0x000000010505e824 */ /* 0x000fe200078e0a2c */
[----:B------:R0:W-:Y:S01]  /*8f00*/  STL [R1+0x3dc], R7 ;  /* 0x0003dc0701007387 */ /* 0x0001e20000100800 */
[----:B------:R-:W-:Y:S01]  /*8f10*/  IMAD.HI.U32 R41, R39, R37, RZ ;  /* 0x0000002527297227 */ /* 0x000fe200078e00ff */
[----:B------:R-:W-:-:S03]  /*8f20*/  ISETP.GT.U32.AND P6, PT, R44, R38, PT ;  /* 0x000000262c00720c */ /* 0x000fc60003fc4070 */
[----:B------:R-:W-:Y:S02]  /*8f30*/  IMAD.MOV R41, RZ, RZ, -R41 ;  /* 0x000000ffff297224 */ /* 0x000fe400078e0a29 */
[----:B------:R-:W-:Y:S02]  /*8f40*/  VIADD R54, R0, 0x88 ;  /* 0x0000008800367836 */ /* 0x000fe40000000000 */
[----:B------:R-:W-:Y:S02]  /*8f50*/  IMAD R37, R44, R41, R37 ;  /* 0x000000292c257224 */ /* 0x000fe400078e0225 */
[----:B0-----:R-:W-:Y:S01]  /*8f60*/  IMAD.MOV.U32 R7, RZ, RZ, R28 ;  /* 0x000000ffff077224 */ /* 0x001fe200078e001c */
[----:B------:R-:W-:Y:S01]  /*8f70*/  IABS R36, R54 ;  /* 0x0000003600247213 */ /* 0x000fe20000000000 */
[----:B------:R-:W-:Y:S02]  /*8f80*/  VIADD R56, R0, 0x87 ;  /* 0x0000008700387836 */ /* 0x000fe40000000000 */
[----:B------:R-:W-:Y:S01]  /*8f90*/  @!P0 IMAD.MOV R7, RZ, RZ, -R7 ;  /* 0x000000ffff078224 */ /* 0x000fe200078e0a07 */
[----:B------:R-:W-:Y:S01]  /*8fa0*/  ISETP.GT.U32.AND P0, PT, R44, R40, PT ;  /* 0x000000282c00720c */ /* 0x000fe20003f04070 */
[--C-:B------:R-:W-:Y:S01]  /*8fb0*/  @!P6 IMAD.IADD R38, R38, 0x1, -R44.reuse ;  /* 0x000000012626e824 */ /* 0x100fe200078e0a2c */
[----:B------:R-:W-:Y:S01]  /*8fc0*/  ISETP.GT.U32.AND P6, PT, R44, R37, PT ;  /* 0x000000252c00720c */ /* 0x000fe20003fc4070 */
[----:B------:R-:W-:Y:S01]  /*8fd0*/  @!P2 IMAD.IADD R6, R6, 0x1, -R44 ;  /* 0x000000010606a824 */ /* 0x000fe200078e0a2c */
[----:B------:R-:W-:Y:S01]  /*8fe0*/  IABS R35, R56 ;  /* 0x0000003800237213 */ /* 0x000fe20000000000 */
[----:B------:R-:W-:Y:S01]  /*8ff0*/  IMAD.HI.U32 R29, R39, R36, RZ ;  /* 0x00000024271d7227 */ /* 0x000fe200078e00ff */
[----:B------:R0:W-:Y:S01]  /*9000*/  STL [R1+0x3d0], R7 ;  /* 0x0003d00701007387 */ /* 0x0001e20000100800 */
[----:B------:R-:W-:-:S02]  /*9010*/  ISETP.GE.AND P2, PT, R46, RZ, PT ;  /* 0x000000ff2e00720c */ /* 0x000fc40003f46270 */
[----:B------:R-:W-:Y:S01]  /*9020*/  @!P5 IMAD.IADD R4, R4, 0x1, -R44 ;  /* 0x000000010404d824 */ /* 0x000fe200078e0a2c */
[----:B------:R-:W-:Y:S01]  /*9030*/  ISETP.GE.AND P5, PT, R45, RZ, PT ;  /* 0x000000ff2d00720c */ /* 0x000fe20003fa6270 */
[----:B------:R-:W-:Y:S02]  /*9040*/  @!P3 IMAD.MOV R6, RZ, RZ, -R6 ;  /* 0x000000ffff06b224 */ /* 0x000fe400078e0a06 */
[----:B------:R-:W-:Y:S01]  /*9050*/  @!P0 IMAD.IADD R40, R40, 0x1, -R44 ;  /* 0x0000000128288824 */ /* 0x000fe200078e0a2c */
[----:B------:R-:W-:Y:S01]  /*9060*/  ISETP.GE.AND P0, PT, R55, RZ, PT ;  /* 0x000000ff3700720c */ /* 0x000fe20003f06270 */
[----:B------:R-:W-:Y:S01]  /*9070*/  IMAD.MOV R29, RZ, RZ, -R29 ;  /* 0x000000ffff1d7224 */ /* 0x000fe200078e0a1d */
[----:B------:R-:W-:Y:S01]  /*9080*/  STL [R1+0x3c8], R6 ;  /* 0x0003c80601007387 */ /* 0x000fe20000100800 */
[----:B------:R-:W-:Y:S01]  /*9090*/  IMAD.HI.U32 R28, R39, R35, RZ ;  /* 0x00000023271c7227 */ /* 0x000fe200078e00ff */
[----:B------:R-:W-:-:S03]  /*90a0*/  ISETP.GT.U32.AND P3, PT, R44, R40, PT ;  /* 0x000000282c00720c */ /* 0x000fc60003f64070 */
[----:B------:R-:W-:Y:S02]  /*90b0*/  VIADD R45, R0, 0x86 ;  /* 0x00000086002d7836 */ /* 0x000fe40000000000 */
[C---:B------:R-:W-:Y:S02]  /*90c0*/  IMAD R36, R44.reuse, R29, R36 ;  /* 0x0000001d2c247224 */ /* 0x040fe400078e0224 */
[----:B------:R-:W-:Y:S01]  /*90d0*/  IMAD.MOV R28, RZ, RZ, -R28 ;  /* 0x000000ffff1c7224 */ /* 0x000fe200078e0a1c */
[----:B------:R-:W-:Y:S01]  /*90e0*/  IABS R29, R45 ;  /* 0x0000002d001d7213 */ /* 0x000fe20000000000 */
[----:B------:R-:W-:Y:S01]  /*90f0*/  @!P4 IMAD.MOV R5, RZ, RZ, -R5 ;  /* 0x000000ffff05c224 */ /* 0x000fe200078e0a05 */
[C---:B------:R-:W-:Y:S01]  /*9100*/  ISETP.GT.U32.AND P4, PT, R44.reuse, R38, PT ;  /* 0x000000262c00720c */ /* 0x040fe20003f84070 */
[----:B------:R-:W-:Y:S02]  /*9110*/  @!P6 IMAD.IADD R37, R37, 0x1, -R44 ;  /* 0x000000012525e824 */ /* 0x000fe400078e0a2c */
[C---:B------:R-:W-:Y:S01]  /*9120*/  IMAD R35, R44.reuse, R28, R35 ;  /* 0x0000001c2c237224 */ /* 0x040fe200078e0223 */
[----:B------:R1:W-:Y:S01]  /*9130*/  STL [R1+0x3c0], R5 ;  /* 0x0003c00501007387 */ /* 0x0003e20000100800 */
[----:B------:R-:W-:Y:S01]  /*9140*/  @!P1 IMAD.MOV R4, RZ, RZ, -R4 ;  /* 0x000000ffff049224 */ /* 0x000fe200078e0a04 */
[----:B------:R-:W-:Y:S01]  /*9150*/  ISETP.GT.U32.AND P6, PT, R44, R37, PT ;  /* 0x000000252c00720c */ /* 0x000fe20003fc4070 */
[----:B------:R-:W-:Y:S01]  /*9160*/  @!P3 IMAD.IADD R40, R40, 0x1, -R44 ;  /* 0x000000012828b824 */ /* 0x000fe200078e0a2c */
[----:B------:R-:W-:Y:S01]  /*9170*/  ISETP.GT.U32.AND P1, PT, R44, R36, PT ;  /* 0x000000242c00720c */ /* 0x000fe20003f24070 */
[----:B------:R-:W-:Y:S01]  /*9180*/  VIADD R46, R0, 0x84 ;  /* 0x00000084002e7836 */ /* 0x000fe20000000000 */
[----:B------:R-:W-:Y:S01]  /*9190*/  ISETP.GT.U32.AND P3, PT, R44, R35, PT ;  /* 0x000000232c00720c */ /* 0x000fe20003f64070 */
[----:B------:R-:W-:Y:S01]  /*91a0*/  VIADD R55, R0, 0x85 ;  /* 0x0000008500377836 */ /* 0x000fe20000000000 */
[----:B------:R2:W-:Y:S01]  /*91b0*/  STL [R1+0x3b8], R4 ;  /* 0x0003b80401007387 */ /* 0x0005e20000100800 */
[----:B0-----:R-:W-:Y:S01]  /*91c0*/  IMAD.MOV.U32 R7, RZ, RZ, R40 ;  /* 0x000000ffff077224 */ /* 0x001fe200078e0028 */
[----:B------:R-:W-:Y:S01]  /*91d0*/  IABS R28, R46 ;  /* 0x0000002e001c7213 */ /* 0x000fe20000000000 */
[----:B-1----:R-:W-:Y:S01]  /*91e0*/  IMAD.HI.U32 R5, R39, R29, RZ ;  /* 0x0000001d27057227 */ /* 0x002fe200078e00ff */
[----:B------:R-:W-:-:S03]  /*91f0*/  IABS R6, R55 ;  /* 0x0000003700067213 */ /* 0x000fc60000000000 */
[----:B------:R-:W-:Y:S02]  /*9200*/  IMAD.MOV R5, RZ, RZ, -R5 ;  /* 0x000000ffff057224 */ /* 0x000fe400078e0a05 */
[----:B------:R-:W-:Y:S02]  /*9210*/  @!P6 IMAD.IADD R37, R37, 0x1, -R44 ;  /* 0x000000012525e824 */ /* 0x000fe400078e0a2c */
[----:B------:R-:W-:Y:S02]  /*9220*/  IMAD R29, R44, R5, R29 ;  /* 0x000000052c1d7224 */ /* 0x000fe400078e021d */
[----:B------:R-:W-:-:S03]  /*9230*/  IMAD.HI.U32 R40, R39, R28, RZ ;  /* 0x0000001c27287227 */ /* 0x000fc600078e00ff */
[----:B------:R-:W-:Y:S01]  /*9240*/  ISETP.GT.U32.AND P6, PT, R44, R29, PT ;  /* 0x0000001d2c00720c */ /* 0x000fe20003fc4070 */
[--C-:B------:R-:W-:Y:S02]  /*9250*/  @!P1 IMAD.IADD R36, R36, 0x1, -R44.reuse ;  /* 0x0000000124249824 */ /* 0x100fe400078e0a2c */
[----:B------:R-:W-:Y:S01]  /*9260*/  @!P3 IMAD.IADD R35, R35, 0x1, -R44 ;  /* 0x000000012323b824 */ /* 0x000fe200078e0a2c */
[----:B------:R-:W-:Y:S01]  /*9270*/  ISETP.GE.AND P3, PT, R56, RZ, PT ;  /* 0x000000ff3800720c */ /* 0x000fe20003f66270 */
[----:B------:R-:W-:Y:S01]  /*9280*/  IMAD.MOV R40, RZ, RZ, -R40 ;  /* 0x000000ffff287224 */ /* 0x000fe200078e0a28 */
[C---:B------:R-:W-:Y:S01]  /*9290*/  ISETP.GT.U32.AND P1, PT, R44.reuse, R36, PT ;  /* 0x000000242c00720c */ /* 0x040fe20003f24070 */
[----:B------:R-:W-:Y:S01]  /*92a0*/  @!P2 IMAD.MOV R7, RZ, RZ, -R7 ;  /* 0x000000ffff07a224 */ /* 0x000fe200078e0a07 */
[----:B------:R-:W-:Y:S01]  /*92b0*/  ISETP.GT.U32.AND P2, PT, R44, R35, PT ;  /* 0x000000232c00720c */ /* 0x000fe20003f44070 */
[----:B--2---:R-:W-:-:S03]  /*92c0*/  IMAD.HI.U32 R4, R39, R6, RZ ;  /* 0x0000000627047227 */ /* 0x004fc600078e00ff */
[----:B------:R0:W-:Y:S01]  /*92d0*/  STL [R1+0x3b4], R7 ;  /* 0x0003b40701007387 */ /* 0x0001e20000100800 */
[C---:B------:R-:W-:Y:S02]  /*92e0*/  IMAD R28, R44.reuse, R40, R28 ;  /* 0x000000282c1c7224 */ /* 0x040fe400078e021c */
[----:B------:R-:W-:Y:S02]  /*92f0*/  IMAD.MOV R4, RZ, RZ, -R4 ;  /* 0x000000ffff047224 */ /* 0x000fe400078e0a04 */
[--C-:B------:R-:W-:Y:S01]  /*9300*/  @!P6 IMAD.IADD R29, R29, 0x1, -R44.reuse ;  /* 0x000000011d1de824 */ /* 0x100fe200078e0a2c */
[----:B------:R-:W-:Y:S01]  /*9310*/  ISETP.GT.U32.AND P6, PT, R44, R28, PT ;  /* 0x0000001c2c00720c */ /* 0x000fe20003fc4070 */
[----:B------:R-:W-:Y:S01]  /*9320*/  @!P4 IMAD.IADD R38, R38, 0x1, -R44 ;  /* 0x000000012626c824 */ /* 0x000fe200078e0a2c */
[----:B------:R-:W-:Y:S01]  /*9330*/  ISETP.GE.AND P4, PT, R54, RZ, PT ;  /* 0x000000ff3600720c */ /* 0x000fe20003f86270 */
[----:B------:R-:W-:Y:S02]  /*9340*/  IMAD R6, R44, R4, R6 ;  /* 0x000000042c067224 */ /* 0x000fe400078e0206 */
[----:B------:R-:W-:-:S02]  /*9350*/  VIADD R54, R0, 0x83 ;  /* 0x0000008300367836 */ /* 0x000fc40000000000 */
[--C-:B------:R-:W-:Y:S01]  /*9360*/  @!P1 IMAD.IADD R36, R36, 0x1, -R44.reuse ;  /* 0x0000000124249824 */ /* 0x100fe200078e0a2c */
[----:B------:R-:W-:Y:S01]  /*9370*/  ISETP.GT.U32.AND P1, PT, R44, R6, PT ;  /* 0x000000062c00720c */ /* 0x000fe20003f24070 */
[----:B------:R-:W-:Y:S01]  /*9380*/  @!P2 IMAD.IADD R35, R35, 0x1, -R44 ;  /* 0x000000012323a824 */ /* 0x000fe200078e0a2c */
[----:B------:R-:W-:Y:S01]  /*9390*/  ISETP.GE.AND P2, PT, R45, RZ, PT ;  /* 0x000000ff2d00720c */ /* 0x000fe20003f46270 */
[C---:B------:R-:W-:Y:S01]  /*93a0*/  VIADD R45, R0.reuse, 0x81 ;  /* 0x00000081002d7836 */ /* 0x040fe20000000000 */
[----:B------:R-:W-:Y:S01]  /*93b0*/  IABS R5, R54 ;  /* 0x0000003600057213 */ /* 0x000fe20000000000 */
[----:B------:R-:W-:Y:S02]  /*93c0*/  VIADD R56, R0, 0x82 ;  /* 0x0000008200387836 */ /* 0x000fe40000000000 */
[----:B------:R-:W-:Y:S01]  /*93d0*/  IMAD.MOV.U32 R8, RZ, RZ, R38 ;  /* 0x000000ffff087224 */ /* 0x000fe200078e0026 */
[----:B------:R-:W-:Y:S01]  /*93e0*/  IABS R40, R45 ;  /* 0x0000002d00287213 */ /* 0x000fe20000000000 */
[----:B------:R-:W-:Y:S01]  /*93f0*/  @!P6 IMAD.IADD R28, R28, 0x1, -R44 ;  /* 0x000000011c1ce824 */ /* 0x000fe200078e0a2c */
[----:B------:R-:W-:Y:S01]  /*9400*/  IABS R4, R56 ;  /* 0x0000003800047213 */ /* 0x000fe20000000000 */
[----:B------:R-:W-:-:S03]  /*9410*/  IMAD.HI.U32 R42, R39, R5, RZ ;  /* 0x00000005272a7227 */ /* 0x000fc600078e00ff */
[C---:B------:R-:W-:Y:S01]  /*9420*/  ISETP.GT.U32.AND P6, PT, R44.reuse, R28, PT ;  /* 0x0000001c2c00720c */ /* 0x040fe20003fc4070 */
[----:B0-----:R-:W-:Y:S02]  /*9430*/  IMAD.MOV.U32 R7, RZ, RZ, R37 ;  /* 0x000000ffff077224 */ /* 0x001fe400078e0025 */
[----:B------:R-:W-:Y:S01]  /*9440*/  @!P5 IMAD.MOV R8, RZ, RZ, -R8 ;  /* 0x000000ffff08d224 */ /* 0x000fe200078e0a08 */
[----:B------:R-:W-:Y:S01]  /*9450*/  ISETP.GT.U32.AND P5, PT, R44, R29, PT ;  /* 0x0000001d2c00720c */ /* 0x000fe20003fa4070 */
[----:B------:R-:W-:Y:S02]  /*9460*/  IMAD.MOV R42, RZ, RZ, -R42 ;  /* 0x000000ffff2a7224 */ /* 0x000fe400078e0a2a */
[----:B------:R-:W-:Y:S01]  /*9470*/  IMAD.HI.U32 R38, R39, R40, RZ ;  /* 0x0000002827267227 */ /* 0x000fe200078e00ff */
[----:B------:R0:W-:Y:S03]  /*9480*/  STL [R1+0x3ac], R8 ;  /* 0x0003ac0801007387 */ /* 0x0001e60000100800 */
[----:B------:R-:W-:-:S02]  /*9490*/  @!P0 IMAD.MOV R7, RZ, RZ, -R7 ;  /* 0x000000ffff078224 */ /* 0x000fc400078e0a07 */
[----:B------:R-:W-:Y:S01]  /*94a0*/  @!P1 IMAD.IADD R6, R6, 0x1, -R44 ;  /* 0x0000000106069824 */ /* 0x000fe200078e0a2c */
[----:B------:R-:W-:Y:S01]  /*94b0*/  ISETP.GE.AND P1, PT, R55, RZ, PT ;  /* 0x000000ff3700720c */ /* 0x000fe20003f26270 */
[----:B------:R-:W-:Y:S01]  /*94c0*/  IMAD.HI.U32 R41, R39, R4, RZ ;  /* 0x0000000427297227 */ /* 0x000fe200078e00ff */
[----:B------:R1:W-:Y:S02]  /*94d0*/  STL [R1+0x3a4], R7 ;  /* 0x0003a40701007387 */ /* 0x0003e40000100800 */
[C---:B------:R-:W-:Y:S01]  /*94e0*/  ISETP.GT.U32.AND P0, PT, R44.reuse, R6, PT ;  /* 0x000000062c00720c */ /* 0x040fe20003f04070 */
[----:B------:R-:W-:Y:S02]  /*94f0*/  IMAD R5, R44, R42, R5 ;  /* 0x0000002a2c057224 */ /* 0x000fe400078e0205 */
[----:B0-----:R-:W-:Y:S02]  /*9500*/  IMAD.MOV.U32 R8, RZ, RZ, R36 ;  /* 0x000000ffff087224 */ /* 0x001fe400078e0024 */
[----:B------:R-:W-:-:S02]  /*9510*/  IMAD.MOV R38, RZ, RZ, -R38 ;  /* 0x000000ffff267224 */ /* 0x000fc400078e0a26 */
[----:B------:R-:W-:Y:S02]  /*9520*/  IMAD.MOV R41, RZ, RZ, -R41 ;  /* 0x000000ffff297224 */ /* 0x000fe400078e0a29 */
[----:B-1----:R-:W-:Y:S02]  /*9530*/  IMAD.MOV.U32 R7, RZ, RZ, R35 ;  /* 0x000000ffff077224 */ /* 0x002fe400078e0023 */
[----:B------:R-:W-:Y:S01]  /*9540*/  @!P4 IMAD.MOV R8, RZ, RZ, -R8 ;  /* 0x000000ffff08c224 */ /* 0x000fe200078e0a08 */
[C---:B------:R-:W-:Y:S01]  /*9550*/  ISETP.GT.U32.AND P4, PT, R44.reuse, R5, PT ;  /* 0x000000052c00720c */ /* 0x040fe20003f84070 */
[C---:B------:R-:W-:Y:S02]  /*9560*/  IMAD R35, R44.reuse, R38, R40 ;  /* 0x000000262c237224 */ /* 0x040fe400078e0228 */
[----:B------:R-:W-:Y:S01]  /*9570*/  IMAD R4, R44, R41, R4 ;  /* 0x000000292c047224 */ /* 0x000fe200078e0204 */
[----:B------:R-:W-:Y:S01]  /*9580*/  STL [R1+0x3a0], R8 ;  /* 0x0003a00801007387 */ /* 0x000fe20000100800 */
[--C-:B------:R-:W-:Y:S01]  /*9590*/  @!P6 IMAD.IADD R28, R28, 0x1, -R44.reuse ;  /* 0x000000011c1ce824 */ /* 0x100fe200078e0a2c */
[----:B------:R-:W-:Y:S01]  /*95a0*/  ISETP.GT.U32.AND P6, PT, R44, R35, PT ;  /* 0x000000232c00720c */ /* 0x000fe20003fc4070 */
[----:B------:R-:W-:Y:S01]  /*95b0*/  @!P3 IMAD.MOV R7, RZ, RZ, -R7 ;  /* 0x000000ffff07b224 */ /* 0x000fe200078e0a07 */
[----:B------:R-:W-:Y:S01]  /*95c0*/  ISETP.GE.AND P3, PT, R46, RZ, PT ;  /* 0x000000ff2e00720c */ /* 0x000fe20003f66270 */
[--C-:B------:R-:W-:Y:S01]  /*95d0*/  @!P5 IMAD.IADD R29, R29, 0x1, -R44.reuse ;  /* 0x000000011d1dd824 */ /* 0x100fe200078e0a2c */
[----:B------:R-:W-:Y:S01]  /*95e0*/  ISETP.GT.U32.AND P5, PT, R44, R4, PT ;  /* 0x000000042c00720c */ /* 0x000fe20003fa4070 */
[----:B------:R-:W-:Y:S01]  /*95f0*/  VIADD R55, R0, 0x80 ;  /* 0x0000008000377836 */ /* 0x000fe20000000000 */
[----:B------:R0:W-:Y:S01]  /*9600*/  STL [R1+0x398], R7 ;  /* 0x0003980701007387 */ /* 0x0001e20000100800 */
[--C-:B------:R-:W-:Y:S01]  /*9610*/  @!P0 IMAD.IADD R6, R6, 0x1, -R44.reuse ;  /* 0x0000000106068824 */ /* 0x100fe200078e0a2c */
[----:B------:R-:W-:Y:S01]  /*9620*/  ISETP.GE.AND P0, PT, R54, RZ, PT ;  /* 0x000000ff3600720c */ /* 0x000fe20003f06270 */
[----:B------:R-:W-:Y:S01]  /*9630*/  VIADD R54, R0, 0x7f ;  /* 0x0000007f00367836 */ /* 0x000fe20000000000 */
[----:B------:R-:W-:Y:S01]  /*9640*/  IABS R41, R55 ;  /* 0x0000003700297213 */ /* 0x000fe20000000000 */
[--C-:B------:R-:W-:Y:S01]  /*9650*/  @!P4 IMAD.IADD R5, R5, 0x1, -R44.reuse ;  /* 0x000000010505c824 */ /* 0x100fe200078e0a2c */
[----:B------:R-:W-:Y:S01]  /*9660*/  ISETP.GE.AND P4, PT, R56, RZ, PT ;  /* 0x000000ff3800720c */ /* 0x000fe20003f86270 */
[----:B------:R-:W-:Y:S01]  /*9670*/  @!P6 IMAD.IADD R35, R35, 0x1, -R44 ;  /* 0x000000012323e824 */ /* 0x000fe200078e0a2c */
[----:B------:R-:W-:Y:S01]  /*9680*/  IABS R38, R54 ;  /* 0x0000003600267213 */ /* 0x000fe20000000000 */
[----:B------:R-:W-:-:S03]  /*9690*/  IMAD.HI.U32 R40, R39, R41, RZ ;  /* 0x0000002927287227 */ /* 0x000fc600078e00ff */
[----:B------:R-:W-:Y:S01]  /*96a0*/  ISETP.GT.U32.AND P6, PT, R44, R35, PT ;  /* 0x000000232c00720c */ /* 0x000fe20003fc4070 */
[----:B0-----:R-:W-:Y:S02]  /*96b0*/  IMAD.MOV.U32 R7, RZ, RZ, R29 ;  /* 0x000000ffff077224 */ /* 0x001fe400078e001d */
[----:B------:R-:W-:Y:S01]  /*96c0*/  @!P5 IMAD.IADD R4, R4, 0x1, -R44 ;  /* 0x000000010404d824 */ /* 0x000fe200078e0a2c */
[----:B------:R-:W-:Y:S01]  /*96d0*/  ISETP.GE.AND P5, PT, R45, RZ, PT ;  /* 0x000000ff2d00720c */ /* 0x000fe20003fa6270 */
[----:B------:R-:W-:Y:S01]  /*96e0*/  @!P2 IMAD.MOV R7, RZ, RZ, -R7 ;  /* 0x000000ffff07a224 */ /* 0x000fe200078e0a07 */
[C---:B------:R-:W-:Y:S01]  /*96f0*/  ISETP.GT.U32.AND P2, PT, R44.reuse, R5, PT ;  /* 0x000000052c00720c */ /* 0x040fe20003f44070 */
[----:B------:R-:W-:Y:S02]  /*9700*/  IMAD.MOV R40, RZ, RZ, -R40 ;  /* 0x000000ffff287224 */ /* 0x000fe400078e0a28 */
[----:B------:R-:W-:Y:S01]  /*9710*/  IMAD.MOV.U32 R8, RZ, RZ, R28 ;  /* 0x000000ffff087224 */ /* 0x000fe200078e001c */
[----:B------:R0:W-:Y:S01]  /*9720*/  STL [R1+0x394], R7 ;  /* 0x0003940701007387 */ /* 0x0001e20000100800 */
[----:B------:R-:W-:-:S02]  /*9730*/  IMAD R40, R44, R40, R41 ;  /* 0x000000282c287224 */ /* 0x000fc400078e0229 */
[----:B------:R-:W-:Y:S02]  /*9740*/  VIADD R56, R0, 0x7e ;  /* 0x0000007e00387836 */ /* 0x000fe40000000000 */
[----:B------:R-:W-:Y:S02]  /*9750*/  @!P6 IMAD.IADD R35, R35, 0x1, -R44 ;  /* 0x000000012323e824 */ /* 0x000fe400078e0a2c */
[----:B------:R-:W-:Y:S01]  /*9760*/  @!P3 IMAD.MOV R8, RZ, RZ, -R8 ;  /* 0x000000ffff08b224 */ /* 0x000fe200078e0a08 */
[----:B------:R-:W-:Y:S01]  /*9770*/  IABS R36, R56 ;  /* 0x0000003800247213 */ /* 0x000fe20000000000 */
[----:B------:R-:W-:Y:S01]  /*9780*/  @!P2 IMAD.IADD R5, R5, 0x1, -R44 ;  /* 0x000000010505a824 */ /* 0x000fe200078e0a2c */
[----:B------:R-:W-:Y:S01]  /*9790*/  ISETP.GT.U32.AND P2, PT, R44, R40, PT ;  /* 0x000000282c00720c */ /* 0x000fe20003f44070 */
[----:B0-----:R-:W-:Y:S01]  /*97a0*/  IMAD.MOV.U32 R7, RZ, RZ, R6 ;  /* 0x000000ffff077224 */ /* 0x001fe200078e0006 */
[----:B------:R-:W-:Y:S01]  /*97b0*/  ISETP.GE.AND P3, PT, R55, RZ, PT ;  /* 0x000000ff3700720c */ /* 0x000fe20003f66270 */
[----:B------:R-:W-:-:S04]  /*97c0*/  IMAD.HI.U32 R6, R39, R38, RZ ;  /* 0x0000002627067227 */ /* 0x000fc800078e00ff */
[----:B------:R-:W-:Y:S01]  /*97d0*/  @!P1 IMAD.MOV R7, RZ, RZ, -R7 ;  /* 0x000000ffff079224 */ /* 0x000fe200078e0a07 */
[----:B------:R-:W-:Y:S01]  /*97e0*/  ISETP.GT.U32.AND P1, PT, R44, R4, PT ;  /* 0x000000042c00720c */ /* 0x000fe20003f24070 */
[----:B------:R-:W-:Y:S02]  /*97f0*/  IMAD.MOV R6, RZ, RZ, -R6 ;  /* 0x000000ffff067224 */ /* 0x000fe400078e0a06 */
[----:B------:R-:W-:Y:S01]  /*9800*/  VIADD R45, R0, 0x7c ;  /* 0x0000007c002d7836 */ /* 0x000fe20000000000 */
[----:B------:R0:W-:Y:S01]  /*9810*/  STL [R1+0x388], R7 ;  /* 0x0003880701007387 */ /* 0x0001e20000100800 */
[----:B------:R-:W-:Y:S02]  /*9820*/  IMAD R38, R44, R6, R38 ;  /* 0x000000062c267224 */ /* 0x000fe400078e0226 */
[----:B------:R-:W-:Y:S01]  /*9830*/  @!P2 IMAD.IADD R40, R40, 0x1, -R44 ;  /* 0x000000012828a824 */ /* 0x000fe200078e0a2c */
[----:B------:R-:W-:Y:S01]  /*9840*/  STL [R1+0x378], R8 ;  /* 0x0003780801007387 */ /* 0x000fe20000100800 */
[----:B------:R-:W-:Y:S01]  /*9850*/  IABS R6, R45 ;  /* 0x0000002d00067213 */ /* 0x000fe20000000000 */
[----:B------:R-:W-:Y:S01]  /*9860*/  VIADD R46, R0, 0x7a ;  /* 0x0000007a002e7836 */ /* 0x000fe20000000000 */
[----:B------:R-:W-:Y:S01]  /*9870*/  ISETP.GT.U32.AND P6, PT, R44, R38, PT ;  /* 0x000000262c00720c */ /* 0x000fe20003fc4070 */
[----:B------:R-:W-:-:S02]  /*9880*/  VIADD R55, R0, 0x7b ;  /* 0x0000007b00377836 */ /* 0x000fc40000000000 */
[----:B0-----:R-:W-:Y:S01]  /*9890*/  IMAD.MOV.U32 R7, RZ, RZ, R5 ;  /* 0x000000ffff077224 */ /* 0x001fe200078e0005 */
[----:B------:R-:W-:Y:S01]  /*98a0*/  IABS R37, R46 ;  /* 0x0000002e00257213 */ /* 0x000fe20000000000 */
[--C-:B------:R-:W-:Y:S01]  /*98b0*/  @!P1 IMAD.IADD R4, R4, 0x1, -R44.reuse ;  /* 0x0000000104049824 */ /* 0x100fe200078e0a2c */
[----:B------:R-:W-:Y:S01]  /*98c0*/  ISETP.GE.AND P1, PT, R56, RZ, PT ;  /* 0x000000ff3800720c */ /* 0x000fe20003f26270 */
[----:B------:R-:W-:Y:S01]  /*98d0*/  @!P0 IMAD.MOV R7, RZ, RZ, -R7 ;  /* 0x000000ffff078224 */ /* 0x000fe200078e0a07 */
[----:B------:R-:W-:Y:S01]  /*98e0*/  ISETP.GE.AND P0, PT, R54, RZ, PT ;  /* 0x000000ff3600720c */ /* 0x000fe20003f06270 */
[----:B------:R-:W-:Y:S02]  /*98f0*/  VIADD R56, R0, 0x7d ;  /* 0x0000007d00387836 */ /* 0x000fe40000000000 */
[C---:B------:R-:W-:Y:S01]  /*9900*/  IMAD.HI.U32 R5, R39.reuse, R36, RZ ;  /* 0x0000002427057227 */ /* 0x040fe200078e00ff */
[----:B------:R0:W-:Y:S02]  /*9910*/  STL [R1+0x374], R7 ;  /* 0x0003740701007387 */ /* 0x0001e40000100800 */
[----:B------:R-:W-:Y:S01]  /*9920*/  IABS R29, R56 ;  /* 0x00000038001d7213 */ /* 0x000fe20000000000 */
[----:B------:R-:W-:Y:S01]  /*9930*/  @!P6 IMAD.IADD R38, R38, 0x1, -R44 ;  /* 0x000000012626e824 */ /* 0x000fe200078e0a2c */
[----:B------:R-:W-:Y:S01]  /*9940*/  ISETP.GT.U32.AND P6, PT, R44, R40, PT ;  /* 0x000000282c00720c */ /* 0x000fe20003fc4070 */
[----:B------:R-:W-:Y:S01]  /*9950*/  IMAD.MOV R5, RZ, RZ, -R5 ;  /* 0x000000ffff057224 */ /* 0x000fe200078e0a05 */
[----:B------:R-:W-:Y:S01]  /*9960*/  ISETP.GE.AND P2, PT, R56, RZ, PT ;  /* 0x000000ff3800720c */ /* 0x000fe20003f46270 */
[----:B------:R-:W-:-:S04]  /*9970*/  IMAD.HI.U32 R28, R39, R29, RZ ;  /* 0x0000001d271c7227 */ /* 0x000fc800078e00ff */
[----:B0-----:R-:W-:Y:S02]  /*9980*/  IMAD.MOV.U32 R7, RZ, RZ, R4 ;  /* 0x000000ffff077224 */ /* 0x001fe400078e0004 */
[C---:B------:R-:W-:Y:S01]  /*9990*/  IMAD R36, R44.reuse, R5, R36 ;  /* 0x000000052c247224 */ /* 0x040fe200078e0224 */
[----:B------:R-:W-:Y:S01]  /*99a0*/  IABS R5, R55 ;  /* 0x0000003700057213 */ /* 0x000fe20000000000 */
[----:B------:R-:W-:Y:S01]  /*99b0*/  @!P4 IMAD.MOV R7, RZ, RZ, -R7 ;  /* 0x000000ffff07c224 */ /* 0x000fe200078e0a07 */
[----:B------:R-:W-:Y:S01]  /*99c0*/  ISETP.GT.U32.AND P4, PT, R44, R38, PT ;  /* 0x000000262c00720c */ /* 0x000fe20003f84070 */
[----:B------:R-:W-:Y:S02]  /*99d0*/  IMAD.MOV R28, RZ, RZ, -R28 ;  /* 0x000000ffff1c7224 */ /* 0x000fe400078e0a1c */
[----:B------:R-:W-:Y:S01]  /*99e0*/  @!P6 IMAD.IADD R40, R40, 0x1, -R44 ;  /* 0x000000012828e824 */ /* 0x000fe200078e0a2c */
[----:B------:R0:W-:Y:S01]  /*99f0*/  STL [R1+0x368], R7 ;  /* 0x0003680701007387 */ /* 0x0001e20000100800 */
[----:B------:R-:W-:-:S02]  /*9a00*/  IMAD R29, R44, R28, R29 ;  /* 0x0000001c2c1d7224 */ /* 0x000fc400078e021d */
[----:B------:R-:W-:-:S03]  /*9a10*/  IMAD.HI.U32 R4, R39, R6, RZ ;  /* 0x0000000627047227 */ /* 0x000fc600078e00ff */
[----:B------:R-:W-:Y:S01]  /*9a20*/  ISETP.GT.U32.AND P6, PT, R44, R29, PT ;  /* 0x0000001d2c00720c */ /* 0x000fe20003fc4070 */
[----:B------:R-:W-:Y:S02]  /*9a30*/  IMAD.MOV R4, RZ, RZ, -R4 ;  /* 0x000000ffff047224 */ /* 0x000fe400078e0a04 */
[----:B------:R-:W-:Y:S02]  /*9a40*/  @!P4 IMAD.IADD R38, R38, 0x1, -R44 ;  /* 0x000000012626c824 */ /* 0x000fe400078e0a2c */
[----:B0-----:R-:W-:Y:S02]  /*9a50*/  IMAD.MOV.U32 R7, RZ, RZ, R35 ;  /* 0x000000ffff077224 */ /* 0x001fe400078e0023 */
[C---:B------:R-:W-:Y:S02]  /*9a60*/  IMAD R6, R44.reuse, R4, R6 ;  /* 0x000000042c067224 */ /* 0x040fe400078e0206 */
[----:B------:R-:W-:Y:S01]  /*9a70*/  @!P5 IMAD.MOV R7, RZ, RZ, -R7 ;  /* 0x000000ffff07d224 */ /* 0x000fe200078e0a07 */
[C---:B------:R-:W-:Y:S01]  /*9a80*/  ISETP.GT.U32.AND P5, PT, R44.reuse, R36, PT ;  /* 0x000000242c00720c */ /* 0x040fe20003fa4070 */
[----:B------:R-:W-:Y:S01]  /*9a90*/  IMAD.HI.U32 R4, R39, R37, RZ ;  /* 0x0000002527047227 */ /* 0x000fe200078e00ff */
[----:B------:R-:W-:-:S02]  /*9aa0*/  ISETP.GT.U32.AND P4, PT, R44, R6, PT ;  /* 0x000000062c00720c */ /* 0x000fc40003f84070 */
[----:B------:R0:W-:Y:S01]  /*9ab0*/  STL [R1+0x364], R7 ;  /* 0x0003640701007387 */ /* 0x0001e20000100800 */
[----:B------:R-:W-:Y:S02]  /*9ac0*/  @!P6 IMAD.IADD R29, R29, 0x1, -R44 ;  /* 0x000000011d1de824 */ /* 0x000fe400078e0a2c */
[----:B------:R-:W-:Y:S02]  /*9ad0*/  IMAD.MOV R4, RZ, RZ, -R4 ;  /* 0x000000ffff047224 */ /* 0x000fe400078e0a04 */
[----:B------:R-:W-:-:S04]  /*9ae0*/  IMAD.HI.U32 R35, R39, R5, RZ ;  /* 0x0000000527237227 */ /* 0x000fc800078e00ff */
[----:B------:R-:W-:Y:S01]  /*9af0*/  @!P5 IMAD.IADD R36, R36, 0x1, -R44 ;  /* 0x000000012424d824 */ /* 0x000fe200078e0a2c */
[----:B------:R-:W-:Y:S01]  /*9b00*/  ISETP.GE.AND P5, PT, R45, RZ, PT ;  /* 0x000000ff2d00720c */ /* 0x000fe20003fa6270 */
[----:B0-----:R-:W-:Y:S02]  /*9b10*/  IMAD.MOV.U32 R7, RZ, RZ, R40 ;  /* 0x000000ffff077224 */ /* 0x001fe400078e0028 */
[----:B------:R-:W-:Y:S01]  /*9b20*/  VIADD R54, R0, 0x79 ;  /* 0x0000007900367836 */ /* 0x000fe20000000000 */
[C---:B------:R-:W-:Y:S01]  /*9b30*/  ISETP.GT.U32.AND P6, PT, R44.reuse, R36, PT ;  /* 0x000000242c00720c */ /* 0x040fe20003fc4070 */
[----:B------:R-:W-:Y:S02]  /*9b40*/  IMAD R37, R44, R4, R37 ;  /* 0x000000042c257224 */ /* 0x000fe400078e0225 */
[----:B------:R-:W-:Y:S01]  /*9b50*/  @!P3 IMAD.MOV R7, RZ, RZ, -R7 ;  /* 0x000000ffff07b224 */ /* 0x000fe200078e0a07 */
[----:B------:R-:W-:Y:S01]  /*9b60*/  IABS R28, R54 ;  /* 0x00000036001c7213 */ /* 0x000fe20000000000 */
[----:B------:R-:W-:-:S02]  /*9b70*/  IMAD.MOV R35, RZ, RZ, -R35 ;  /* 0x000000ffff237224 */ /* 0x000fc400078e0a23 */
[--C-:B------:R-:W-:Y:S01]  /*9b80*/  @!P4 IMAD.IADD R6, R6, 0x1, -R44.reuse ;  /* 0x000000010606c824 */ /* 0x100fe200078e0a2c */
[----:B------:R0:W-:Y:S01]  /*9b90*/  STL [R1+0x360], R7 ;  /* 0x0003600701007387 */ /* 0x0001e20000100800 */
[C---:B------:R-:W-:Y:S01]  /*9ba0*/  IMAD R5, R44.reuse, R35, R5 ;  /* 0x000000232c057224 */ /* 0x040fe200078e0205 */
[----:B------:R-:W-:Y:S01]  /*9bb0*/  ISETP.GT.U32.AND P4, PT, R44, R29, PT ;  /* 0x0000001d2c00720c */ /* 0x000fe20003f84070 */
[----:B------:R-:W-:Y:S01]  /*9bc0*/  VIADD R56, R0, 0x78 ;  /* 0x0000007800387836 */ /* 0x000fe20000000000 */
[----:B------:R-:W-:Y:S01]  /*9bd0*/  ISETP.GT.U32.AND P3, PT, R44, R6, PT ;  /* 0x000000062c00720c */ /* 0x000fe20003f64070 */
[----:B------:R-:W-:Y:S01]  /*9be0*/  @!P6 IMAD.IADD R36, R36, 0x1, -R44 ;  /* 0x000000012424e824 */ /* 0x000fe200078e0a2c */
[----:B------:R-:W-:Y:S01]  /*9bf0*/  ISETP.GT.U32.AND P6, PT, R44, R37, PT ;  /* 0x000000252c00720c */ /* 0x000fe20003fc4070 */
[----:B------:R-:W-:Y:S01]  /*9c00*/  IMAD.HI.U32 R4, R39, R28, RZ ;  /* 0x0000001c27047227 */ /* 0x000fe200078e00ff */
[----:B------:R-:W-:-:S03]  /*9c10*/  IABS R35, R56 ;  /* 0x0000003800237213 */ /* 0x000fc60000000000 */
[----:B0-----:R-:W-:Y:S02]  /*9c20*/  IMAD.MOV.U32 R7, RZ, RZ, R38 ;  /* 0x000000ffff077224 */ /* 0x001fe400078e0026 */
[----:B------:R-:W-:Y:S02]  /*9c30*/  IMAD.MOV R4, RZ, RZ, -R4 ;  /* 0x000000ffff047224 */ /* 0x000fe400078e0a04 */
[----:B------:R-:W-:Y:S01]  /*9c40*/  @!P0 IMAD.MOV R7, RZ, RZ, -R7 ;  /* 0x000000ffff078224 */ /* 0x000fe200078e0a07 */
[----:B------:R-:W-:Y:S01]  /*9c50*/  ISETP.GT.U32.AND P0, PT, R44, R5, PT ;  /* 0x000000052c00720c */ /* 0x000fe20003f04070 */
[----:B------:R-:W-:Y:S02]  /*9c60*/  VIADD R45, R0, 0x77 ;  /* 0x00000077002d7836 */ /* 0x000fe40000000000 */
[----:B------:R-:W-:Y:S01]  /*9c70*/  IMAD R28, R44, R4, R28 ;  /* 0x000000042c1c7224 */ /* 0x000fe200078e021c */
[----:B------:R0:W-:Y:S01]  /*9c80*/  STL [R1+0x35c], R7 ;  /* 0x00035c0701007387 */ /* 0x0001e20000100800 */
[----:B------:R-:W-:Y:S01]  /*9c90*/  @!P6 IMAD.IADD R37, R37, 0x1, -R44 ;  /* 0x000000012525e824 */ /* 0x000fe200078e0a2c */
[----:B------:R-:W-:Y:S01]  /*9ca0*/  IABS R40, R45 ;  /* 0x0000002d00287213 */ /* 0x000fe20000000000 */
[----:B------:R-:W-:-:S02]  /*9cb0*/  IMAD.MOV.U32 R8, RZ, RZ, R36 ;  /* 0x000000ffff087224 */ /* 0x000fc400078e0024 */
[----:B------:R-:W-:-:S04]  /*9cc0*/  IMAD.HI.U32 R38, R39, R35, RZ ;  /* 0x0000002327267227 */ /* 0x000fc800078e00ff */
[----:B------:R-:W-:Y:S01]  /*9cd0*/  @!P4 IMAD.IADD R29, R29, 0x1, -R44 ;  /* 0x000000011d1dc824 */ /* 0x000fe200078e0a2c */
[C---:B------:R-:W-:Y:S01]  /*9ce0*/  ISETP.GT.U32.AND P4, PT, R44.reuse, R28, PT ;  /* 0x0000001c2c00720c */ /* 0x040fe20003f84070 */
[----:B------:R-:W-:Y:S01]  /*9cf0*/  @!P1 IMAD.MOV R8, RZ, RZ, -R8 ;  /* 0x000000ffff089224 */ /* 0x000fe200078e0a08 */
[----:B------:R-:W-:Y:S01]  /*9d00*/  ISETP.GT.U32.AND P1, PT, R44, R37, PT ;  /* 0x000000252c00720c */ /* 0x000fe20003f24070 */
[----:B------:R-:W-:Y:S02]  /*9d10*/  IMAD.MOV R38, RZ, RZ, -R38 ;  /* 0x000000ffff267224 */ /* 0x000fe400078e0a26 */
[----:B------:R-:W-:Y:S01]  /*9d20*/  IMAD.HI.U32 R4, R39, R40, RZ ;  /* 0x0000002827047227 */ /* 0x000fe200078e00ff */
[----:B------:R1:W-:Y:S03]  /*9d30*/  STL [R1+0x350], R8 ;  /* 0x0003500801007387 */ /* 0x0003e60000100800 */
[--C-:B------:R-:W-:Y:S01]  /*9d40*/  @!P0 IMAD.IADD R5, R5, 0x1, -R44.reuse ;  /* 0x0000000105058824 */ /* 0x100fe200078e0a2c */
[----:B------:R-:W-:Y:S01]  /*9d50*/  ISETP.GE.AND P0, PT, R46, RZ, PT ;  /* 0x000000ff2e00720c */ /* 0x000fe20003f06270 */
[----:B------:R-:W-:Y:S01]  /*9d60*/  @!P3 IMAD.IADD R6, R6, 0x1, -R44 ;  /* 0x000000010606b824 */ /* 0x000fe200078e0a2c */
[----:B------:R-:W-:Y:S01]  /*9d70*/  ISETP.GE.AND P3, PT, R55, RZ, PT ;  /* 0x000000ff3700720c */ /* 0x000fe20003f66270 */
[C---:B------:R-:W-:Y:S01]  /*9d80*/  IMAD R35, R44.reuse, R38, R35 ;  /* 0x000000262c237224 */ /* 0x040fe200078e0223 */
[----:B------:R-:W-:Y:S01]  /*9d90*/  ISETP.GT.U32.AND P6, PT, R44, R5, PT ;  /* 0x000000052c00720c */ /* 0x000fe20003fc4070 */
[----:B------:R-:W-:-:S02]  /*9da0*/  IMAD.MOV R4, RZ, RZ, -R4 ;  /* 0x000000ffff047224 */ /* 0x000fc400078e0a04 */
[----:B------:R-:W-:Y:S01]  /*9db0*/  @!P5 IMAD.MOV R6, RZ, RZ, -R6 ;  /* 0x000000ffff06d224 */ /* 0x000fe200078e0a06 */
[C---:B------:R-:W-:Y:S01]  /*9dc0*/  ISETP.GT.U32.AND P5, PT, R44.reuse, R35, PT ;  /* 0x000000232c00720c */ /* 0x040fe20003fa4070 */
[----:B------:R-:W-:Y:S02]  /*9dd0*/  IMAD R40, R44, R4, R40 ;  /* 0x000000042c287224 */ /* 0x000fe400078e0228 */
[----:B------:R-:W-:Y:S02]  /*9de0*/  VIADD R55, R0, 0x76 ;  /* 0x0000007600377836 */ /* 0x000fe40000000000 */
[--C-:B------:R-:W-:Y:S02]  /*9df0*/  @!P4 IMAD.IADD R28, R28, 0x1, -R44.reuse ;  /* 0x000000011c1cc824 */ /* 0x100fe400078e0a2c */
[--C-:B------:R-:W-:Y:S01]  /*9e00*/  @!P1 IMAD.IADD R37, R37, 0x1, -R44.reuse ;  /* 0x0000000125259824 */ /* 0x100fe200078e0a2c */
[C---:B------:R-:W-:Y:S01]  /*9e10*/  ISETP.GT.U32.AND P1, PT, R44.reuse, R40, PT ;  /* 0x000000282c00720c */ /* 0x040fe20003f24070 */
[----:B0-----:R-:W-:Y:S01]  /*9e20*/  IMAD.MOV.U32 R7, RZ, RZ, R29 ;  /* 0x000000ffff077224 */ /* 0x001fe200078e001d */
[----:B------:R-:W-:Y:S01]  /*9e30*/  IABS R38, R55 ;  /* 0x0000003700267213 */ /* 0x000fe20000000000 */
[--C-:B------:R-:W-:Y:S01]  /*9e40*/  @!P6 IMAD.IADD R5, R5, 0x1, -R44.reuse ;  /* 0x000000010505e824 */ /* 0x100fe200078e0a2c */
[----:B------:R-:W-:Y:S01]  /*9e50*/  ISETP.GT.U32.AND P4, PT, R44, R28, PT ;  /* 0x0000001c2c00720c */ /* 0x000fe20003f84070 */
[----:B------:R-:W-:Y:S01]  /*9e60*/  @!P2 IMAD.MOV R7, RZ, RZ, -R7 ;  /* 0x000000ffff07a224 */ /* 0x000fe200078e0a07 */
[----:B------:R-:W-:Y:S01]  /*9e70*/  ISETP.GE.AND P2, PT, R54, RZ, PT ;  /* 0x000000ff3600720c */ /* 0x000fe20003f46270 */
[----:B------:R-:W-:Y:S01]  /*9e80*/  VIADD R54, R0, 0x75 ;  /* 0x0000007500367836 */ /* 0x000fe20000000000 */
[----:B------:R-:W-:Y:S01]  /*9e90*/  ISETP.GE.AND P6, PT, R56, RZ, PT ;  /* 0x000000ff3800720c */ /* 0x000fe20003fc6270 */
[----:B------:R-:W-:Y:S01]  /*9ea0*/  IMAD.HI.U32 R4, R39, R38, RZ ;  /* 0x0000002627047227 */ /* 0x000fe200078e00ff */
[----:B------:R0:W-:Y:S02]  /*9eb0*/  STL [R1+0x34c], R7 ;  /* 0x00034c0701007387 */ /* 0x0001e40000100800 */
[----:B------:R-:W-:Y:S01]  /*9ec0*/  IABS R36, R54 ;  /* 0x0000003600247213 */ /* 0x000fe20000000000 */
[----:B------:R-:W-:Y:S01]  /*9ed0*/  @!P5 IMAD.IADD R35, R35, 0x1, -R44 ;  /* 0x000000012323d824 */ /* 0x000fe200078e0a2c */
[----:B------:R2:W-:Y:S01]  /*9ee0*/  STL [R1+0x348], R6 ;  /* 0x0003480601007387 */ /* 0x0005e20000100800 */
[----:B-1----:R-:W-:Y:S01]  /*9ef0*/  IMAD.MOV.U32 R8, RZ, RZ, R5 ;  /* 0x000000ffff087224 */ /* 0x002fe200078e0005 */
[----:B------:R-:W-:Y:S01]  /*9f00*/  ISETP.GE.AND P5, PT, R55, RZ, PT ;  /* 0x000000ff3700720c */ /* 0x000fe20003fa6270 */
[----:B------:R-:W-:-:S02]  /*9f10*/  IMAD.MOV R4, RZ, RZ, -R4 ;  /* 0x000000ffff047224 */ /* 0x000fc400078e0a04 */
[----:B------:R-:W-:Y:S01]  /*9f20*/  @!P1 IMAD.IADD R40, R40, 0x1, -R44 ;  /* 0x0000000128289824 */ /* 0x000fe200078e0a2c */
[C---:B------:R-:W-:Y:S01]  /*9f30*/  ISETP.GT.U32.AND P1, PT, R44.reuse, R35, PT ;  /* 0x000000232c00720c */ /* 0x040fe20003f24070 */
[----:B0-----:R-:W-:Y:S02]  /*9f40*/  IMAD.MOV.U32 R7, RZ, RZ, R37 ;  /* 0x000000ffff077224 */ /* 0x001fe400078e0025 */
[----:B------:R-:W-:Y:S01]  /*9f50*/  @!P3 IMAD.MOV R8, RZ, RZ, -R8 ;  /* 0x000000ffff08b224 */ /* 0x000fe200078e0a08 */
[C---:B------:R-:W-:Y:S01]  /*9f60*/  ISETP.GT.U32.AND P3, PT, R44.reuse, R40, PT ;  /* 0x000000282c00720c */ /* 0x040fe20003f64070 */
[----:B------:R-:W-:Y:S02]  /*9f70*/  @!P0 IMAD.MOV R7, RZ, RZ, -R7 ;  /* 0x000000ffff078224 */ /* 0x000fe400078e0a07 */
[----:B------:R-:W-:Y:S01]  /*9f80*/  IMAD R38, R44, R4, R38 ;  /* 0x000000042c267224 */ /* 0x000fe200078e0226 */
[----:B------:R-:W-:Y:S01]  /*9f90*/  STL [R1+0x340], R8 ;  /* 0x0003400801007387 */ /* 0x000fe20000100800 */
[----:B------:R-:W-:Y:S01]  /*9fa0*/  @!P4 IMAD.IADD R28, R28, 0x1, -R44 ;  /* 0x000000011c1cc824 */ /* 0x000fe200078e0a2c */
[----:B------:R-:W-:Y:S01]  /*9fb0*/  ISETP.GE.AND P4, PT, R45, RZ, PT ;  /* 0x000000ff2d00720c */ /* 0x000fe20003f86270 */
[----:B------:R-:W-:Y:S01]  /*9fc0*/  IMAD.HI.U32 R4, R39, R36, RZ ;  /* 0x0000002427047227 */ /* 0x000fe200078e00ff */
[----:B------:R0:W-:Y:S01]  /*9fd0*/  STL [R1+0x334], R7 ;  /* 0x0003340701007387 */ /* 0x0001e20000100800 */
[----:B------:R-:W-:-:S02]  /*9fe0*/  ISETP.GT.U32.AND P0, PT, R44, R38, PT ;  /* 0x000000262c00720c */ /* 0x000fc40003f04070 */
[----:B------:R-:W-:Y:S02]  /*9ff0*/  IMAD.MOV R4, RZ, RZ, -R4 ;  /* 0x000000ffff047224 */ /* 0x000fe400078e0a04 */
[----:B------:R-:W-:Y:S02]  /*a000*/  VIADD R45, R0, 0x73 ;  /* 0x00000073002d7836 */ /* 0x000fe40000000000 */
[----:B------:R-:W-:Y:S02]  /*a010*/  IMAD R36, R44, R4, R36 ;  /* 0x000000042c247224 */ /* 0x000fe400078e0224 */
[----:B------:R-:W-:Y:S01]  /*a020*/  VIADD R56, R0, 0x74 ;  /* 0x0000007400387836 */ /* 0x000fe20000000000 */
[----:B--2---:R-:W-:Y:S01]  /*a030*/  IABS R6, R45 ;  /* 0x0000002d00067213 */ /* 0x004fe20000000000 */
[----:B0-----:R-:W-:Y:S02]  /*a040*/  IMAD.MOV.U32 R7, RZ, RZ, R28 ;  /* 0x000000ffff077224 */ /* 0x001fe400078e001c */
[----:B------:R-:W-:Y:S01]  /*a050*/  @!P1 IMAD.IADD R35, R35, 0x1, -R44 ;  /* 0x0000000123239824 */ /* 0x000fe200078e0a2c */
[----:B------:R-:W-:Y:S01]  /*a060*/  ISETP.GT.U32.AND P1, PT, R44, R36, PT ;  /* 0x000000242c00720c */ /* 0x000fe20003f24070 */
[----:B------:R-:W-:Y:S01]  /*a070*/  @!P2 IMAD.MOV R7, RZ, RZ, -R7 ;  /* 0x000000ffff07a224 */ /* 0x000fe200078e0a07 */
[----:B------:R-:W-:Y:S01]  /*a080*/  IABS R29, R56 ;  /* 0x00000038001d7213 */ /* 0x000fe20000000000 */
[----:B------:R-:W-:Y:S01]  /*a090*/  IMAD.HI.U32 R4, R39, R6, RZ ;  /* 0x0000000627047227 */ /* 0x000fe200078e00ff */
[----:B------:R-:W-:-:S02]  /*a0a0*/  ISETP.GE.AND P2, PT, R54, RZ, PT ;  /* 0x000000ff3600720c */ /* 0x000fc40003f46270 */
[----:B------:R0:W-:Y:S01]  /*a0b0*/  STL [R1+0x32c], R7 ;  /* 0x00032c0701007387 */ /* 0x0001e20000100800 */
[----:B------:R-:W-:-:S04]  /*a0c0*/  IMAD.HI.U32 R5, R39, R29, RZ ;  /* 0x0000001d27057227 */ /* 0x000fc800078e00ff */
[----:B------:R-:W-:Y:S02]  /*a0d0*/  IMAD.MOV R4, RZ, RZ, -R4 ;  /* 0x000000ffff047224 */ /* 0x000fe400078e0a04 */
[--C-:B------:R-:W-:Y:S01]  /*a0e0*/  @!P3 IMAD.IADD R40, R40, 0x1, -R44.reuse ;  /* 0x000000012828b824 */ /* 0x100fe200078e0a2c */
[----:B------:R-:W-:Y:S01]  /*a0f0*/  ISETP.GE.AND P3, PT, R56, RZ, PT ;  /* 0x000000ff3800720c */ /* 0x000fe20003f66270 */
[----:B------:R-:W-:Y:S02]  /*a100*/  @!P0 IMAD.IADD R38, R38, 0x1, -R44 ;  /* 0x0000000126268824 */ /* 0x000fe400078e0a2c */
[----:B0-----:R-:W-:Y:S02]  /*a110*/  IMAD.MOV.U32 R7, RZ, RZ, R35 ;  /* 0x000000ffff077224 */ /* 0x001fe400078e0023 */
[----:B------:R-:W-:Y:S02]  /*a120*/  IMAD.MOV R5, RZ, RZ, -R5 ;  /* 0x000000ffff057224 */ /* 0x000fe400078e0a05 */
[----:B------:R-:W-:-:S02]  /*a130*/  @!P6 IMAD.MOV R7, RZ, RZ, -R7 ;  /* 0x000000ffff07e224 */ /* 0x000fc400078e0a07 */
[----:B------:R-:W-:Y:S02]  /*a140*/  IMAD R6, R44, R4, R6 ;  /* 0x000000042c067224 */ /* 0x000fe400078e0206 */
[----:B------:R-:W-:Y:S01]  /*a150*/  @!P1 IMAD.IADD R36, R36, 0x1, -R44 ;  /* 0x0000000124249824 */ /* 0x000fe200078e0a2c */
[----:B------:R0:W-:Y:S01]  /*a160*/  STL [R1+0x328], R7 ;  /* 0x0003280701007387 */ /* 0x0001e20000100800 */
[C---:B------:R-:W-:Y:S01]  /*a170*/  ISETP.GT.U32.AND P1, PT, R44.reuse, R38, PT ;  /* 0x000000262c00720c */ /* 0x040fe20003f24070 */
[----:B------:R-:W-:Y:S02]  /*a180*/  IMAD R29, R44, R5, R29 ;  /* 0x000000052c1d7224 */ /* 0x000fe400078e021d */
[----:B------:R-:W-:Y:S01]  /*a190*/  VIADD R46, R0, 0x72 ;  /* 0x00000072002e7836 */ /* 0x000fe20000000000 */
[----:B------:R-:W-:Y:S01]  /*a1a0*/  ISETP.GT.U32.AND P6, PT, R44, R36, PT ;  /* 0x000000242c00720c */ /* 0x000fe20003fc4070 */
[----:B------:R-:W-:Y:S01]  /*a1b0*/  VIADD R55, R0, 0x71 ;  /* 0x0000007100377836 */ /* 0x000fe20000000000 */
[----:B------:R-:W-:Y:S01]  /*a1c0*/  ISETP.GT.U32.AND P0, PT, R44, R29, PT ;  /* 0x0000001d2c00720c */ /* 0x000fe20003f04070 */
[C---:B------:R-:W-:Y:S01]  /*a1d0*/  VIADD R56, R0.reuse, 0x6f ;  /* 0x0000006f00387836 */ /* 0x040fe20000000000 */
[----:B------:R-:W-:Y:S01]  /*a1e0*/  IABS R5, R46 ;  /* 0x0000002e00057213 */ /* 0x000fe20000000000 */
[----:B0-----:R-:W-:Y:S01]  /*a1f0*/  IMAD.MOV.U32 R7, RZ, RZ, R40 ;  /* 0x000000ffff077224 */ /* 0x001fe200078e0028 */
[----:B------:R-:W-:Y:S01]  /*a200*/  IABS R4, R55 ;  /* 0x0000003700047213 */ /* 0x000fe20000000000 */
[----:B------:R-:W-:Y:S01]  /*a210*/  VIADD R54, R0, 0x70 ;  /* 0x0000007000367836 */ /* 0x000fe20000000000 */
[----:B------:R-:W-:Y:S01]  /*a220*/  IABS R41, R56 ;  /* 0x0000003800297213 */ /* 0x000fe20000000000 */
[----:B------:R-:W-:Y:S01]  /*a230*/  @!P4 IMAD.MOV R7, RZ, RZ, -R7 ;  /* 0x000000ffff07c224 */ /* 0x000fe200078e0a07 */
[----:B------:R-:W-:Y:S01]  /*a240*/  ISETP.GT.U32.AND P4, PT, R44, R6, PT ;  /* 0x000000062c00720c */ /* 0x000fe20003f84070 */
[----:B------:R-:W-:Y:S01]  /*a250*/  IMAD.HI.U32 R37, R39, R5, RZ ;  /* 0x0000000527257227 */ /* 0x000fe200078e00ff */
[----:B------:R-:W-:-:S02]  /*a260*/  IABS R28, R54 ;  /* 0x00000036001c7213 */ /* 0x000fc40000000000 */
[----:B------:R0:W-:Y:S01]  /*a270*/  STL [R1+0x324], R7 ;  /* 0x0003240701007387 */ /* 0x0001e20000100800 */
[--C-:B------:R-:W-:Y:S01]  /*a280*/  @!P1 IMAD.IADD R38, R38, 0x1, -R44.reuse ;  /* 0x0000000126269824 */ /* 0x100fe200078e0a2c */
[----:B------:R-:W-:Y:S01]  /*a290*/  ISETP.GE.AND P1, PT, R45, RZ, PT ;  /* 0x000000ff2d00720c */ /* 0x000fe20003f26270 */
[----:B------:R-:W-:Y:S02]  /*a2a0*/  IMAD.MOV R37, RZ, RZ, -R37 ;  /* 0x000000ffff257224 */ /* 0x000fe400078e0a25 */
[--C-:B------:R-:W-:Y:S02]  /*a2b0*/  @!P0 IMAD.IADD R29, R29, 0x1, -R44.reuse ;  /* 0x000000011d1d8824 */ /* 0x100fe400078e0a2c */
[----:B------:R-:W-:Y:S02]  /*a2c0*/  IMAD R5, R44, R37, R5 ;  /* 0x000000252c057224 */ /* 0x000fe400078e0205 */
[----:B------:R-:W-:Y:S01]  /*a2d0*/  @!P4 IMAD.IADD R6, R6, 0x1, -R44 ;  /* 0x000000010606c824 */ /* 0x000fe200078e0a2c */
[----:B------:R-:W-:Y:S01]  /*a2e0*/  ISETP.GT.U32.AND P0, PT, R44, R29, PT ;  /* 0x0000001d2c00720c */ /* 0x000fe20003f04070 */
[----:B0-----:R-:W-:-:S02]  /*a2f0*/  IMAD.MOV.U32 R7, RZ, RZ, R38 ;  /* 0x000000ffff077224 */ /* 0x001fc400078e0026 */
[----:B------:R-:W-:Y:S01]  /*a300*/  IMAD.HI.U32 R35, R39, R4, RZ ;  /* 0x0000000427237227 */ /* 0x000fe200078e00ff */
[----:B------:R-:W-:-:S03]  /*a310*/  ISETP.GT.U32.AND P4, PT, R44, R6, PT ;  /* 0x000000062c00720c */ /* 0x000fc60003f84070 */
[----:B------:R-:W-:Y:S01]  /*a320*/  @!P5 IMAD.MOV R7, RZ, RZ, -R7 ;  /* 0x000000ffff07d224 */ /* 0x000fe200078e0a07 */
[----:B------:R-:W-:Y:S01]  /*a330*/  ISETP.GE.AND P5, PT, R46, RZ, PT ;  /* 0x000000ff2e00720c */ /* 0x000fe20003fa6270 */
[--C-:B------:R-:W-:Y:S01]  /*a340*/  @!P6 IMAD.IADD R36, R36, 0x1, -R44.reuse ;  /* 0x000000012424e824 */ /* 0x100fe200078e0a2c */
[C---:B------:R-:W-:Y:S01]  /*a350*/  ISETP.GT.U32.AND P6, PT, R44.reuse, R5, PT ;  /* 0x000000052c00720c */ /* 0x040fe20003fc4070 */
[----:B------:R-:W-:Y:S01]  /*a360*/  IMAD.MOV R35, RZ, RZ, -R35 ;  /* 0x000000ffff237224 */ /* 0x000fe200078e0a23 */
[----:B------:R0:W-:Y:S01]  /*a370*/  STL [R1+0x31c], R7 ;  /* 0x00031c0701007387 */ /* 0x0001e20000100800 */
[----:B------:R-:W-:Y:S02]  /*a380*/  @!P0 IMAD.IADD R29, R29, 0x1, -R44 ;  /* 0x000000011d1d8824 */ /* 0x000fe400078e0a2c */
[----:B------:R-:W-:Y:S02]  /*a390*/  IMAD R4, R44, R35, R4 ;  /* 0x000000232c047224 */ /* 0x000fe400078e0204 */
[----:B------:R-:W-:-:S03]  /*a3a0*/  IMAD.HI.U32 R35, R39, R41, RZ ;  /* 0x0000002927237227 */ /* 0x000fc600078e00ff */
[----:B------:R-:W-:Y:S01]  /*a3b0*/  ISETP.GT.U32.AND P0, PT, R44, R4, PT ;  /* 0x000000042c00720c */ /* 0x000fe20003f04070 */
[----:B------:R-:W-:Y:S02]  /*a3c0*/  IMAD.MOV R35, RZ, RZ, -R35 ;  /* 0x000000ffff237224 */ /* 0x000fe400078e0a23 */
[----:B0-----:R-:W-:Y:S02]  /*a3d0*/  IMAD.MOV.U32 R7, RZ, RZ, R36 ;  /* 0x000000ffff077224 */ /* 0x001fe400078e0024 */
[--C-:B------:R-:W-:Y:S02]  /*a3e0*/  @!P4 IMAD.IADD R6, R6, 0x1, -R44.reuse ;  /* 0x000000010606c824 */ /* 0x100fe400078e0a2c */
[----:B------:R-:W-:Y:S02]  /*a3f0*/  @!P2 IMAD.MOV R7, RZ, RZ, -R7 ;  /* 0x000000ffff07a224 */ /* 0x000fe400078e0a07 */
[----:B------:R-:W-:Y:S01]  /*a400*/  @!P6 IMAD.IADD R5, R5, 0x1, -R44 ;  /* 0x000000010505e824 */ /* 0x000fe200078e0a2c */
[----:B------:R-:W-:Y:S01]  /*a410*/  ISETP.GE.AND P6, PT, R55, RZ, PT ;  /* 0x000000ff3700720c */ /* 0x000fe20003fc6270 */
[C---:B------:R-:W-:Y:S01]  /*a420*/  IMAD R41, R44.reuse, R35, R41 ;  /* 0x000000232c297224 */ /* 0x040fe200078e0229 */
[----:B------:R0:W-:Y:S01]  /*a430*/  STL [R1+0x318], R7 ;  /* 0x0003180701007387 */ /* 0x0001e20000100800 */
[----:B------:R-:W-:Y:S01]  /*a440*/  IMAD.HI.U32 R37, R39, R28, RZ ;  /* 0x0000001c27257227 */ /* 0x000fe200078e00ff */
[----:B------:R-:W-:-:S03]  /*a450*/  ISETP.GT.U32.AND P2, PT, R44, R5, PT ;  /* 0x000000052c00720c */ /* 0x000fc60003f44070 */
[----:B------:R-:W-:Y:S02]  /*a460*/  VIADD R45, R0, 0x6e ;  /* 0x0000006e002d7836 */ /* 0x000fe40000000000 */
[----:B------:R-:W-:Y:S02]  /*a470*/  IMAD.MOV R37, RZ, RZ, -R37 ;  /* 0x000000ffff257224 */ /* 0x000fe400078e0a25 */
[----:B------:R-:W-:Y:S01]  /*a480*/  @!P0 IMAD.IADD R4, R4, 0x1, -R44 ;  /* 0x0000000104048824 */ /* 0x000fe200078e0a2c */
[----:B------:R-:W-:Y:S01]  /*a490*/  IABS R40, R45 ;  /* 0x0000002d00287213 */ /* 0x000fe20000000000 */
[----:B0-----:R-:W-:Y:S02]  /*a4a0*/  IMAD.MOV.U32 R7, RZ, RZ, R6 ;  /* 0x000000ffff077224 */ /* 0x001fe400078e0006 */
[C---:B------:R-:W-:Y:S01]  /*a4b0*/  IMAD R28, R44.reuse, R37, R28 ;  /* 0x000000252c1c7224 */ /* 0x040fe200078e021c */
[C---:B------:R-:W-:Y:S01]  /*a4c0*/  ISETP.GT.U32.AND P0, PT, R44.reuse, R4, PT ;  /* 0x000000042c00720c */ /* 0x040fe20003f04070 */
[----:B------:R-:W-:Y:S01]  /*a4d0*/  @!P1 IMAD.MOV R7, RZ, RZ, -R7 ;  /* 0x000000ffff079224 */ /* 0x000fe200078e0a07 */
[C---:B------:R-:W-:Y:S01]  /*a4e0*/  ISETP.GT.U32.AND P1, PT, R44.reuse, R41, PT ;  /* 0x000000292c00720c */ /* 0x040fe20003f24070 */
[----:B------:R-:W-:Y:S01]  /*a4f0*/  IMAD.HI.U32 R35, R39, R40, RZ ;  /* 0x0000002827237227 */ /* 0x000fe200078e00ff */
[----:B------:R-:W-:-:S03]  /*a500*/  ISETP.GT.U32.AND P4, PT, R44, R28, PT ;  /* 0x0000001c2c00720c */ /* 0x000fc60003f84070 */
[----:B------:R-:W-:Y:S02]  /*a510*/  VIADD R55, R0, 0x6d ;  /* 0x0000006d00377836 */ /* 0x000fe40000000000 */
[----:B------:R-:W-:Y:S02]  /*a520*/  IMAD.MOV R35, RZ, RZ, -R35 ;  /* 0x000000ffff237224 */ /* 0x000fe400078e0a23 */
[----:B------:R-:W-:Y:S01]  /*a530*/  @!P2 IMAD.IADD R5, R5, 0x1, -R44 ;  /* 0x000000010505a824 */ /* 0x000fe200078e0a2c */
[----:B------:R-:W-:Y:S01]  /*a540*/  IABS R38, R55 ;  /* 0x0000003700267213 */ /* 0x000fe20000000000 */
[C---:B------:R-:W-:Y:S02]  /*a550*/  IMAD R40, R44.reuse, R35, R40 ;  /* 0x000000232c287224 */ /* 0x040fe400078e0228 */
[----:B------:R-:W-:Y:S02]  /*a560*/  @!P1 IMAD.IADD R41, R41, 0x1, -R44 ;  /* 0x0000000129299824 */ /* 0x000fe400078e0a2c */
[----:B------:R-:W-:Y:S01]  /*a570*/  @!P5 IMAD.MOV R5, RZ, RZ, -R5 ;  /* 0x000000ffff05d224 */ /* 0x000fe200078e0a05 */
[C---:B------:R-:W-:Y:S01]  /*a580*/  ISETP.GT.U32.AND P2, PT, R44.reuse, R40, PT ;  /* 0x000000282c00720c */ /* 0x040fe20003f44070 */
[----:B------:R-:W-:Y:S01]  /*a590*/  IMAD.MOV.U32 R8, RZ, RZ, R29 ;  /* 0x000000ffff087224 */ /* 0x000fe200078e001d */
[----:B------:R-:W-:Y:S01]  /*a5a0*/  ISETP.GT.U32.AND P5, PT, R44, R41, PT ;  /* 0x000000292c00720c */ /* 0x000fe20003fa4070 */
[----:B------:R-:W-:-:S04]  /*a5b0*/  IMAD.HI.U32 R29, R39, R38, RZ ;  /* 0x00000026271d7227 */ /* 0x000fc800078e00ff */
[----:B------:R-:W-:Y:S01]  /*a5c0*/  @!P4 IMAD.IADD R28, R28, 0x1, -R44 ;  /* 0x000000011c1cc824 */ /* 0x000fe200078e0a2c */
[----:B------:R-:W-:Y:S01]  /*a5d0*/  ISETP.GE.AND P4, PT, R45, RZ, PT ;  /* 0x000000ff2d00720c */ /* 0x000fe20003f86270 */
[----:B------:R-:W-:Y:S02]  /*a5e0*/  IMAD.MOV R29, RZ, RZ, -R29 ;  /* 0x000000ffff1d7224 */ /* 0x000fe400078e0a1d */
[----:B------:R-:W-:Y:S01]  /*a5f0*/  @!P3 IMAD.MOV R8, RZ, RZ, -R8 ;  /* 0x000000ffff08b224 */ /* 0x000fe200078e0a08 */
[----:B------:R-:W-:Y:S01]  /*a600*/  ISETP.GE.AND P3, PT, R54, RZ, PT ;  /* 0x000000ff3600720c */ /* 0x000fe20003f66270 */
[----:B------:R-:W-:Y:S01]  /*a610*/  VIADD R54, R0, 0x6c ;  /* 0x0000006c00367836 */ /* 0x000fe20000000000 */
[----:B------:R-:W-:Y:S01]  /*a620*/  ISETP.GT.U32.AND P1, PT, R44, R28, PT ;  /* 0x0000001c2c00720c */ /* 0x000fe20003f24070 */
[----:B------:R-:W-:Y:S01]  /*a630*/  @!P0 IMAD.IADD R4, R4, 0x1, -R44 ;  /* 0x0000000104048824 */ /* 0x000fe200078e0a2c */
[----:B------:R-:W-:Y:S01]  /*a640*/  ISETP.GE.AND P0, PT, R56, RZ, PT ;  /* 0x000000ff3800720c */ /* 0x000fe20003f06270 */
[C---:B------:R-:W-:Y:S01]  /*a650*/  IMAD R38, R44.reuse, R29, R38 ;  /* 0x0000001d2c267224 */ /* 0x040fe200078e0226 */
[----:B------:R-:W-:Y:S01]  /*a660*/  IABS R6, R54 ;  /* 0x0000003600067213 */ /* 0x000fe20000000000 */
[----:B------:R-:W-:Y:S01]  /*a670*/  @!P6 IMAD.MOV R4, RZ, RZ, -R4 ;  /* 0x000000ffff04e224 */ /* 0x000fe200078e0a04 */
[----:B------:R0:W-:Y:S01]  /*a680*/  STL [R1+0x310], R8 ;  /* 0x0003100801007387 */ /* 0x0001e20000100800 */
[--C-:B------:R-:W-:Y:S01]  /*a690*/  @!P5 IMAD.IADD R41, R41, 0x1, -R44.reuse ;  /* 0x000000012929d824 */ /* 0x100fe200078e0a2c */
[----:B------:R-:W-:Y:S01]  /*a6a0*/  ISETP.GT.U32.AND P5, PT, R44, R38, PT ;  /* 0x000000262c00720c */ /* 0x000fe20003fa4070 */
[----:B------:R-:W-:Y:S01]  /*a6b0*/  VIADD R56, R0, 0x6b ;  /* 0x0000006b00387836 */ /* 0x000fe20000000000 */
[----:B------:R1:W-:Y:S01]  /*a6c0*/  STL [R1+0x300], R7 ;  /* 0x0003000701007387 */ /* 0x0003e20000100800 */
[--C-:B------:R-:W-:Y:S01]  /*a6d0*/  @!P2 IMAD.IADD R40, R40, 0x1, -R44.reuse ;  /* 0x000000012828a824 */ /* 0x100fe200078e0a2c */
[----:B------:R-:W-:Y:S01]  /*a6e0*/  ISETP.GE.AND P6, PT, R55, RZ, PT ;  /* 0x000000ff3700720c */ /* 0x000fe20003fc6270 */
[----:B------:R-:W-:Y:S01]  /*a6f0*/  @!P1 IMAD.IADD R28, R28, 0x1, -R44 ;  /* 0x000000011c1c9824 */ /* 0x000fe200078e0a2c */
[----:B------:R2:W-:Y:S01]  /*a700*/  STL [R1+0x2fc], R5 ;  /* 0x0002fc0501007387 */ /* 0x0005e20000100800 */
[----:B------:R-:W-:Y:S01]  /*a710*/  IABS R37, R56 ;  /* 0x0000003800257213 */ /* 0x000fe20000000000 */
[----:B------:R-:W-:Y:S01]  /*a720*/  VIADD R46, R0, 0x69 ;  /* 0x00000069002e7836 */ /* 0x000fe20000000000 */
[----:B------:R-:W-:Y:S01]  /*a730*/  ISETP.GT.U32.AND P2, PT, R44, R40, PT ;  /* 0x000000282c00720c */ /* 0x000fe20003f44070 */
[----:B------:R3:W-:Y:S01]  /*a740*/  STL [R1+0x134], R4 ;  /* 0x0001340401007387 */ /* 0x0007e20000100800 */
[----:B0-----:R-:W-:Y:S01]  /*a750*/  IMAD.MOV.U32 R8, RZ, RZ, R41 ;  /* 0x000000ffff087224 */ /* 0x001fe200078e0029 */
[----:B------:R-:W-:Y:S01]  /*a760*/  ISETP.GE.AND P1, PT, R54, RZ, PT ;  /* 0x000000ff3600720c */ /* 0x000fe20003f26270 */
[----:B-1----:R-:W-:-:S02]  /*a770*/  IMAD.MOV.U32 R7, RZ, RZ, R28 ;  /* 0x000000ffff077224 */ /* 0x002fc400078e001c */
[----:B------:R-:W-:Y:S02]  /*a780*/  @!P5 IMAD.IADD R38, R38, 0x1, -R44 ;  /* 0x000000012626d824 */ /* 0x000fe400078e0a2c */
[----:B--2---:R-:W-:-:S03]  /*a790*/  IMAD.HI.U32 R5, R39, R37, RZ ;  /* 0x0000002527057227 */ /* 0x004fc600078e00ff */
[----:B------:R-:W-:Y:S01]  /*a7a0*/  ISETP.GT.U32.AND P5, PT, R44, R38, PT ;  /* 0x000000262c00720c */ /* 0x000fe20003fa4070 */
[----:B---3--:R-:W-:-:S04]  /*a7b0*/  IMAD.HI.U32 R4, R39, R6, RZ ;  /* 0x0000000627047227 */ /* 0x008fc800078e00ff */
[----:B------:R-:W-:Y:S02]  /*a7c0*/  IMAD.MOV R4, RZ, RZ, -R4 ;  /* 0x000000ffff047224 */ /* 0x000fe400078e0a04 */
[----:B------:R-:W-:Y:S02]  /*a7d0*/  IMAD.MOV R5, RZ, RZ, -R5 ;  /* 0x000000ffff057224 */ /* 0x000fe400078e0a05 */
[C---:B------:R-:W-:Y:S01]  /*a7e0*/  IMAD R6, R44.reuse, R4, R6 ;  /* 0x000000042c067224 */ /* 0x040fe200078e0206 */
[----:B------:R-:W-:Y:S01]  /*a7f0*/  IABS R4, R46 ;  /* 0x0000002e00047213 */ /* 0x000fe20000000000 */
[----:B------:R-:W-:Y:S02]  /*a800*/  @!P3 IMAD.MOV R7, RZ, RZ, -R7 ;  /* 0x000000ffff07b224 */ /* 0x000fe400078e0a07 */
[C---:B------:R-:W-:Y:S01]  /*a810*/  IMAD R37, R44.reuse, R5, R37 ;  /* 0x000000052c257224 */ /* 0x040fe200078e0225 */
[----:B------:R-:W-:Y:S01]  /*a820*/  ISETP.GT.U32.AND P3, PT, R44, R6, PT ;  /* 0x000000062c00720c */ /* 0x000fe20003f64070 */
[----:B------:R-:W-:Y:S01]  /*a830*/  VIADD R55, R0, 0x6a ;  /* 0x0000006a00377836 */ /* 0x000fe20000000000 */
[----:B------:R0:W-:Y:S01]  /*a840*/  STL [R1+0x128], R7 ;  /* 0x0001280701007387 */ /* 0x0001e20000100800 */
[----:B------:R-:W-:Y:S01]  /*a850*/  @!P2 IMAD.IADD R40, R40, 0x1, -R44 ;  /* 0x000000012828a824 */ /* 0x000fe200078e0a2c */
[----:B------:R-:W-:Y:S01]  /*a860*/  ISETP.GE.AND P2, PT, R56, RZ, PT ;  /* 0x000000ff3800720c */ /* 0x000fe20003f46270 */
[----:B------:R-:W-:Y:S01]  /*a870*/  @!P0 IMAD.MOV R8, RZ, RZ, -R8 ;  /* 0x000000ffff088224 */ /* 0x000fe200078e0a08 */
[----:B------:R-:W-:Y:S01]  /*a880*/  ISETP.GT.U32.AND P0, PT, R44, R37, PT ;  /* 0x000000252c00720c */ /* 0x000fe20003f04070 */
[----:B------:R-:W-:Y:S01]  /*a890*/  IMAD.HI.U32 R28, R39, R4, RZ ;  /* 0x00000004271c7227 */ /* 0x000fe200078e00ff */
[----:B------:R-:W-:-:S02]  /*a8a0*/  IABS R5, R55 ;  /* 0x0000003700057213 */ /* 0x000fc40000000000 */
[----:B------:R-:W-:Y:S01]  /*a8b0*/  STL [R1+0x124], R8 ;  /* 0x0001240801007387 */ /* 0x000fe20000100800 */
[----:B------:R-:W-:Y:S02]  /*a8c0*/  VIADD R54, R0, 0x68 ;  /* 0x0000006800367836 */ /* 0x000fe40000000000 */
[----:B0-----:R-:W-:Y:S02]  /*a8d0*/  IMAD.MOV.U32 R7, RZ, RZ, R40 ;  /* 0x000000ffff077224 */ /* 0x001fe400078e0028 */
[----:B------:R-:W-:Y:S01]  /*a8e0*/  IMAD.HI.U32 R36, R39, R5, RZ ;  /* 0x0000000527247227 */ /* 0x000fe200078e00ff */
[----:B------:R-:W-:-:S03]  /*a8f0*/  IABS R35, R54 ;  /* 0x0000003600237213 */ /* 0x000fc60000000000 */
[----:B------:R-:W-:Y:S01]  /*a900*/  @!P4 IMAD.MOV R7, RZ, RZ, -R7 ;  /* 0x000000ffff07c224 */ /* 0x000fe200078e0a07 */
[----:B------:R-:W-:Y:S01]  /*a910*/  ISETP.GE.AND P4, PT, R55, RZ, PT ;  /* 0x000000ff3700720c */ /* 0x000fe20003f86270 */
[----:B------:R-:W-:Y:S02]  /*a920*/  IMAD.MOV R28, RZ, RZ, -R28 ;  /* 0x000000ffff1c7224 */ /* 0x000fe400078e0a1c */
[--C-:B------:R-:W-:Y:S01]  /*a930*/  @!P5 IMAD.IADD R38, R38, 0x1, -R44.reuse ;  /* 0x000000012626d824 */ /* 0x100fe200078e0a2c */
[----:B------:R0:W-:Y:S01]  /*a940*/  STL [R1+0x10c], R7 ;  /* 0x00010c0701007387 */ /* 0x0001e20000100800 */
[----:B------:R-:W-:Y:S02]  /*a950*/  @!P3 IMAD.IADD R6, R6, 0x1, -R44 ;  /* 0x000000010606b824 */ /* 0x000fe400078e0a2c */
[----:B------:R-:W-:Y:S02]  /*a960*/  VIADD R56, R0, 0x67 ;  /* 0x0000006700387836 */ /* 0x000fe40000000000 */
[----:B------:R-:W-:Y:S01]  /*a970*/  IMAD.MOV R36, RZ, RZ, -R36 ;  /* 0x000000ffff247224 */ /* 0x000fe200078e0a24 */
[C---:B------:R-:W-:Y:S01]  /*a980*/  ISETP.GT.U32.AND P3, PT, R44.reuse, R6, PT ;  /* 0x000000062c00720c */ /* 0x040fe20003f64070 */
[----:B------:R-:W-:Y:S01]  /*a990*/  IMAD R4, R44, R28, R4 ;  /* 0x0000001c2c047224 */ /* 0x000fe200078e0204 */
[----:B------:R-:W-:Y:S01]  /*a9a0*/  IABS R29, R56 ;  /* 0x00000038001d7213 */ /* 0x000fe20000000000 */
[----:B------:R-:W-:-:S02]  /*a9b0*/  @!P0 IMAD.IADD R37, R37, 0x1, -R44 ;  /* 0x0000000125258824 */ /* 0x000fc400078e0a2c */
[----:B0-----:R-:W-:Y:S02]  /*a9c0*/  IMAD.MOV.U32 R7, RZ, RZ, R38 ;  /* 0x000000ffff077224 */ /* 0x001fe400078e0026 */
[C---:B------:R-:W-:Y:S01]  /*a9d0*/  IMAD R5, R44.reuse, R36, R5 ;  /* 0x000000242c057224 */ /* 0x040fe200078e0205 */
[----:B------:R-:W-:Y:S01]  /*a9e0*/  ISETP.GT.U32.AND P0, PT, R44, R37, PT ;  /* 0x000000252c00720c */ /* 0x000fe20003f04070 */
[----:B------:R-:W-:-:S03]  /*a9f0*/  IMAD.HI.U32 R36, R39, R35, RZ ;  /* 0x0000002327247227 */ /* 0x000fc600078e00ff */
[C---:B------:R-:W-:Y:S01]  /*aa00*/  ISETP.GT.U32.AND P5, PT, R44.reuse, R5, PT ;  /* 0x000000052c00720c */ /* 0x040fe20003fa4070 */
[----:B------:R-:W-:Y:S01]  /*aa10*/  @!P6 IMAD.MOV R7, RZ, RZ, -R7 ;  /* 0x000000ffff07e224 */ /* 0x000fe200078e0a07 */
[C---:B------:R-:W-:Y:S01]  /*aa20*/  ISETP.GT.U32.AND P6, PT, R44.reuse, R4, PT ;  /* 0x000000042c00720c */ /* 0x040fe20003fc4070 */
[----:B------:R-:W-:Y:S02]  /*aa30*/  IMAD.MOV R36, RZ, RZ, -R36 ;  /* 0x000000ffff247224 */ /* 0x000fe400078e0a24 */
[----:B------:R-:W-:Y:S01]  /*aa40*/  IMAD.HI.U32 R28, R39, R29, RZ ;  /* 0x0000001d271c7227 */ /* 0x000fe200078e00ff */
[----:B------:R0:W-:Y:S03]  /*aa50*/  STL [R1+0x108], R7 ;  /* 0x0001080701007387 */ /* 0x0001e60000100800 */
[----:B------:R-:W-:Y:S02]  /*aa60*/  IMAD R35, R44, R36, R35 ;  /* 0x000000242c237224 */ /* 0x000fe400078e0223 */
[----:B------:R-:W-:-:S02]  /*aa70*/  IMAD.MOV R28, RZ, RZ, -R28 ;  /* 0x000000ffff1c7224 */ /* 0x000fc400078e0a1c */
[----:B------:R-:W-:Y:S01]  /*aa80*/  @!P3 IMAD.IADD R6, R6, 0x1, -R44 ;  /* 0x000000010606b824 */ /* 0x000fe200078e0a2c */
[----:B------:R-:W-:Y:S01]  /*aa90*/  ISETP.GT.U32.AND P3, PT, R44, R35, PT ;  /* 0x000000232c00720c */ /* 0x000fe20003f64070 */
[----:B------:R-:W-:Y:S02]  /*aaa0*/  VIADD R45, R0, 0x66 ;  /* 0x00000066002d7836 */ /* 0x000fe40000000000 */
[----:B------:R-:W-:Y:S02]  /*aab0*/  IMAD R29, R44, R28, R29 ;  /* 0x0000001c2c1d7224 */ /* 0x000fe400078e021d */
[----:B0-----:R-:W-:Y:S01]  /*aac0*/  IMAD.MOV.U32 R7, RZ, RZ, R6 ;  /* 0x000000ffff077224 */ /* 0x001fe200078e0006 */
[----:B------:R-:W-:Y:S01]  /*aad0*/  IABS R41, R45 ;  /* 0x0000002d00297213 */ /* 0x000fe20000000000 */
[--C-:B------:R-:W-:Y:S01]  /*aae0*/  @!P6 IMAD.IADD R4, R4, 0x1, -R44.reuse ;  /* 0x000000010404e824 */ /* 0x100fe200078e0a2c */
[----:B------:R-:W-:Y:S01]  /*aaf0*/  ISETP.GE.AND P6, PT, R46, RZ, PT ;  /* 0x000000ff2e00720c */ /* 0x000fe20003fc6270 */
[----:B------:R-:W-:Y:S01]  /*ab00*/  @!P0 IMAD.IADD R37, R37, 0x1, -R44 ;  /* 0x0000000125258824 */ /* 0x000fe200078e0a2c */
[----:B------:R-:W-:Y:S01]  /*ab10*/  ISETP.GT.U32.AND P0, PT, R44, R29, PT ;  /* 0x0000001d2c00720c */ /* 0x000fe20003f04070 */
[----:B------:R-:W-:-:S02]  /*ab20*/  VIADD R55, R0, 0x65 ;  /* 0x0000006500377836 */ /* 0x000fc40000000000 */
[----:B------:R-:W-:Y:S01]  /*ab30*/  @!P1 IMAD.MOV R7, RZ, RZ, -R7 ;  /* 0x000000ffff079224 */ /* 0x000fe200078e0a07 */
[C---:B------:R-:W-:Y:S01]  /*ab40*/  ISETP.GT.U32.AND P1, PT, R44.reuse, R4, PT ;  /* 0x000000042c00720c */ /* 0x040fe20003f24070 */
[----:B------:R-:W-:Y:S01]  /*ab50*/  @!P5 IMAD.IADD R5, R5, 0x1, -R44 ;  /* 0x000000010505d824 */ /* 0x000fe200078e0a2c */
[----:B------:R-:W-:Y:S01]  /*ab60*/  IABS R36, R55 ;  /* 0x0000003700247213 */ /* 0x000fe20000000000 */
[----:B------:R-:W-:Y:S01]  /*ab70*/  IMAD.HI.U32 R28, R39, R41, RZ ;  /* 0x00000029271c7227 */ /* 0x000fe200078e00ff */
[----:B------:R0:W-:Y:S02]  /*ab80*/  STL [R1+0xf4], R7 ;  /* 0x0000f40701007387 */ /* 0x0001e40000100800 */
[----:B------:R-:W-:Y:S01]  /*ab90*/  ISETP.GT.U32.AND P5, PT, R44, R5, PT ;  /* 0x000000052c00720c */ /* 0x000fe20003fa4070 */
[----:B------:R-:W-:Y:S02]  /*aba0*/  IMAD.MOV R28, RZ, RZ, -R28 ;  /* 0x000000ffff1c7224 */ /* 0x000fe400078e0a1c */
[----:B------:R-:W-:Y:S01]  /*abb0*/  @!P3 IMAD.IADD R35, R35, 0x1, -R44 ;  /* 0x000000012323b824 */ /* 0x000fe200078e0a2c */
[----:B------:R-:W-:Y:S01]  /*abc0*/  ISETP.GE.AND P3, PT, R56, RZ, PT ;  /* 0x000000ff3800720c */ /* 0x000fe20003f66270 */
[----:B------:R-:W-:-:S04]  /*abd0*/  IMAD.HI.U32 R6, R39, R36, RZ ;  /* 0x0000002427067227 */ /* 0x000fc800078e00ff */
[----:B0-----:R-:W-:Y:S02]  /*abe0*/  IMAD.MOV.U32 R7, RZ, RZ, R37 ;  /* 0x000000ffff077224 */ /* 0x001fe400078e0025 */
[C---:B------:R-:W-:Y:S02]  /*abf0*/  IMAD R41, R44.reuse, R28, R41 ;  /* 0x0000001c2c297224 */ /* 0x040fe400078e0229 */
[----:B------:R-:W-:Y:S01]  /*ac00*/  @!P0 IMAD.IADD R29, R29, 0x1, -R44 ;  /* 0x000000011d1d8824 */ /* 0x000fe200078e0a2c */
[C---:B------:R-:W-:Y:S01]  /*ac10*/  ISETP.GT.U32.AND P0, PT, R44.reuse, R35, PT ;  /* 0x000000232c00720c */ /* 0x040fe20003f04070 */
[----:B------:R-:W-:Y:S02]  /*ac20*/  @!P2 IMAD.MOV R7, RZ, RZ, -R7 ;  /* 0x000000ffff07a224 */ /* 0x000fe400078e0a07 */
[----:B------:R-:W-:Y:S01]  /*ac30*/  IMAD.MOV R6, RZ, RZ, -R6 ;  /* 0x000000ffff067224 */ /* 0x000fe200078e0a06 */
[----:B------:R-:W-:Y:S01]  /*ac40*/  ISETP.GT.U32.AND P2, PT, R44, R29, PT ;  /* 0x0000001d2c00720c */ /* 0x000fe20003f44070 */
[----:B------:R-:W-:Y:S01]  /*ac50*/  @!P1 IMAD.IADD R4, R4, 0x1, -R44 ;  /* 0x0000000104049824 */ /* 0x000fe200078e0a2c */
[----:B------:R0:W-:Y:S01]  /*ac60*/  STL [R1+0xf0], R7 ;  /* 0x0000f00701007387 */ /* 0x0001e20000100800 */
[C---:B------:R-:W-:Y:S01]  /*ac70*/  ISETP.GT.U32.AND P1, PT, R44.reuse, R41, PT ;  /* 0x000000292c00720c */ /* 0x040fe20003f24070 */
[----:B------:R-:W-:-:S02]  /*ac80*/  IMAD R36, R44, R6, R36 ;  /* 0x000000062c247224 */ /* 0x000fc400078e0224 */
[--C-:B------:R-:W-:Y:S01]  /*ac90*/  @!P5 IMAD.IADD R5, R5, 0x1, -R44.reuse ;  /* 0x000000010505d824 */ /* 0x100fe200078e0a2c */
[----:B------:R-:W-:Y:S01]  /*aca0*/  ISETP.GE.AND P5, PT, R54, RZ, PT ;  /* 0x000000ff3600720c */ /* 0x000fe20003fa6270 */
[----:B------:R-:W-:Y:S02]  /*acb0*/  VIADD R56, R0, 0x64 ;  /* 0x0000006400387836 */ /* 0x000fe40000000000 */
[----:B------:R-:W-:Y:S01]  /*acc0*/  @!P0 IMAD.IADD R35, R35, 0x1, -R44 ;  /* 0x0000000123238824 */ /* 0x000fe200078e0a2c */
[----:B------:R-:W-:Y:S01]  /*acd0*/  ISETP.GE.AND P0, PT, R55, RZ, PT ;  /* 0x000000ff3700720c */ /* 0x000fe20003f06270 */
[----:B0-----:R-:W-:Y:S01]  /*ace0*/  IMAD.MOV.U32 R7, RZ, RZ, R4 ;  /* 0x000000ffff077224 */ /* 0x001fe200078e0004 */
[----:B------:R-:W-:Y:S01]  /*acf0*/  IABS R28, R56 ;  /* 0x00000038001c7213 */ /* 0x000fe20000000000 */
[----:B------:R-:W-:Y:S02]  /*ad00*/  IMAD.MOV.U32 R8, RZ, RZ, R35 ;  /* 0x000000ffff087224 */ /* 0x000fe400078e0023 */
[----:B------:R-:W-:Y:S01]  /*ad10*/  @!P6 IMAD.MOV R7, RZ, RZ, -R7 ;  /* 0x000000ffff07e224 */ /* 0x000fe200078e0a07 */
[----:B------:R-:W-:Y:S01]  /*ad20*/  ISETP.GT.U32.AND P6, PT, R44, R36, PT ;  /* 0x000000242c00720c */ /* 0x000fe20003fc4070 */
[----:B------:R-:W-:-:S02]  /*ad30*/  @!P1 IMAD.IADD R41, R41, 0x1, -R44 ;  /* 0x0000000129299824 */ /* 0x000fc400078e0a2c */
[----:B------:R-:W-:Y:S02]  /*ad40*/  VIADD R54, R0, 0x63 ;  /* 0x0000006300367836 */ /* 0x000fe40000000000 */
[----:B------:R-:W-:Y:S01]  /*ad50*/  @!P5 IMAD.MOV R8, RZ, RZ, -R8 ;  /* 0x000000ffff08d224 */ /* 0x000fe200078e0a08 */
[----:B------:R-:W-:Y:S01]  /*ad60*/  ISETP.GT.U32.AND P5, PT, R44, R41, PT ;  /* 0x000000292c00720c */ /* 0x000fe20003fa4070 */
[----:B------:R-:W-:Y:S01]  /*ad70*/  @!P4 IMAD.MOV R5, RZ, RZ, -R5 ;  /* 0x000000ffff05c224 */ /* 0x000fe200078e0a05 */
[----:B------:R-:W-:Y:S01]  /*ad80*/  IABS R6, R54 ;  /* 0x0000003600067213 */ /* 0x000fe20000000000 */
[----:B------:R-:W-:Y:S01]  /*ad90*/  IMAD.HI.U32 R37, R39, R28, RZ ;  /* 0x0000001c27257227 */ /* 0x000fe200078e00ff */
[----:B------:R-:W-:Y:S02]  /*ada0*/  ISETP.GE.AND P4, PT, R45, RZ, PT ;  /* 0x000000ff2d00720c */ /* 0x000fe40003f86270 */
[----:B------:R0:W-:Y:S01]  /*adb0*/  STL [R1+0x114], R5 ;  /* 0x0001140501007387 */ /* 0x0001e20000100800 */
[--C-:B------:R-:W-:Y:S01]  /*adc0*/  @!P6 IMAD.IADD R36, R36, 0x1, -R44.reuse ;  /* 0x000000012424e824 */ /* 0x100fe200078e0a2c */
[----:B------:R-:W-:Y:S01]  /*add0*/  ISETP.GE.AND P1, PT, R54, RZ, PT ;  /* 0x000000ff3600720c */ /* 0x000fe20003f26270 */
[--C-:B------:R-:W-:Y:S01]  /*ade0*/  @!P2 IMAD.IADD R29, R29, 0x1, -R44.reuse ;  /* 0x000000011d1da824 */ /* 0x100fe200078e0a2c */
[----:B------:R-:W-:Y:S01]  /*adf0*/  ISETP.GE.AND P2, PT, R56, RZ, PT ;  /* 0x000000ff3800720c */ /* 0x000fe20003f46270 */
[----:B------:R-:W-:Y:S01]  /*ae00*/  VIADD R56, R0, 0x62 ;  /* 0x0000006200387836 */ /* 0x000fe20000000000 */
[C---:B------:R-:W-:Y:S01]  /*ae10*/  ISETP.GT.U32.AND P6, PT, R44.reuse, R36, PT ;  /* 0x000000242c00720c */ /* 0x040fe20003fc4070 */
[----:B------:R-:W-:Y:S01]  /*ae20*/  IMAD.MOV R37, RZ, RZ, -R37 ;  /* 0x000000ffff257224 */ /* 0x000fe200078e0a25 */
[----:B------:R1:W-:Y:S01]  /*ae30*/  STL [R1+0x120], R7 ;  /* 0x0001200701007387 */ /* 0x0003e20000100800 */
[----:B------:R-:W-:Y:S01]  /*ae40*/  @!P5 IMAD.IADD R41, R41, 0x1, -R44 ;  /* 0x000000012929d824 */ /* 0x000fe200078e0a2c */
[----:B------:R-:W-:Y:S01]  /*ae50*/  IABS R4, R56 ;  /* 0x0000003800047213 */ /* 0x000fe20000000000 */
[----:B0-----:R-:W-:Y:S01]  /*ae60*/  IMAD.HI.U32 R5, R39, R6, RZ ;  /* 0x0000000627057227 */ /* 0x001fe200078e00ff */
[----:B------:R0:W-:Y:S03]  /*ae70*/  STL [R1+0x118], R8 ;  /* 0x0001180801007387 */ /* 0x0001e60000100800 */
[----:B------:R-:W-:-:S02]  /*ae80*/  IMAD R28, R44, R37, R28 ;  /* 0x000000252c1c7224 */ /* 0x000fc400078e021c */
[----:B------:R-:W-:Y:S02]  /*ae90*/  IMAD.MOV R5, RZ, RZ, -R5 ;  /* 0x000000ffff057224 */ /* 0x000fe400078e0a05 */
[----:B-1----:R-:W-:Y:S01]  /*aea0*/  IMAD.MOV.U32 R7, RZ, RZ, R29 ;  /* 0x000000ffff077224 */ /* 0x002fe200078e001d */
[C---:B------:R-:W-:Y:S01]  /*aeb0*/  ISETP.GT.U32.AND P5, PT, R44.reuse, R28, PT ;  /* 0x0000001c2c00720c */ /* 0x040fe20003fa4070 */
[----:B------:R-:W-:Y:S02]  /*aec0*/  IMAD R6, R44, R5, R6 ;  /* 0x000000052c067224 */ /* 0x000fe400078e0206 */
[----:B------:R-:W-:-:S04]  /*aed0*/  IMAD.HI.U32 R29, R39, R4, RZ ;  /* 0x00000004271d7227 */ /* 0x000fc800078e00ff */
[----:B------:R-:W-:Y:S02]  /*aee0*/  IMAD.MOV R29, RZ, RZ, -R29 ;  /* 0x000000ffff1d7224 */ /* 0x000fe400078e0a1d */
[----:B------:R-:W-:Y:S01]  /*aef0*/  @!P6 IMAD.IADD R36, R36, 0x1, -R44 ;  /* 0x000000012424e824 */ /* 0x000fe200078e0a2c */
[C---:B------:R-:W-:Y:S01]  /*af00*/  ISETP.GT.U32.AND P6, PT, R44.reuse, R6, PT ;  /* 0x000000062c00720c */ /* 0x040fe20003fc4070 */
[----:B------:R-:W-:Y:S02]  /*af10*/  IMAD R4, R44, R29, R4 ;  /* 0x0000001d2c047224 */ /* 0x000fe400078e0204 */
[--C-:B------:R-:W-:Y:S02]  /*af20*/  @!P5 IMAD.IADD R28, R28, 0x1, -R44.reuse ;  /* 0x000000011c1cd824 */ /* 0x100fe400078e0a2c */
[----:B------:R-:W-:Y:S01]  /*af30*/  VIADD R54, R0, 0x5f ;  /* 0x0000005f00367836 */ /* 0x000fe20000000000 */
[----:B------:R-:W-:Y:S01]  /*af40*/  ISETP.GT.U32.AND P5, PT, R44, R4, PT ;  /* 0x000000042c00720c */ /* 0x000fe20003fa4070 */
[----:B------:R-:W-:Y:S01]  /*af50*/  @!P3 IMAD.MOV R7, RZ, RZ, -R7 ;  /* 0x000000ffff07b224 */ /* 0x000fe200078e0a07 */
[----:B------:R-:W-:Y:S01]  /*af60*/  ISETP.GE.AND P3, PT, R56, RZ, PT ;  /* 0x000000ff3800720c */ /* 0x000fe20003f66270 */
[C---:B------:R-:W-:Y:S01]  /*af70*/  VIADD R56, R0.reuse, 0x5e ;  /* 0x0000005e00387836 */ /* 0x040fe20000000000 */
[----:B------:R-:W-:Y:S01]  /*af80*/  IABS R38, R54 ;  /* 0x0000003600267213 */ /* 0x000fe20000000000 */
[----:B------:R-:W-:Y:S01]  /*af90*/  VIADD R55, R0, 0x60 ;  /* 0x0000006000377836 */ /* 0x000fe20000000000 */
[----:B------:R-:W-:Y:S01]  /*afa0*/  STL [R1+0x110], R7 ;  /* 0x0001100701007387 */ /* 0x000fe20000100800 */
[----:B------:R-:W-:Y:S01]  /*afb0*/  @!P6 IMAD.IADD R6, R6, 0x1, -R44 ;  /* 0x000000010606e824 */ /* 0x000fe200078e0a2c */
[----:B------:R-:W-:Y:S01]  /*afc0*/  ISETP.GT.U32.AND P6, PT, R44, R28, PT ;  /* 0x0000001c2c00720c */ /* 0x000fe20003fc4070 */
[----:B0-----:R-:W-:Y:S01]  /*afd0*/  IMAD.MOV.U32 R8, RZ, RZ, R41 ;  /* 0x000000ffff087224 */ /* 0x001fe200078e0029 */
[----:B------:R-:W-:Y:S01]  /*afe0*/  IABS R37, R56 ;  /* 0x0000003800257213 */ /* 0x000fe20000000000 */
[----:B------:R-:W-:Y:S01]  /*aff0*/  IMAD.HI.U32 R35, R39, R38, RZ ;  /* 0x0000002627237227 */ /* 0x000fe200078e00ff */
[----:B------:R-:W-:-:S03]  /*b000*/  IABS R40, R55 ;  /* 0x0000003700287213 */ /* 0x000fc60000000000 */
[----:B------:R-:W-:Y:S02]  /*b010*/  @!P5 IMAD.IADD R4, R4, 0x1, -R44 ;  /* 0x000000010404d824 */ /* 0x000fe400078e0a2c */
[----:B------:R-:W-:Y:S01]  /*b020*/  @!P4 IMAD.MOV R8, RZ, RZ, -R8 ;  /* 0x000000ffff08c224 */ /* 0x000fe200078e0a08 */
[C---:B------:R-:W-:Y:S01]  /*b030*/  ISETP.GT.U32.AND P4, PT, R44.reuse, R6, PT ;  /* 0x000000062c00720c */ /* 0x040fe20003f84070 */
[----:B------:R-:W-:Y:S01]  /*b040*/  IMAD.HI.U32 R29, R39, R37, RZ ;  /* 0x00000025271d7227 */ /* 0x000fe200078e00ff */
[----:B------:R-:W-:Y:S02]  /*b050*/  ISETP.GT.U32.AND P5, PT, R44, R4, PT ;  /* 0x000000042c00720c */ /* 0x000fe40003fa4070 */
[----:B------:R0:W-:Y:S01]  /*b060*/  STL [R1+0x100], R8 ;  /* 0x0001000801007387 */ /* 0x0001e20000100800 */
[----:B------:R-:W-:Y:S02]  /*b070*/  IMAD.MOV R35, RZ, RZ, -R35 ;  /* 0x000000ffff237224 */ /* 0x000fe400078e0a23 */
[----:B------:R-:W-:-:S02]  /*b080*/  @!P6 IMAD.IADD R28, R28, 0x1, -R44 ;  /* 0x000000011c1ce824 */ /* 0x000fc400078e0a2c */
[----:B------:R-:W-:Y:S02]  /*b090*/  VIADD R45, R0, 0x61 ;  /* 0x00000061002d7836 */ /* 0x000fe40000000000 */
[----:B------:R-:W-:-:S03]  /*b0a0*/  IMAD.HI.U32 R42, R39, R40, RZ ;  /* 0x00000028272a7227 */ /* 0x000fc600078e00ff */
[----:B------:R-:W-:Y:S01]  /*b0b0*/  IABS R5, R45 ;  /* 0x0000002d00057213 */ /* 0x000fe20000000000 */
[----:B------:R-:W-:Y:S02]  /*b0c0*/  IMAD.MOV R29, RZ, RZ, -R29 ;  /* 0x000000ffff1d7224 */ /* 0x000fe400078e0a1d */
[C---:B------:R-:W-:Y:S02]  /*b0d0*/  IMAD R38, R44.reuse, R35, R38 ;  /* 0x000000232c267224 */ /* 0x040fe400078e0226 */
[----:B0-----:R-:W-:Y:S02]  /*b0e0*/  IMAD.MOV.U32 R8, RZ, RZ, R28 ;  /* 0x000000ffff087224 */ /* 0x001fe400078e001c */
[----:B------:R-:W-:Y:S02]  /*b0f0*/  IMAD.MOV.U32 R7, RZ, RZ, R36 ;  /* 0x000000ffff077224 */ /* 0x000fe400078e0024 */
[----:B------:R-:W-:Y:S02]  /*b100*/  IMAD.MOV R36, RZ, RZ, -R42 ;  /* 0x000000ffff247224 */ /* 0x000fe400078e0a2a */
[----:B------:R-:W-:-:S02]  /*b110*/  IMAD R37, R44, R29, R37 ;  /* 0x0000001d2c257224 */ /* 0x000fc400078e0225 */
[----:B------:R-:W-:Y:S01]  /*b120*/  @!P2 IMAD.MOV R8, RZ, RZ, -R8 ;  /* 0x000000ffff08a224 */ /* 0x000fe200078e0a08 */
[C---:B------:R-:W-:Y:S01]  /*b130*/  ISETP.GT.U32.AND P2, PT, R44.reuse, R38, PT ;  /* 0x000000262c00720c */ /* 0x040fe20003f44070 */
[----:B------:R-:W-:Y:S01]  /*b140*/  @!P0 IMAD.MOV R7, RZ, RZ, -R7 ;  /* 0x000000ffff078224 */ /* 0x000fe200078e0a07 */
[----:B------:R-:W-:Y:S01]  /*b150*/  ISETP.GE.AND P0, PT, R45, RZ, PT ;  /* 0x000000ff2d00720c */ /* 0x000fe20003f06270 */
[----:B------:R-:W-:Y:S02]  /*b160*/  IMAD R40, R44, R36, R40 ;  /* 0x000000242c287224 */ /* 0x000fe400078e0228 */
[--C-:B------:R-:W-:Y:S01]  /*b170*/  @!P5 IMAD.IADD R4, R4, 0x1, -R44.reuse ;  /* 0x000000010404d824 */ /* 0x100fe200078e0a2c */
[----:B------:R-:W-:Y:S01]  /*b180*/  ISETP.GT.U32.AND P5, PT, R44, R37, PT ;  /* 0x000000252c00720c */ /* 0x000fe20003fa4070 */
[----:B------:R-:W-:Y:S01]  /*b190*/  @!P4 IMAD.IADD R6, R6, 0x1, -R44 ;  /* 0x000000010606c824 */ /* 0x000fe200078e0a2c */
[----:B------:R0:W-:Y:S01]  /*b1a0*/  STL [R1+0xfc], R7 ;  /* 0x0000fc0701007387 */ /* 0x0001e20000100800 */
[----:B------:R-:W-:Y:S01]  /*b1b0*/  IMAD.HI.U32 R43, R39, R5, RZ ;  /* 0x00000005272b7227 */ /* 0x000fe200078e00ff */
[----:B------:R-:W-:-:S02]  /*b1c0*/  ISETP.GT.U32.AND P4, PT, R44, R40, PT ;  /* 0x000000282c00720c */ /* 0x000fc40003f84070 */
[----:B------:R-:W-:Y:S01]  /*b1d0*/  STL [R1+0xb0], R8 ;  /* 0x0000b00801007387 */ /* 0x000fe20000100800 */
[----:B------:R-:W-:Y:S02]  /*b1e0*/  IMAD.MOV R41, RZ, RZ, -R43 ;  /* 0x000000ffff297224 */ /* 0x000fe400078e0a2b */
[----:B------:R-:W-:Y:S02]  /*b1f0*/  VIADD R45, R0, 0x5c ;  /* 0x0000005c002d7836 */ /* 0x000fe40000000000 */
[----:B------:R-:W-:Y:S02]  /*b200*/  IMAD R5, R44, R41, R5 ;  /* 0x000000292c057224 */ /* 0x000fe400078e0205 */
[----:B0-----:R-:W-:Y:S01]  /*b210*/  IMAD.MOV.U32 R7, RZ, RZ, R6 ;  /* 0x000000ffff077224 */ /* 0x001fe200078e0006 */
[----:B------:R-:W-:Y:S01]  /*b220*/  IABS R6, R45 ;  /* 0x0000002d00067213 */ /* 0x000fe20000000000 */
[----:B------:R-:W-:Y:S01]  /*b230*/  @!P2 IMAD.IADD R38, R38, 0x1, -R44 ;  /* 0x000000012626a824 */ /* 0x000fe200078e0a2c */
[----:B------:R-:W-:Y:S01]  /*b240*/  ISETP.GT.U32.AND P6, PT, R44, R5, PT ;  /* 0x000000052c00720c */ /* 0x000fe20003fc4070 */
[----:B------:R-:W-:Y:S01]  /*b250*/  @!P1 IMAD.MOV R7, RZ, RZ, -R7 ;  /* 0x000000ffff079224 */ /* 0x000fe200078e0a07 */
[----:B------:R-:W-:Y:S01]  /*b260*/  ISETP.GE.AND P1, PT, R55, RZ, PT ;  /* 0x000000ff3700720c */ /* 0x000fe20003f26270 */
[----:B------:R-:W-:-:S02]  /*b270*/  VIADD R46, R0, 0x5d ;  /* 0x0000005d002e7836 */ /* 0x000fc40000000000 */
[--C-:B------:R-:W-:Y:S01]  /*b280*/  @!P5 IMAD.IADD R37, R37, 0x1, -R44.reuse ;  /* 0x000000012525d824 */ /* 0x100fe200078e0a2c */
[----:B------:R0:W-:Y:S01]  /*b290*/  STL [R1+0xcc], R7 ;  /* 0x0000cc0701007387 */ /* 0x0001e20000100800 */
[----:B------:R-:W-:Y:S01]  /*b2a0*/  ISETP.GT.U32.AND P5, PT, R44, R38, PT ;  /* 0x000000262c00720c */ /* 0x000fe20003fa4070 */
[----:B------:R-:W-:Y:S01]  /*b2b0*/  @!P4 IMAD.IADD R40, R40, 0x1, -R44 ;  /* 0x000000012828c824 */ /* 0x000fe200078e0a2c */
[----:B------:R-:W-:Y:S01]  /*b2c0*/  IABS R35, R46 ;  /* 0x0000002e00237213 */ /* 0x000fe20000000000 */
[C---:B------:R-:W-:Y:S02]  /*b2d0*/  VIADD R55, R0.reuse, 0x5b ;  /* 0x0000005b00377836 */ /* 0x040fe40000000000 */
[----:B------:R-:W-:Y:S01]  /*b2e0*/  VIADD R49, R0, 0x55 ;  /* 0x0000005500317836 */ /* 0x000fe20000000000 */
[----:B------:R-:W-:Y:S01]  /*b2f0*/  ISETP.GT.U32.AND P2, PT, R44, R40, PT ;  /* 0x000000282c00720c */ /* 0x000fe20003f44070 */
[----:B------:R-:W-:Y:S01]  /*b300*/  IMAD.HI.U32 R28, R39, R35, RZ ;  /* 0x00000023271c7227 */ /* 0x000fe200078e00ff */
[----:B------:R-:W-:-:S03]  /*b310*/  IABS R29, R55 ;  /* 0x00000037001d7213 */ /* 0x000fc60000000000 */
[----:B0-----:R-:W-:Y:S02]  /*b320*/  IMAD.MOV.U32 R7, RZ, RZ, R4 ;  /* 0x000000ffff077224 */ /* 0x001fe400078e0004 */
[----:B------:R-:W-:-:S04]  /*b330*/  IMAD.HI.U32 R4, R39, R6, RZ ;  /* 0x0000000627047227 */ /* 0x000fc800078e00ff */
[----:B------:R-:W-:Y:S02]  /*b340*/  IMAD.MOV R4, RZ, RZ, -R4 ;  /* 0x000000ffff047224 */ /* 0x000fe400078e0a04 */
[----:B------:R-:W-:Y:S01]  /*b350*/  @!P6 IMAD.IADD R5, R5, 0x1, -R44 ;  /* 0x000000010505e824 */ /* 0x000fe200078e0a2c */
[----:B------:R-:W-:Y:S01]  /*b360*/  ISETP.GE.AND P6, PT, R54, RZ, PT ;  /* 0x000000ff3600720c */ /* 0x000fe20003fc6270 */
[C---:B------:R-:W-:Y:S02]  /*b370*/  IMAD R4, R44.reuse, R4, R6 ;  /* 0x000000042c047224 */ /* 0x040fe400078e0206 */
[----:B------:R-:W-:Y:S01]  /*b380*/  IMAD.MOV R28, RZ, RZ, -R28 ;  /* 0x000000ffff1c7224 */ /* 0x000fe200078e0a1c */
[----:B------:R-:W-:Y:S01]  /*b390*/  ISETP.GT.U32.AND P4, PT, R44, R5, PT ;  /* 0x000000052c00720c */ /* 0x000fe20003f84070 */
[----:B------:R-:W-:Y:S01]  /*b3a0*/  @!P5 IMAD.IADD R38, R38, 0x1, -R44 ;  /* 0x000000012626d824 */ /* 0x000fe200078e0a2c */
[C---:B------:R-:W-:Y:S01]  /*b3b0*/  ISETP.GT.U32.AND P5, PT, R44.reuse, R4, PT ;  /* 0x000000042c00720c */ /* 0x040fe20003fa4070 */
[----:B------:R-:W-:-:S02]  /*b3c0*/  IMAD R35, R44, R28, R35 ;  /* 0x0000001c2c237224 */ /* 0x000fc400078e0223 */
[--C-:B------:R-:W-:Y:S02]  /*b3d0*/  @!P2 IMAD.IADD R40, R40, 0x1, -R44.reuse ;  /* 0x000000012828a824 */ /* 0x100fe400078e0a2c */
[----:B------:R-:W-:Y:S01]  /*b3e0*/  VIADD R54, R0, 0x5a ;  /* 0x0000005a00367836 */ /* 0x000fe20000000000 */
[C---:B------:R-:W-:Y:S01]  /*b3f0*/  ISETP.GT.U32.AND P2, PT, R44.reuse, R35, PT ;  /* 0x000000232c00720c */ /* 0x040fe20003f44070 */
[----:B------:R-:W-:Y:S01]  /*b400*/  @!P3 IMAD.MOV R7, RZ, RZ, -R7 ;  /* 0x000000ffff07b224 */ /* 0x000fe200078e0a07 */
[----:B------:R-:W-:Y:S01]  /*b410*/  ISETP.GT.U32.AND P3, PT, R44, R37, PT ;  /* 0x000000252c00720c */ /* 0x000fe20003f64070 */
[----:B------:R-:W-:Y:S01]  /*b420*/  IMAD.HI.U32 R41, R39, R29, RZ ;  /* 0x0000001d27297227 */ /* 0x000fe200078e00ff */
[----:B------:R-:W-:Y:S02]  /*b430*/  IABS R28, R54 ;  /* 0x00000036001c7213 */ /* 0x000fe40000000000 */
[----:B------:R0:W-:Y:S01]  /*b440*/  STL [R1+0xe8], R7 ;  /* 0x0000e80701007387 */ /* 0x0001e20000100800 */
[----:B------:R-:W-:-:S02]  /*b450*/  @!P5 IMAD.IADD R4, R4, 0x1, -R44 ;  /* 0x000000010404d824 */ /* 0x000fc400078e0a2c */
[----:B------:R-:W-:Y:S01]  /*b460*/  @!P4 IMAD.IADD R5, R5, 0x1, -R44 ;  /* 0x000000010505c824 */ /* 0x000fe200078e0a2c */
[----:B------:R-:W-:Y:S01]  /*b470*/  ISETP.GE.AND P4, PT, R56, RZ, PT ;  /* 0x000000ff3800720c */ /* 0x000fe20003f86270 */
[----:B------:R-:W-:Y:S01]  /*b480*/  IMAD.MOV R41, RZ, RZ, -R41 ;  /* 0x000000ffff297224 */ /* 0x000fe200078e0a29 */
[----:B------:R-:W-:Y:S01]  /*b490*/  ISETP.GT.U32.AND P5, PT, R44, R4, PT ;  /* 0x000000042c00720c */ /* 0x000fe20003fa4070 */
[----:B------:R-:W-:-:S04]  /*b4a0*/  IMAD.HI.U32 R36, R39, R28, RZ ;  /* 0x0000001c27247227 */ /* 0x000fc800078e00ff */
[----:B------:R-:W-:Y:S01]  /*b4b0*/  @!P2 IMAD.IADD R35, R35, 0x1, -R44 ;  /* 0x000000012323a824 */ /* 0x000fe200078e0a2c */
[----:B------:R-:W-:Y:S01]  /*b4c0*/  ISETP.GE.AND P2, PT, R45, RZ, PT ;  /* 0x000000ff2d00720c */ /* 0x000fe20003f46270 */
[----:B0-----:R-:W-:Y:S02]  /*b4d0*/  IMAD.MOV.U32 R7, RZ, RZ, R5 ;  /* 0x000000ffff077224 */ /* 0x001fe400078e0005 */
[C---:B------:R-:W-:Y:S02]  /*b4e0*/  IMAD R29, R44.reuse, R41, R29 ;  /* 0x000000292c1d7224 */ /* 0x040fe400078e021d */
[----:B------:R-:W-:Y:S02]  /*b4f0*/  IMAD.MOV R36, RZ, RZ, -R36 ;  /* 0x000000ffff247224 */ /* 0x000fe400078e0a24 */
[----:B------:R-:W-:Y:S02]  /*b500*/  IMAD.MOV.U32 R9, RZ, RZ, R40 ;  /* 0x000000ffff097224 */ /* 0x000fe400078e0028 */
[----:B------:R-:W-:Y:S01]  /*b510*/  @!P0 IMAD.MOV R7, RZ, RZ, -R7 ;  /* 0x000000ffff078224 */ /* 0x000fe200078e0a07 */
[----:B------:R-:W-:Y:S01]  /*b520*/  ISETP.GT.U32.AND P0, PT, R44, R35, PT ;  /* 0x000000232c00720c */ /* 0x000fe20003f04070 */
[----:B------:R-:W-:-:S02]  /*b530*/  VIADD R56, R0, 0x59 ;  /* 0x0000005900387836 */ /* 0x000fc40000000000 */
[----:B------:R-:W-:Y:S01]  /*b540*/  @!P1 IMAD.MOV R9, RZ, RZ, -R9 ;  /* 0x000000ffff099224 */ /* 0x000fe200078e0a09 */
[C---:B------:R-:W-:Y:S01]  /*b550*/  ISETP.GT.U32.AND P1, PT, R44.reuse, R29, PT ;  /* 0x0000001d2c00720c */ /* 0x040fe20003f24070 */
[----:B------:R-:W-:Y:S01]  /*b560*/  IMAD R28, R44, R36, R28 ;  /* 0x000000242c1c7224 */ /* 0x000fe200078e021c */
[----:B------:R-:W-:Y:S01]  /*b570*/  IABS R6, R56 ;  /* 0x0000003800067213 */ /* 0x000fe20000000000 */
[--C-:B------:R-:W-:Y:S01]  /*b580*/  @!P5 IMAD.IADD R4, R4, 0x1, -R44.reuse ;  /* 0x000000010404d824 */ /* 0x100fe200078e0a2c */
[----:B------:R0:W-:Y:S01]  /*b590*/  STL [R1+0xd4], R7 ;  /* 0x0000d40701007387 */ /* 0x0001e20000100800 */
[----:B------:R-:W-:Y:S01]  /*b5a0*/  @!P3 IMAD.IADD R37, R37, 0x1, -R44 ;  /* 0x000000012525b824 */ /* 0x000fe200078e0a2c */
[----:B------:R-:W-:Y:S01]  /*b5b0*/  ISETP.GT.U32.AND P5, PT, R44, R28, PT ;  /* 0x0000001c2c00720c */ /* 0x000fe20003fa4070 */
[----:B------:R-:W-:Y:S01]  /*b5c0*/  IMAD.HI.U32 R5, R39, R6, RZ ;  /* 0x0000000627057227 */ /* 0x000fe200078e00ff */
[----:B------:R-:W-:Y:S01]  /*b5d0*/  STL [R1+0xd8], R9 ;  /* 0x0000d80901007387 */ /* 0x000fe20000100800 */
[----:B------:R-:W-:-:S02]  /*b5e0*/  ISETP.GE.AND P3, PT, R46, RZ, PT ;  /* 0x000000ff2e00720c */ /* 0x000fc40003f66270 */
[----:B------:R-:W-:Y:S02]  /*b5f0*/  IMAD.MOV.U32 R8, RZ, RZ, R38 ;  /* 0x000000ffff087224 */ /* 0x000fe400078e0026 */
[--C-:B------:R-:W-:Y:S01]  /*b600*/  @!P0 IMAD.IADD R35, R35, 0x1, -R44.reuse ;  /* 0x0000000123238824 */ /* 0x100fe200078e0a2c */
[----:B------:R-:W-:Y:S01]  /*b610*/  ISETP.GE.AND P0, PT, R56, RZ, PT ;  /* 0x000000ff3800720c */ /* 0x000fe20003f06270 */
[----:B0-----:R-:W-:Y:S01]  /*b620*/  IMAD.MOV.U32 R7, RZ, RZ, R37 ;  /* 0x000000ffff077224 */ /* 0x001fe200078e0025 */
[----:B------:R-:W-:Y:S01]  /*b630*/  IABS R37, R49 ;  /* 0x0000003100257213 */ /* 0x000fe20000000000 */
[----:B------:R-:W-:Y:S02]  /*b640*/  IMAD.MOV R5, RZ, RZ, -R5 ;  /* 0x000000ffff057224 */ /* 0x000fe400078e0a05 */
[----:B------:R-:W-:Y:S02]  /*b650*/  VIADD R56, R0, 0x58 ;  /* 0x0000005800387836 */ /* 0x000fe40000000000 */
[----:B------:R-:W-:-:S02]  /*b660*/  @!P1 IMAD.IADD R29, R29, 0x1, -R44 ;  /* 0x000000011d1d9824 */ /* 0x000fc400078e0a2c */
[----:B------:R-:W-:Y:S01]  /*b670*/  @!P6 IMAD.MOV R8, RZ, RZ, -R8 ;  /* 0x000000ffff08e224 */ /* 0x000fe200078e0a08 */
[----:B------:R-:W-:Y:S01]  /*b680*/  ISETP.GE.AND P6, PT, R55, RZ, PT ;  /* 0x000000ff3700720c */ /* 0x000fe20003fc6270 */
[----:B------:R-:W-:Y:S01]  /*b690*/  @!P4 IMAD.MOV R7, RZ, RZ, -R7 ;  /* 0x000000ffff07c224 */ /* 0x000fe200078e0a07 */
[C---:B------:R-:W-:Y:S01]  /*b6a0*/  ISETP.GT.U32.AND P1, PT, R44.reuse, R29, PT ;  /* 0x0000001d2c00720c */ /* 0x040fe20003f24070 */
[----:B------:R-:W-:Y:S01]  /*b6b0*/  IMAD R6, R44, R5, R6 ;  /* 0x000000052c067224 */ /* 0x000fe200078e0206 */
[----:B------:R-:W-:Y:S01]  /*b6c0*/  IABS R5, R56 ;  /* 0x0000003800057213 */ /* 0x000fe20000000000 */
[----:B------:R-:W-:Y:S01]  /*b6d0*/  @!P5 IMAD.IADD R28, R28, 0x1, -R44 ;  /* 0x000000011c1cd824 */ /* 0x000fe200078e0a2c */
[----:B------:R0:W-:Y:S01]  /*b6e0*/  STL [R1+0xdc], R8 ;  /* 0x0000dc0801007387 */ /* 0x0001e20000100800 */
[----:B------:R-:W-:Y:S01]  /*b6f0*/  ISETP.GE.AND P4, PT, R54, RZ, PT ;  /* 0x000000ff3600720c */ /* 0x000fe20003f86270 */
[----:B------:R-:W-:Y:S02]  /*b700*/  VIADD R54, R0, 0x57 ;  /* 0x0000005700367836 */ /* 0x000fe40000000000 */
[----:B------:R1:W-:Y:S01]  /*b710*/  STL [R1+0xe0], R7 ;  /* 0x0000e00701007387 */ /* 0x0003e20000100800 */
[----:B------:R-:W-:Y:S01]  /*b720*/  ISETP.GT.U32.AND P5, PT, R44, R28, PT ;  /* 0x0000001c2c00720c */ /* 0x000fe20003fa4070 */
[C---:B------:R-:W-:Y:S01]  /*b730*/  VIADD R48, R0.reuse, 0x54 ;  /* 0x0000005400307836 */ /* 0x040fe20000000000 */
[----:B------:R-:W-:Y:S01]  /*b740*/  IABS R41, R54 ;  /* 0x0000003600297213 */ /* 0x000fe20000000000 */
[----:B------:R-:W-:-:S02]  /*b750*/  VIADD R47, R0, 0x52 ;  /* 0x00000052002f7836 */ /* 0x000fc40000000000 */
[----:B------:R-:W-:Y:S01]  /*b760*/  @!P1 IMAD.IADD R29, R29, 0x1, -R44 ;  /* 0x000000011d1d9824 */ /* 0x000fe200078e0a2c */
[----:B------:R-:W-:Y:S01]  /*b770*/  ISETP.GT.U32.AND P1, PT, R44, R6, PT ;  /* 0x000000062c00720c */ /* 0x000fe20003f24070 */
[----:B0-----:R-:W-:Y:S01]  /*b780*/  IMAD.MOV.U32 R8, RZ, RZ, R35 ;  /* 0x000000ffff087224 */ /* 0x001fe200078e0023 */
[----:B------:R-:W-:Y:S01]  /*b790*/  IABS R36, R48 ;  /* 0x0000003000247213 */ /* 0x000fe20000000000 */
[----:B-1----:R-:W-:Y:S02]  /*b7a0*/  IMAD.MOV.U32 R7, RZ, RZ, R4 ;  /* 0x000000ffff077224 */ /* 0x002fe400078e0004 */
        /* <DEDUP_REMOVED lines=8> */
[----:B------:R-:W-:Y:S01]  /*b830*/  VIADD R56, R0, 0x56 ;  /* 0x0000005600387836 */ /* 0x000fe20000000000 */
[----:B------:R-:W-:Y:S01]  /*b840*/  STL [R1+0xe4], R8 ;  /* 0x0000e40801007387 */ /* 0x000fe20000100800 */
[----:B------:R-:W-:Y:S01]  /*b850*/  @!P1 IMAD.IADD R6, R6, 0x1, -R44 ;  /* 0x0000000106069824 */ /* 0x000fe200078e0a2c */
[----:B------:R-:W-:Y:S01]  /*b860*/  ISETP.GE.AND P2, PT, R54, RZ, PT ;  /* 0x000000ff3600720c */ /* 0x000fe20003f46270 */
[----:B------:R-:W-:Y:S01]  /*b870*/  IMAD.HI.U32 R42, R39, R41, RZ ;  /* 0x00000029272a7227 */ /* 0x000fe200078e00ff */
[----:B------:R0:W-:Y:S01]  /*b880*/  STL [R1+0x278], R7 ;  /* 0x0002780701007387 */ /* 0x0001e20000100800 */
[----:B------:R-:W-:-:S02]  /*b890*/  IABS R40, R56 ;  /* 0x0000003800287213 */ /* 0x000fc40000000000 */
[----:B------:R-:W-:Y:S01]  /*b8a0*/  IMAD.HI.U32 R35, R39, R37, RZ ;  /* 0x0000002527237227 */ /* 0x000fe200078e00ff */
[----:B------:R-:W-:-:S03]  /*b8b0*/  ISETP.GE.AND P1, PT, R56, RZ, PT ;  /* 0x000000ff3800720c */ /* 0x000fc60003f26270 */
[----:B------:R-:W-:Y:S02]  /*b8c0*/  @!P5 IMAD.IADD R5, R5, 0x1, -R44 ;  /* 0x000000010505d824 */ /* 0x000fe400078e0a2c */
[----:B------:R-:W-:-:S03]  /*b8d0*/  IMAD.HI.U32 R38, R39, R40, RZ ;  /* 0x0000002827267227 */ /* 0x000fc600078e00ff */
[C---:B------:R-:W-:Y:S01]  /*b8e0*/  ISETP.GT.U32.AND P5, PT, R44.reuse, R5, PT ;  /* 0x000000052c00720c */ /* 0x040fe20003fa4070 */
[----:B0-----:R-:W-:Y:S01]  /*b8f0*/  IMAD.MOV.U32 R7, RZ, RZ, R29 ;  /* 0x000000ffff077224 */ /* 0x001fe200078e001d */
[----:B------:R-:W-:Y:S01]  /*b900*/  IABS R29, R47 ;  /* 0x0000002f001d7213 */ /* 0x000fe20000000000 */
[----:B------:R-:W-:Y:S02]  /*b910*/  IMAD.MOV R42, RZ, RZ, -R42 ;  /* 0x000000ffff2a7224 */ /* 0x000fe400078e0a2a */
[----:B------:R-:W-:Y:S01]  /*b920*/  @!P6 IMAD.MOV R7, RZ, RZ, -R7 ;  /* 0x000000ffff07e224 */ /* 0x000fe200078e0a07 */
[C---:B------:R-:W-:Y:S01]  /*b930*/  ISETP.GT.U32.AND P6, PT, R44.reuse, R6, PT ;  /* 0x000000062c00720c */ /* 0x040fe20003fc4070 */
[----:B------:R-:W-:Y:S02]  /*b940*/  IMAD.MOV R38, RZ, RZ, -R38 ;  /* 0x000000ffff267224 */ /* 0x000fe400078e0a26 */
[----:B------:R-:W-:Y:S01]  /*b950*/  IMAD.MOV R35, RZ, RZ, -R35 ;  /* 0x000000ffff237224 */ /* 0x000fe200078e0a23 */
[----:B------:R0:W-:Y:S01]  /*b960*/  STL [R1+0xb8], R7 ;  /* 0x0000b80701007387 */ /* 0x0001e20000100800 */
[----:B------:R-:W-:-:S02]  /*b970*/  IMAD R41, R44, R42, R41 ;  /* 0x0000002a2c297224 */ /* 0x000fc400078e0229 */
[----:B------:R-:W-:Y:S02]  /*b980*/  VIADD R56, R0, 0x53 ;  /* 0x0000005300387836 */ /* 0x000fe40000000000 */
[C---:B------:R-:W-:Y:S02]  /*b990*/  IMAD R40, R44.reuse, R38, R40 ;  /* 0x000000262c287224 */ /* 0x040fe400078e0228 */
[----:B------:R-:W-:Y:S01]  /*b9a0*/  IMAD R37, R44, R35, R37 ;  /* 0x000000232c257224 */ /* 0x000fe200078e0225 */
[----:B------:R-:W-:Y:S01]  /*b9b0*/  IABS R35, R56 ;  /* 0x0000003800237213 */ /* 0x000fe20000000000 */
[----:B------:R-:W-:-:S04]  /*b9c0*/  IMAD.HI.U32 R4, R39, R36, RZ ;  /* 0x0000002427047227 */ /* 0x000fc800078e00ff */
[----:B0-----:R-:W-:Y:S02]  /*b9d0*/  IMAD.MOV.U32 R7, RZ, RZ, R28 ;  /* 0x000000ffff077224 */ /* 0x001fe400078e001c */
[----:B------:R-:W-:Y:S01]  /*b9e0*/  @!P6 IMAD.IADD R6, R6, 0x1, -R44 ;  /* 0x000000010606e824 */ /* 0x000fe200078e0a2c */
[C---:B------:R-:W-:Y:S01]  /*b9f0*/  ISETP.GT.U32.AND P6, PT, R44.reuse, R40, PT ;  /* 0x000000282c00720c */ /* 0x040fe20003fc4070 */
[----:B------:R-:W-:Y:S01]  /*ba00*/  @!P4 IMAD.MOV R7, RZ, RZ, -R7 ;  /* 0x000000ffff07c224 */ /* 0x000fe200078e0a07 */
[C---:B------:R-:W-:Y:S01]  /*ba10*/  ISETP.GT.U32.AND P4, PT, R44.reuse, R41, PT ;  /* 0x000000292c00720c */ /* 0x040fe20003f84070 */
[----:B------:R-:W-:Y:S02]  /*ba20*/  IMAD.MOV R4, RZ, RZ, -R4 ;  /* 0x000000ffff047224 */ /* 0x000fe400078e0a04 */
[----:B------:R-:W-:Y:S01]  /*ba30*/  IMAD.HI.U32 R38, R39, R35, RZ ;  /* 0x0000002327267227 */ /* 0x000fe200078e00ff */
[----:B------:R0:W-:Y:S03]  /*ba40*/  STL [R1+0xbc], R7 ;  /* 0x0000bc0701007387 */ /* 0x0001e60000100800 */
[----:B------:R-:W-:Y:S01]  /*ba50*/  @!P5 IMAD.IADD R5, R5, 0x1, -R44 ;  /* 0x000000010505d824 */ /* 0x000fe200078e0a2c */
[C---:B------:R-:W-:Y:S01]  /*ba60*/  ISETP.GT.U32.AND P5, PT, R44.reuse, R37, PT ;  /* 0x000000252c00720c */ /* 0x040fe20003fa4070 */
[----:B------:R-:W-:-:S02]  /*ba70*/  IMAD R36, R44, R4, R36 ;  /* 0x000000042c247224 */ /* 0x000fc400078e0224 */
[----:B------:R-:W-:Y:S02]  /*ba80*/  IMAD.MOV R38, RZ, RZ, -R38 ;  /* 0x000000ffff267224 */ /* 0x000fe400078e0a26 */
[--C-:B------:R-:W-:Y:S01]  /*ba90*/  @!P4 IMAD.IADD R41, R41, 0x1, -R44.reuse ;  /* 0x000000012929c824 */ /* 0x100fe200078e0a2c */
[C---:B------:R-:W-:Y:S01]  /*baa0*/  ISETP.GT.U32.AND P4, PT, R44.reuse, R36, PT ;  /* 0x000000242c00720c */ /* 0x040fe20003f84070 */
[----:B------:R-:W-:Y:S02]  /*bab0*/  IMAD R35, R44, R38, R35 ;  /* 0x000000262c237224 */ /* 0x000fe400078e0223 */
[--C-:B------:R-:W-:Y:S02]  /*bac0*/  @!P6 IMAD.IADD R40, R40, 0x1, -R44.reuse ;  /* 0x000000012828e824 */ /* 0x100fe400078e0a2c */
[----:B------:R-:W-:Y:S01]  /*bad0*/  VIADD R45, R0, 0x50 ;  /* 0x00000050002d7836 */ /* 0x000fe20000000000 */
[C---:B------:R-:W-:Y:S01]  /*bae0*/  ISETP.GT.U32.AND P6, PT, R44.reuse, R35, PT ;  /* 0x000000232c00720c */ /* 0x040fe20003fc4070 */
[----:B------:R-:W-:Y:S01]  /*baf0*/  @!P5 IMAD.IADD R37, R37, 0x1, -R44 ;  /* 0x000000012525d824 */ /* 0x000fe200078e0a2c */
[----:B------:R-:W-:Y:S01]  /*bb00*/  ISETP.GT.U32.AND P5, PT, R44, R41, PT ;  /* 0x000000292c00720c */ /* 0x000fe20003fa4070 */
[----:B------:R-:W-:Y:S01]  /*bb10*/  IMAD.HI.U32 R43, R39, R29, RZ ;  /* 0x0000001d272b7227 */ /* 0x000fe200078e00ff */
[----:B------:R-:W-:-:S03]  /*bb20*/  IABS R28, R45 ;  /* 0x0000002d001c7213 */ /* 0x000fc60000000000 */
[----:B------:R-:W-:Y:S02]  /*bb30*/  IMAD.MOV R43, RZ, RZ, -R43 ;  /* 0x000000ffff2b7224 */ /* 0x000fe400078e0a2b */
[--C-:B------:R-:W-:Y:S01]  /*bb40*/  @!P4 IMAD.IADD R36, R36, 0x1, -R44.reuse ;  /* 0x000000012424c824 */ /* 0x100fe200078e0a2c */
[----:B------:R-:W-:Y:S01]  /*bb50*/  ISETP.GT.U32.AND P4, PT, R44, R37, PT ;  /* 0x000000252c00720c */ /* 0x000fe20003f84070 */
[----:B------:R-:W-:Y:S02]  /*bb60*/  VIADD R46, R0, 0x51 ;  /* 0x00000051002e7836 */ /* 0x000fe40000000000 */
[C---:B------:R-:W-:Y:S02]  /*bb70*/  IMAD R29, R44.reuse, R43, R29 ;  /* 0x0000002b2c1d7224 */ /* 0x040fe400078e021d */
[----:B------:R-:W-:Y:S01]  /*bb80*/  @!P6 IMAD.IADD R35, R35, 0x1, -R44 ;  /* 0x000000012323e824 */ /* 0x000fe200078e0a2c */
[----:B------:R-:W-:Y:S01]  /*bb90*/  ISETP.GT.U32.AND P6, PT, R44, R36, PT ;  /* 0x000000242c00720c */ /* 0x000fe20003fc4070 */
[----:B0-----:R-:W-:Y:S01]  /*bba0*/  IMAD.MOV.U32 R7, RZ, RZ, R6 ;  /* 0x000000ffff077224 */ /* 0x001fe200078e0006 */
[----:B------:R-:W-:Y:S01]  /*bbb0*/  IABS R4, R46 ;  /* 0x0000002e00047213 */ /* 0x000fe20000000000 */
[----:B------:R-:W-:-:S04]  /*bbc0*/  IMAD.HI.U32 R38, R39, R28, RZ ;  /* 0x0000001c27267227 */ /* 0x000fc800078e00ff */
[----:B------:R-:W-:Y:S01]  /*bbd0*/  @!P5 IMAD.IADD R41, R41, 0x1, -R44 ;  /* 0x000000012929d824 */ /* 0x000fe200078e0a2c */
[C---:B------:R-:W-:Y:S01]  /*bbe0*/  ISETP.GT.U32.AND P5, PT, R44.reuse, R29, PT ;  /* 0x0000001d2c00720c */ /* 0x040fe20003fa4070 */
[----:B------:R-:W-:Y:S01]  /*bbf0*/  @!P0 IMAD.MOV R7, RZ, RZ, -R7 ;  /* 0x000000ffff078224 */ /* 0x000fe200078e0a07 */
[C---:B------:R-:W-:Y:S01]  /*bc00*/  ISETP.GT.U32.AND P0, PT, R44.reuse, R40, PT ;  /* 0x000000282c00720c */ /* 0x040fe20003f04070 */
[----:B------:R-:W-:Y:S02]  /*bc10*/  IMAD.MOV R38, RZ, RZ, -R38 ;  /* 0x000000ffff267224 */ /* 0x000fe400078e0a26 */
[----:B------:R-:W-:Y:S01]  /*bc20*/  IMAD.HI.U32 R42, R39, R4, RZ ;  /* 0x00000004272a7227 */ /* 0x000fe200078e00ff */
[----:B------:R0:W-:Y:S03]  /*bc30*/  STL [R1+0xb4], R7 ;  /* 0x0000b40701007387 */ /* 0x0001e60000100800 */
[----:B------:R-:W-:-:S02]  /*bc40*/  IMAD R6, R44, R38, R28 ;  /* 0x000000262c067224 */ /* 0x000fc400078e021c */
[----:B------:R-:W-:Y:S02]  /*bc50*/  IMAD.MOV R42, RZ, RZ, -R42 ;  /* 0x000000ffff2a7224 */ /* 0x000fe400078e0a2a */
[----:B------:R-:W-:Y:S01]  /*bc60*/  @!P3 IMAD.MOV R5, RZ, RZ, -R5 ;  /* 0x000000ffff05b224 */ /* 0x000fe200078e0a05 */
[----:B------:R-:W-:Y:S01]  /*bc70*/  ISETP.GT.U32.AND P3, PT, R44, R35, PT ;  /* 0x000000232c00720c */ /* 0x000fe20003f64070 */
[--C-:B------:R-:W-:Y:S01]  /*bc80*/  @!P4 IMAD.IADD R37, R37, 0x1, -R44.reuse ;  /* 0x000000012525c824 */ /* 0x100fe200078e0a2c */
[----:B------:R-:W-:Y:S01]  /*bc90*/  ISETP.GE.AND P4, PT, R49, RZ, PT ;  /* 0x000000ff3100720c */ /* 0x000fe20003f86270 */
[----:B------:R-:W-:Y:S01]  /*bca0*/  @!P6 IMAD.IADD R36, R36, 0x1, -R44 ;  /* 0x000000012424e824 */ /* 0x000fe200078e0a2c */
[C---:B------:R-:W-:Y:S01]  /*bcb0*/  ISETP.GT.U32.AND P6, PT, R44.reuse, R6, PT ;  /* 0x000000062c00720c */ /* 0x040fe20003fc4070 */
[----:B0-----:R-:W-:Y:S01]  /*bcc0*/  IMAD.MOV.U32 R7, RZ, RZ, R41 ;  /* 0x000000ffff077224 */ /* 0x001fe200078e0029 */
[----:B------:R0:W-:Y:S01]  /*bcd0*/  STL [R1+0xac], R5 ;  /* 0x0000ac0501007387 */ /* 0x0001e20000100800 */
[----:B------:R-:W-:-:S02]  /*bce0*/  IMAD R4, R44, R42, R4 ;  /* 0x0000002a2c047224 */ /* 0x000fc400078e0204 */
[C---:B------:R-:W-:Y:S02]  /*bcf0*/  VIADD R55, R0.reuse, 0x4f ;  /* 0x0000004f00377836 */ /* 0x040fe40000000000 */
[----:B------:R-:W-:Y:S02]  /*bd00*/  VIADD R54, R0, 0x4e ;  /* 0x0000004e00367836 */ /* 0x000fe40000000000 */
[--C-:B------:R-:W-:Y:S01]  /*bd10*/  @!P5 IMAD.IADD R29, R29, 0x1, -R44.reuse ;  /* 0x000000011d1dd824 */ /* 0x100fe200078e0a2c */
[----:B------:R-:W-:Y:S01]  /*bd20*/  IABS R28, R55 ;  /* 0x00000037001c7213 */ /* 0x000fe20000000000 */
[----:B------:R-:W-:Y:S01]  /*bd30*/  @!P2 IMAD.MOV R7, RZ, RZ, -R7 ;  /* 0x000000ffff07a224 */ /* 0x000fe200078e0a07 */
[----:B0-----:R-:W-:Y:S01]  /*bd40*/  IABS R5, R54 ;  /* 0x0000003600057213 */ /* 0x001fe20000000000 */
[----:B------:R-:W-:Y:S01]  /*bd50*/  @!P0 IMAD.IADD R40, R40, 0x1, -R44 ;  /* 0x0000000128288824 */ /* 0x000fe200078e0a2c */
[C---:B------:R-:W-:Y:S01]  /*bd60*/  ISETP.GT.U32.AND P0, PT, R44.reuse, R4, PT ;  /* 0x000000042c00720c */ /* 0x040fe20003f04070 */
[----:B------:R-:W-:Y:S01]  /*bd70*/  IMAD.HI.U32 R43, R39, R28, RZ ;  /* 0x0000001c272b7227 */ /* 0x000fe200078e00ff */
[----:B------:R-:W-:Y:S01]  /*bd80*/  ISETP.GT.U32.AND P2, PT, R44, R29, PT ;  /* 0x0000001d2c00720c */ /* 0x000fe20003f44070 */
[----:B------:R0:W-:Y:S01]  /*bd90*/  STL [R1+0x50], R7 ;  /* 0x0000500701007387 */ /* 0x0001e20000100800 */
[----:B------:R-:W-:Y:S01]  /*bda0*/  ISETP.GE.AND P5, PT, R56, RZ, PT ;  /* 0x000000ff3800720c */ /* 0x000fe20003fa6270 */
[----:B------:R-:W-:-:S02]  /*bdb0*/  IMAD.MOV.U32 R8, RZ, RZ, R40 ;  /* 0x000000ffff087224 */ /* 0x000fc400078e0028 */
[----:B------:R-:W-:-:S04]  /*bdc0*/  IMAD.HI.U32 R42, R39, R5, RZ ;  /* 0x00000005272a7227 */ /* 0x000fc800078e00ff */
[----:B------:R-:W-:Y:S01]  /*bdd0*/  @!P3 IMAD.IADD R35, R35, 0x1, -R44 ;  /* 0x000000012323b824 */ /* 0x000fe200078e0a2c */
[----:B------:R-:W-:Y:S01]  /*bde0*/  ISETP.GE.AND P3, PT, R48, RZ, PT ;  /* 0x000000ff3000720c */ /* 0x000fe20003f66270 */
[----:B0-----:R-:W-:Y:S02]  /*bdf0*/  IMAD.MOV.U32 R7, RZ, RZ, R37 ;  /* 0x000000ffff077224 */ /* 0x001fe400078e0025 */
[----:B------:R-:W-:Y:S02]  /*be00*/  @!P1 IMAD.MOV R8, RZ, RZ, -R8 ;  /* 0x000000ffff089224 */ /* 0x000fe400078e0a08 */
[----:B------:R-:W-:Y:S02]  /*be10*/  VIADD R56, R0, 0x4d ;  /* 0x0000004d00387836 */ /* 0x000fe40000000000 */
[----:B------:R-:W-:Y:S01]  /*be20*/  @!P6 IMAD.IADD R6, R6, 0x1, -R44 ;  /* 0x000000010606e824 */ /* 0x000fe200078e0a2c */
[----:B------:R0:W-:Y:S01]  /*be30*/  STL [R1+0x54], R8 ;  /* 0x0000540801007387 */ /* 0x0001e20000100800 */
[----:B------:R-:W-:Y:S01]  /*be40*/  @!P4 IMAD.MOV R7, RZ, RZ, -R7 ;  /* 0x000000ffff07c224 */ /* 0x000fe200078e0a07 */
[----:B------:R-:W-:Y:S01]  /*be50*/  IABS R38, R56 ;  /* 0x0000003800267213 */ /* 0x000fe20000000000 */
[----:B------:R-:W-:Y:S01]  /*be60*/  IMAD.MOV R43, RZ, RZ, -R43 ;  /* 0x000000ffff2b7224 */ /* 0x000fe200078e0a2b */
[----:B------:R-:W-:Y:S01]  /*be70*/  ISETP.GT.U32.AND P4, PT, R44, R6, PT ;  /* 0x000000062c00720c */ /* 0x000fe20003f84070 */
[----:B------:R-:W-:Y:S01]  /*be80*/  IMAD.MOV R42, RZ, RZ, -R42 ;  /* 0x000000ffff2a7224 */ /* 0x000fe200078e0a2a */
[----:B------:R1:W-:Y:S01]  /*be90*/  STL [R1+0x68], R7 ;  /* 0x0000680701007387 */ /* 0x0003e20000100800 */
[----:B------:R-:W-:Y:S01]  /*bea0*/  @!P0 IMAD.IADD R4, R4, 0x1, -R44 ;  /* 0x0000000104048824 */ /* 0x000fe200078e0a2c */
[----:B------:R-:W-:Y:S01]  /*beb0*/  ISETP.GE.AND P0, PT, R47, RZ, PT ;  /* 0x000000ff2f00720c */ /* 0x000fe20003f06270 */
[----:B------:R-:W-:-:S02]  /*bec0*/  IMAD R28, R44, R43, R28 ;  /* 0x0000002b2c1c7224 */ /* 0x000fc400078e021c */
[C---:B------:R-:W-:Y:S01]  /*bed0*/  IMAD R5, R44.reuse, R42, R5 ;  /* 0x0000002a2c057224 */ /* 0x040fe200078e0205 */
[C---:B------:R-:W-:Y:S01]  /*bee0*/  ISETP.GT.U32.AND P1, PT, R44.reuse, R4, PT ;  /* 0x000000042c00720c */ /* 0x040fe20003f24070 */
[----:B------:R-:W-:Y:S01]  /*bef0*/  @!P2 IMAD.IADD R29, R29, 0x1, -R44 ;  /* 0x000000011d1da824 */ /* 0x000fe200078e0a2c */
[----:B------:R-:W-:Y:S01]  /*bf00*/  ISETP.GE.AND P2, PT, R45, RZ, PT ;  /* 0x000000ff2d00720c */ /* 0x000fe20003f46270 */
[----:B0-----:R-:W-:Y:S01]  /*bf10*/  IMAD.MOV.U32 R8, RZ, RZ, R36 ;  /* 0x000000ffff087224 */ /* 0x001fe200078e0024 */
[----:B------:R-:W-:Y:S01]  /*bf20*/  ISETP.GT.U32.AND P6, PT, R44, R28, PT ;  /* 0x0000001c2c00720c */ /* 0x000fe20003fc4070 */
[----:B-1----:R-:W-:Y:S02]  /*bf30*/  IMAD.MOV.U32 R7, RZ, RZ, R35 ;  /* 0x000000ffff077224 */ /* 0x002fe400078e0023 */
[----:B------:R-:W-:-:S04]  /*bf40*/  IMAD.HI.U32 R35, R39, R38, RZ ;  /* 0x0000002627237227 */ /* 0x000fc800078e00ff */
[----:B------:R-:W-:Y:S01]  /*bf50*/  @!P5 IMAD.MOV R7, RZ, RZ, -R7 ;  /* 0x000000ffff07d224 */ /* 0x000fe200078e0a07 */
[----:B------:R-:W-:Y:S01]  /*bf60*/  ISETP.GT.U32.AND P5, PT, R44, R5, PT ;  /* 0x000000052c00720c */ /* 0x000fe20003fa4070 */
[----:B------:R-:W-:Y:S01]  /*bf70*/  @!P3 IMAD.MOV R8, RZ, RZ, -R8 ;  /* 0x000000ffff08b224 */ /* 0x000fe200078e0a08 */
[----:B------:R-:W-:Y:S01]  /*bf80*/  ISETP.GE.AND P3, PT, R46, RZ, PT ;  /* 0x000000ff2e00720c */ /* 0x000fe20003f66270 */
[----:B------:R-:W-:Y:S02]  /*bf90*/  IMAD.MOV R35, RZ, RZ, -R35 ;  /* 0x000000ffff237224 */ /* 0x000fe400078e0a23 */
[----:B------:R-:W-:Y:S01]  /*bfa0*/  @!P4 IMAD.IADD R6, R6, 0x1, -R44 ;  /* 0x000000010606c824 */ /* 0x000fe200078e0a2c */
[----:B------:R-:W-:Y:S01]  /*bfb0*/  STL [R1+0x94], R8 ;  /* 0x0000940801007387 */ /* 0x000fe20000100800 */
[----:B------:R-:W-:Y:S01]  /*bfc0*/  IMAD R38, R44, R35, R38 ;  /* 0x000000232c267224 */ /* 0x000fe200078e0226 */
[----:B------:R-:W-:Y:S01]  /*bfd0*/  ISETP.GE.AND P4, PT, R54, RZ, PT ;  /* 0x000000ff3600720c */ /* 0x000fe20003f86270 */
[----:B------:R-:W-:Y:S01]  /*bfe0*/  @!P2 IMAD.MOV R6, RZ, RZ, -R6 ;  /* 0x000000ffff06a224 */ /* 0x000fe200078e0a06 */
[----:B------:R0:W-:Y:S01]  /*bff0*/  STL [R1+0x98], R7 ;  /* 0x0000980701007387 */ /* 0x0001e20000100800 */
[--C-:B------:R-:W-:Y:S01]  /*c000*/  @!P1 IMAD.IADD R4, R4, 0x1, -R44.reuse ;  /* 0x0000000104049824 */ /* 0x100fe200078e0a2c */
[----:B------:R-:W-:Y:S01]  /*c010*/  ISETP.GT.U32.AND P2, PT, R44, R38, PT ;  /* 0x000000262c00720c */ /* 0x000fe20003f44070 */
[--C-:B------:R-:W-:Y:S01]  /*c020*/  @!P6 IMAD.IADD R28, R28, 0x1, -R44.reuse ;  /* 0x000000011c1ce824 */ /* 0x100fe200078e0a2c */
[----:B------:R-:W-:Y:S01]  /*c030*/  ISETP.GE.AND P6, PT, R56, RZ, PT ;  /* 0x000000ff3800720c */ /* 0x000fe20003fc6270 */
[----:B------:R-:W-:Y:S01]  /*c040*/  @!P5 IMAD.IADD R5, R5, 0x1, -R44 ;  /* 0x000000010505d824 */ /* 0x000fe200078e0a2c */
[----:B------:R-:W-:Y:S01]  /*c050*/  ISETP.GE.AND P1, PT, R55, RZ, PT ;  /* 0x000000ff3700720c */ /* 0x000fe20003f26270 */
[----:B------:R-:W-:-:S02]  /*c060*/  VIADD R56, R0, 0x4c ;  /* 0x0000004c00387836 */ /* 0x000fc40000000000 */
[----:B------:R-:W-:Y:S01]  /*c070*/  @!P3 IMAD.MOV R4, RZ, RZ, -R4 ;  /* 0x000000ffff04b224 */ /* 0x000fe200078e0a04 */
[----:B------:R-:W-:Y:S01]  /*c080*/  ISETP.GT.U32.AND P5, PT, R44, R5, PT ;  /* 0x000000052c00720c */ /* 0x000fe20003fa4070 */
[----:B0-----:R-:W-:Y:S01]  /*c090*/  IMAD.MOV.U32 R7, RZ, RZ, R29 ;  /* 0x000000ffff077224 */ /* 0x001fe200078e001d */
[----:B------:R-:W-:Y:S01]  /*c0a0*/  ISETP.GE.AND P3, PT, R56, RZ, PT ;  /* 0x000000ff3800720c */ /* 0x000fe20003f66270 */
[----:B------:R-:W-:Y:S01]  /*c0b0*/  VIADD R54, R0, 0x4b ;  /* 0x0000004b00367836 */ /* 0x000fe20000000000 */
[----:B------:R-:W-:Y:S01]  /*c0c0*/  IABS R35, R56 ;  /* 0x0000003800237213 */ /* 0x000fe20000000000 */
[----:B------:R-:W-:Y:S01]  /*c0d0*/  @!P0 IMAD.MOV R7, RZ, RZ, -R7 ;  /* 0x000000ffff078224 */ /* 0x000fe200078e0a07 */
[----:B------:R-:W-:Y:S01]  /*c0e0*/  ISETP.GT.U32.AND P0, PT, R44, R28, PT ;  /* 0x0000001c2c00720c */ /* 0x000fe20003f04070 */
[----:B------:R-:W-:Y:S02]  /*c0f0*/  VIADD R56, R0, 0x4a ;  /* 0x0000004a00387836 */ /* 0x000fe40000000000 */
[----:B------:R-:W-:Y:S01]  /*c100*/  @!P2 IMAD.IADD R38, R38, 0x1, -R44 ;  /* 0x000000012626a824 */ /* 0x000fe200078e0a2c */
[----:B------:R-:W-:Y:S01]  /*c110*/  STL [R1+0xa0], R7 ;  /* 0x0000a00701007387 */ /* 0x000fe20000100800 */
[----:B------:R-:W-:Y:S01]  /*c120*/  IMAD.HI.U32 R40, R39, R35, RZ ;  /* 0x0000002327287227 */ /* 0x000fe200078e00ff */
[----:B------:R-:W-:-:S02]  /*c130*/  IABS R29, R56 ;  /* 0x00000038001d7213 */ /* 0x000fc40000000000 */
[----:B------:R0:W-:Y:S01]  /*c140*/  STL [R1+0x23c], R4 ;  /* 0x00023c0401007387 */ /* 0x0001e20000100800 */
[----:B------:R-:W-:Y:S01]  /*c150*/  ISETP.GT.U32.AND P2, PT, R44, R38, PT ;  /* 0x000000262c00720c */ /* 0x000fe20003f44070 */
[----:B------:R-:W-:Y:S02]  /*c160*/  IMAD.MOV R40, RZ, RZ, -R40 ;  /* 0x000000ffff287224 */ /* 0x000fe400078e0a28 */
[----:B------:R1:W-:Y:S01]  /*c170*/  STL [R1+0x240], R6 ;  /* 0x0002400601007387 */ /* 0x0003e20000100800 */
[--C-:B------:R-:W-:Y:S01]  /*c180*/  @!P0 IMAD.IADD R28, R28, 0x1, -R44.reuse ;  /* 0x000000011c1c8824 */ /* 0x100fe200078e0a2c */
[----:B------:R-:W-:Y:S01]  /*c190*/  ISETP.GE.AND P0, PT, R54, RZ, PT ;  /* 0x000000ff3600720c */ /* 0x000fe20003f06270 */
[----:B------:R-:W-:Y:S02]  /*c1a0*/  VIADD R48, R0, 0x49 ;  /* 0x0000004900307836 */ /* 0x000fe40000000000 */
[----:B------:R-:W-:Y:S01]  /*c1b0*/  @!P5 IMAD.IADD R5, R5, 0x1, -R44 ;  /* 0x000000010505d824 */ /* 0x000fe200078e0a2c */
[----:B0-----:R-:W-:Y:S01]  /*c1c0*/  IABS R4, R54 ;  /* 0x0000003600047213 */ /* 0x001fe20000000000 */
[----:B------:R-:W-:Y:S01]  /*c1d0*/  IMAD R35, R44, R40, R35 ;  /* 0x000000282c237224 */ /* 0x000fe200078e0223 */
[----:B------:R-:W-:Y:S01]  /*c1e0*/  IABS R36, R48 ;  /* 0x0000003000247213 */ /* 0x000fe20000000000 */
[----:B------:R-:W-:Y:S01]  /*c1f0*/  IMAD.MOV.U32 R8, RZ, RZ, R28 ;  /* 0x000000ffff087224 */ /* 0x000fe200078e001c */
[----:B------:R-:W-:Y:S01]  /*c200*/  ISETP.GE.AND P5, PT, R56, RZ, PT ;  /* 0x000000ff3800720c */ /* 0x000fe20003fa6270 */
[----:B------:R-:W-:-:S04]  /*c210*/  IMAD.HI.U32 R37, R39, R4, RZ ;  /* 0x0000000427257227 */ /* 0x000fc800078e00ff */
[----:B-1----:R-:W-:-:S04]  /*c220*/  IMAD.HI.U32 R6, R39, R29, RZ ;  /* 0x0000001d27067227 */ /* 0x002fc800078e00ff */
[----:B------:R-:W-:Y:S02]  /*c230*/  IMAD.MOV R37, RZ, RZ, -R37 ;  /* 0x000000ffff257224 */ /* 0x000fe400078e0a25 */
[----:B------:R-:W-:Y:S02]  /*c240*/  IMAD.MOV R6, RZ, RZ, -R6 ;  /* 0x000000ffff067224 */ /* 0x000fe400078e0a06 */
[C---:B------:R-:W-:Y:S02]  /*c250*/  IMAD R4, R44.reuse, R37, R4 ;  /* 0x000000252c047224 */ /* 0x040fe400078e0204 */
[----:B------:R-:W-:Y:S02]  /*c260*/  IMAD.MOV.U32 R7, RZ, RZ, R5 ;  /* 0x000000ffff077224 */ /* 0x000fe400078e0005 */
[C---:B------:R-:W-:Y:S02]  /*c270*/  IMAD R29, R44.reuse, R6, R29 ;  /* 0x000000062c1d7224 */ /* 0x040fe400078e021d */
[----:B------:R-:W-:Y:S01]  /*c280*/  @!P1 IMAD.MOV R8, RZ, RZ, -R8 ;  /* 0x000000ffff089224 */ /* 0x000fe200078e0a08 */
[C---:B------:R-:W-:Y:S01]  /*c290*/  ISETP.GT.U32.AND P1, PT, R44.reuse, R35, PT ;  /* 0x000000232c00720c */ /* 0x040fe20003f24070 */
[----:B------:R-:W-:Y:S01]  /*c2a0*/  @!P4 IMAD.MOV R7, RZ, RZ, -R7 ;  /* 0x000000ffff07c224 */ /* 0x000fe200078e0a07 */
[----:B------:R-:W-:Y:S01]  /*c2b0*/  ISETP.GT.U32.AND P4, PT, R44, R4, PT ;  /* 0x000000042c00720c */ /* 0x000fe20003f84070 */
[----:B------:R-:W-:Y:S01]  /*c2c0*/  IMAD.HI.U32 R28, R39, R36, RZ ;  /* 0x00000024271c7227 */ /* 0x000fe200078e00ff */
[----:B------:R-:W-:Y:S03]  /*c2d0*/  STL [R1+0x8c], R8 ;  /* 0x00008c0801007387 */ /* 0x000fe60000100800 */
[----:B------:R-:W-:Y:S01]  /*c2e0*/  @!P2 IMAD.IADD R38, R38, 0x1, -R44 ;  /* 0x000000012626a824 */ /* 0x000fe200078e0a2c */
[----:B------:R-:W-:Y:S01]  /*c2f0*/  ISETP.GT.U32.AND P2, PT, R44, R29, PT ;  /* 0x0000001d2c00720c */ /* 0x000fe20003f44070 */
[----:B------:R-:W-:Y:S01]  /*c300*/  IMAD.MOV R5, RZ, RZ, -R28 ;  /* 0x000000ffff057224 */ /* 0x000fe200078e0a1c */
[----:B------:R0:W-:Y:S01]  /*c310*/  STL [R1+0x90], R7 ;  /* 0x0000900701007387 */ /* 0x0001e20000100800 */
[----:B------:R-:W-:-:S02]  /*c320*/  VIADD R46, R0, 0x47 ;  /* 0x00000047002e7836 */ /* 0x000fc40000000000 */
[----:B------:R-:W-:Y:S02]  /*c330*/  IMAD R36, R44, R5, R36 ;  /* 0x000000052c247224 */ /* 0x000fe400078e0224 */
[--C-:B------:R-:W-:Y:S01]  /*c340*/  @!P1 IMAD.IADD R35, R35, 0x1, -R44.reuse ;  /* 0x0000000123239824 */ /* 0x100fe200078e0a2c */
[----:B------:R-:W-:Y:S01]  /*c350*/  IABS R40, R46 ;  /* 0x0000002e00287213 */ /* 0x000fe20000000000 */
[--C-:B------:R-:W-:Y:S01]  /*c360*/  @!P4 IMAD.IADD R4, R4, 0x1, -R44.reuse ;  /* 0x000000010404c824 */ /* 0x100fe200078e0a2c */
[----:B------:R-:W-:Y:S01]  /*c370*/  ISETP.GT.U32.AND P1, PT, R44, R36, PT ;  /* 0x000000242c00720c */ /* 0x000fe20003f24070 */
[----:B------:R-:W-:Y:S01]  /*c380*/  VIADD R47, R0, 0x48 ;  /* 0x00000048002f7836 */ /* 0x000fe20000000000 */
[C---:B------:R-:W-:Y:S01]  /*c390*/  ISETP.GT.U32.AND P4, PT, R44.reuse, R35, PT ;  /* 0x000000232c00720c */ /* 0x040fe20003f84070 */
[----:B------:R-:W-:Y:S01]  /*c3a0*/  @!P2 IMAD.IADD R29, R29, 0x1, -R44 ;  /* 0x000000011d1da824 */ /* 0x000fe200078e0a2c */
[----:B------:R-:W-:Y:S01]  /*c3b0*/  ISETP.GT.U32.AND P2, PT, R44, R4, PT ;  /* 0x000000042c00720c */ /* 0x000fe20003f44070 */
[----:B------:R-:W-:Y:S01]  /*c3c0*/  IMAD.HI.U32 R5, R39, R40, RZ ;  /* 0x0000002827057227 */ /* 0x000fe200078e00ff */
[----:B------:R-:W-:-:S03]  /*c3d0*/  IABS R6, R47 ;  /* 0x0000002f00067213 */ /* 0x000fc60000000000 */
[----:B0-----:R-:W-:Y:S02]  /*c3e0*/  IMAD.MOV.U32 R7, RZ, RZ, R38 ;  /* 0x000000ffff077224 */ /* 0x001fe400078e0026 */
[----:B------:R-:W-:Y:S02]  /*c3f0*/  IMAD.MOV R5, RZ, RZ, -R5 ;  /* 0x000000ffff057224 */ /* 0x000fe400078e0a05 */
[----:B------:R-:W-:Y:S02]  /*c400*/  VIADD R55, R0, 0x46 ;  /* 0x0000004600377836 */ /* 0x000fe40000000000 */
[----:B------:R-:W-:Y:S01]  /*c410*/  @!P6 IMAD.MOV R7, RZ, RZ, -R7 ;  /* 0x000000ffff07e224 */ /* 0x000fe200078e0a07 */
[----:B------:R-:W-:Y:S01]  /*c420*/  ISETP.GT.U32.AND P6, PT, R44, R29, PT ;  /* 0x0000001d2c00720c */ /* 0x000fe20003fc4070 */
[----:B------:R-:W-:Y:S01]  /*c430*/  IMAD.HI.U32 R37, R39, R6, RZ ;  /* 0x0000000627257227 */ /* 0x000fe200078e00ff */
[----:B------:R-:W-:Y:S02]  /*c440*/  IABS R28, R55 ;  /* 0x00000037001c7213 */ /* 0x000fe40000000000 */
[----:B------:R0:W-:Y:S01]  /*c450*/  STL [R1+0x88], R7 ;  /* 0x0000880701007387 */ /* 0x0001e20000100800 */
[----:B------:R-:W-:-:S02]  /*c460*/  @!P1 IMAD.IADD R36, R36, 0x1, -R44 ;  /* 0x0000000124249824 */ /* 0x000fc400078e0a2c */
[C---:B------:R-:W-:Y:S02]  /*c470*/  IMAD R40, R44.reuse, R5, R40 ;  /* 0x000000052c287224 */ /* 0x040fe400078e0228 */
[----:B------:R-:W-:Y:S01]  /*c480*/  IMAD.MOV R37, RZ, RZ, -R37 ;  /* 0x000000ffff257224 */ /* 0x000fe200078e0a25 */
[----:B------:R-:W-:Y:S01]  /*c490*/  ISETP.GT.U32.AND P1, PT, R44, R36, PT ;  /* 0x000000242c00720c */ /* 0x000fe20003f24070 */
[----:B------:R-:W-:Y:S02]  /*c4a0*/  VIADD R56, R0, 0x45 ;  /* 0x0000004500387836 */ /* 0x000fe40000000000 */
[----:B------:R-:W-:Y:S01]  /*c4b0*/  @!P2 IMAD.IADD R4, R4, 0x1, -R44 ;  /* 0x000000010404a824 */ /* 0x000fe200078e0a2c */
[C---:B------:R-:W-:Y:S01]  /*c4c0*/  ISETP.GT.U32.AND P2, PT, R44.reuse, R40, PT ;  /* 0x000000282c00720c */ /* 0x040fe20003f44070 */
[----:B------:R-:W-:Y:S01]  /*c4d0*/  IMAD R6, R44, R37, R6 ;  /* 0x000000252c067224 */ /* 0x000fe200078e0206 */
[----:B------:R-:W-:Y:S01]  /*c4e0*/  IABS R5, R56 ;  /* 0x0000003800057213 */ /* 0x000fe20000000000 */
[----:B------:R-:W-:-:S02]  /*c4f0*/  @!P4 IMAD.IADD R35, R35, 0x1, -R44 ;  /* 0x000000012323c824 */ /* 0x000fc400078e0a2c */
[----:B------:R-:W-:Y:S01]  /*c500*/  IMAD.HI.U32 R37, R39, R28, RZ ;  /* 0x0000001c27257227 */ /* 0x000fe200078e00ff */
[----:B------:R-:W-:-:S03]  /*c510*/  ISETP.GT.U32.AND P4, PT, R44, R6, PT ;  /* 0x000000062c00720c */ /* 0x000fc60003f84070 */
[----:B0-----:R-:W-:Y:S02]  /*c520*/  IMAD.MOV.U32 R7, RZ, RZ, R35 ;  /* 0x000000ffff077224 */ /* 0x001fe400078e0023 */
[----:B------:R-:W-:Y:S02]  /*c530*/  IMAD.MOV R37, RZ, RZ, -R37 ;  /* 0x000000ffff257224 */ /* 0x000fe400078e0a25 */
[----:B------:R-:W-:Y:S01]  /*c540*/  @!P6 IMAD.IADD R29, R29, 0x1, -R44 ;  /* 0x000000011d1de824 */ /* 0x000fe200078e0a2c */
[----:B------:R-:W-:Y:S01]  /*c550*/  ISETP.GE.AND P6, PT, R48, RZ, PT ;  /* 0x000000ff3000720c */ /* 0x000fe20003fc6270 */
[----:B------:R-:W-:Y:S02]  /*c560*/  VIADD R54, R0, 0x44 ;  /* 0x0000004400367836 */ /* 0x000fe40000000000 */
[----:B------:R-:W-:-:S04]  /*c570*/  IMAD.HI.U32 R41, R39, R5, RZ ;  /* 0x0000000527297227 */ /* 0x000fc800078e00ff */
[----:B------:R-:W-:Y:S02]  /*c580*/  @!P3 IMAD.MOV R7, RZ, RZ, -R7 ;  /* 0x000000ffff07b224 */ /* 0x000fe400078e0a07 */
[----:B------:R-:W-:Y:S01]  /*c590*/  IMAD R28, R44, R37, R28 ;  /* 0x000000252c1c7224 */ /* 0x000fe200078e021c */
[----:B------:R-:W-:Y:S01]  /*c5a0*/  IABS R37, R54 ;  /* 0x0000003600257213 */ /* 0x000fe20000000000 */
[----:B------:R-:W-:Y:S01]  /*c5b0*/  @!P0 IMAD.MOV R4, RZ, RZ, -R4 ;  /* 0x000000ffff048224 */ /* 0x000fe200078e0a04 */
[----:B------:R0:W-:Y:S01]  /*c5c0*/  STL [R1+0x80], R7 ;  /* 0x0000800701007387 */ /* 0x0001e20000100800 */
[----:B------:R-:W-:Y:S02]  /*c5d0*/  VIADD R45, R0, 0x43 ;  /* 0x00000043002d7836 */ /* 0x000fe40000000000 */
[--C-:B------:R-:W-:Y:S01]  /*c5e0*/  @!P1 IMAD.IADD R36, R36, 0x1, -R44.reuse ;  /* 0x0000000124249824 */ /* 0x100fe200078e0a2c */
[----:B------:R-:W-:Y:S01]  /*c5f0*/  ISETP.GT.U32.AND P1, PT, R44, R28, PT ;  /* 0x0000001c2c00720c */ /* 0x000fe20003f24070 */
[----:B------:R-:W-:Y:S01]  /*c600*/  IMAD.MOV R41, RZ, RZ, -R41 ;  /* 0x000000ffff297224 */ /* 0x000fe200078e0a29 */
[----:B------:R1:W-:Y:S01]  /*c610*/  STL [R1+0x7c], R4 ;  /* 0x00007c0401007387 */ /* 0x0003e20000100800 */
[----:B------:R-:W-:Y:S01]  /*c620*/  @!P2 IMAD.IADD R40, R40, 0x1, -R44 ;  /* 0x000000012828a824 */ /* 0x000fe200078e0a2c */
[----:B------:R-:W-:Y:S01]  /*c630*/  IABS R38, R45 ;  /* 0x0000002d00267213 */ /* 0x000fe20000000000 */
[----:B------:R-:W-:Y:S01]  /*c640*/  IMAD R5, R44, R41, R5 ;  /* 0x000000292c057224 */ /* 0x000fe200078e0205 */
[----:B------:R-:W-:Y:S01]  /*c650*/  ISETP.GE.AND P2, PT, R46, RZ, PT ;  /* 0x000000ff2e00720c */ /* 0x000fe20003f46270 */
[----:B0-----:R-:W-:Y:S01]  /*c660*/  IMAD.MOV.U32 R7, RZ, RZ, R29 ;  /* 0x000000ffff077224 */ /* 0x001fe200078e001d */
[----:B------:R-:W-:Y:S01]  /*c670*/  ISETP.GT.U32.AND P0, PT, R44, R40, PT ;  /* 0x000000282c00720c */ /* 0x000fe20003f04070 */
[----:B------:R-:W-:-:S04]  /*c680*/  IMAD.HI.U32 R41, R39, R37, RZ ;  /* 0x0000002527297227 */ /* 0x000fc800078e00ff */
[----:B-1----:R-:W-:Y:S02]  /*c690*/  IMAD.MOV.U32 R4, RZ, RZ, R36 ;  /* 0x000000ffff047224 */ /* 0x002fe400078e0024 */
[----:B------:R-:W-:Y:S01]  /*c6a0*/  @!P5 IMAD.MOV R7, RZ, RZ, -R7 ;  /* 0x000000ffff07d224 */ /* 0x000fe200078e0a07 */
[----:B------:R-:W-:Y:S01]  /*c6b0*/  ISETP.GE.AND P5, PT, R55, RZ, PT ;  /* 0x000000ff3700720c */ /* 0x000fe20003fa6270 */
[----:B------:R-:W-:Y:S01]  /*c6c0*/  @!P6 IMAD.MOV R4, RZ, RZ, -R4 ;  /* 0x000000ffff04e224 */ /* 0x000fe200078e0a04 */
[----:B------:R-:W-:Y:S01]  /*c6d0*/  ISETP.GT.U32.AND P6, PT, R44, R5, PT ;  /* 0x000000052c00720c */ /* 0x000fe20003fc4070 */
[----:B------:R-:W-:Y:S01]  /*c6e0*/  IMAD.HI.U32 R35, R39, R38, RZ ;  /* 0x0000002627237227 */ /* 0x000fe200078e00ff */
[----:B------:R-:W-:Y:S03]  /*c6f0*/  STL [R1+0x70], R7 ;  /* 0x0000700701007387 */ /* 0x000fe60000100800 */
[----:B------:R-:W-:Y:S01]  /*c700*/  IMAD.MOV R41, RZ, RZ, -R41 ;  /* 0x000000ffff297224 */ /* 0x000fe200078e0a29 */
[----:B------:R0:W-:Y:S01]  /*c710*/  STL [R1+0x6c], R4 ;  /* 0x00006c0401007387 */ /* 0x0001e20000100800 */
[----:B------:R-:W-:Y:S01]  /*c720*/  @!P4 IMAD.IADD R6, R6, 0x1, -R44 ;  /* 0x000000010606c824 */ /* 0x000fe200078e0a2c */
[----:B------:R-:W-:Y:S01]  /*c730*/  ISETP.GE.AND P4, PT, R47, RZ, PT ;  /* 0x000000ff2f00720c */ /* 0x000fe20003f86270 */
[----:B------:R-:W-:-:S02]  /*c740*/  IMAD.MOV R35, RZ, RZ, -R35 ;  /* 0x000000ffff237224 */ /* 0x000fc400078e0a23 */
[----:B------:R-:W-:Y:S01]  /*c750*/  @!P1 IMAD.IADD R28, R28, 0x1, -R44 ;  /* 0x000000011c1c9824 */ /* 0x000fe200078e0a2c */
[C---:B------:R-:W-:Y:S01]  /*c760*/  ISETP.GT.U32.AND P1, PT, R44.reuse, R6, PT ;  /* 0x000000062c00720c */ /* 0x040fe20003f24070 */
[----:B------:R-:W-:Y:S02]  /*c770*/  IMAD R38, R44, R35, R38 ;  /* 0x000000232c267224 */ /* 0x000fe400078e0226 */
[--C-:B------:R-:W-:Y:S01]  /*c780*/  @!P0 IMAD.IADD R40, R40, 0x1, -R44.reuse ;  /* 0x0000000128288824 */ /* 0x100fe200078e0a2c */
[C---:B------:R-:W-:Y:S01]  /*c790*/  ISETP.GT.U32.AND P3, PT, R44.reuse, R28, PT ;  /* 0x0000001c2c00720c */ /* 0x040fe20003f64070 */
[C---:B0-----:R-:W-:Y:S02]  /*c7a0*/  IMAD R4, R44.reuse, R41, R37 ;  /* 0x000000292c047224 */ /* 0x041fe400078e0225 */
[----:B------:R-:W-:Y:S01]  /*c7b0*/  @!P6 IMAD.IADD R5, R5, 0x1, -R44 ;  /* 0x000000010505e824 */ /* 0x000fe200078e0a2c */
[----:B------:R-:W-:Y:S01]  /*c7c0*/  ISETP.GT.U32.AND P6, PT, R44, R38, PT ;  /* 0x000000262c00720c */ /* 0x000fe20003fc4070 */
[----:B------:R-:W-:Y:S01]  /*c7d0*/  VIADD R55, R0, 0x41 ;  /* 0x0000004100377836 */ /* 0x000fe20000000000 */
[----:B------:R-:W-:Y:S01]  /*c7e0*/  ISETP.GT.U32.AND P0, PT, R44, R4, PT ;  /* 0x000000042c00720c */ /* 0x000fe20003f04070 */
[----:B------:R-:W-:-:S02]  /*c7f0*/  VIADD R61, R0, 0x3d ;  /* 0x0000003d003d7836 */ /* 0x000fc40000000000 */
[----:B------:R-:W-:Y:S01]  /*c800*/  @!P1 IMAD.IADD R6, R6, 0x1, -R44 ;  /* 0x0000000106069824 */ /* 0x000fe200078e0a2c */
[----:B------:R-:W-:Y:S01]  /*c810*/  ISETP.GE.AND P1, PT, R56, RZ, PT ;  /* 0x000000ff3800720c */ /* 0x000fe20003f26270 */
[----:B------:R-:W-:Y:S01]  /*c820*/  VIADD R56, R0, 0x42 ;  /* 0x0000004200387836 */ /* 0x000fe20000000000 */
[----:B------:R-:W-:Y:S01]  /*c830*/  IABS R36, R55 ;  /* 0x0000003700247213 */ /* 0x000fe20000000000 */
[----:B------:R-:W-:Y:S02]  /*c840*/  IMAD.MOV.U32 R7, RZ, RZ, R6 ;  /* 0x000000ffff077224 */ /* 0x000fe400078e0006 */
[--C-:B------:R-:W-:Y:S01]  /*c850*/  @!P3 IMAD.IADD R28, R28, 0x1, -R44.reuse ;  /* 0x000000011c1cb824 */ /* 0x100fe200078e0a2c */
[----:B------:R-:W-:Y:S01]  /*c860*/  IABS R37, R56 ;  /* 0x0000003800257213 */ /* 0x000fe20000000000 */
[--C-:B------:R-:W-:Y:S01]  /*c870*/  @!P6 IMAD.IADD R38, R38, 0x1, -R44.reuse ;  /* 0x000000012626e824 */ /* 0x100fe200078e0a2c */
[----:B------:R-:W-:Y:S01]  /*c880*/  ISETP.GE.AND P3, PT, R54, RZ, PT ;  /* 0x000000ff3600720c */ /* 0x000fe20003f66270 */
[----:B------:R-:W-:Y:S01]  /*c890*/  @!P0 IMAD.IADD R4, R4, 0x1, -R44 ;  /* 0x0000000104048824 */ /* 0x000fe200078e0a2c */
[----:B------:R-:W-:Y:S01]  /*c8a0*/  ISETP.GE.AND P0, PT, R45, RZ, PT ;  /* 0x000000ff2d00720c */ /* 0x000fe20003f06270 */
[----:B------:R-:W-:-:S03]  /*c8b0*/  IMAD.HI.U32 R29, R39, R36, RZ ;  /* 0x00000024271d7227 */ /* 0x000fc600078e00ff */
[C---:B------:R-:W-:Y:S01]  /*c8c0*/  ISETP.GT.U32.AND P6, PT, R44.reuse, R4, PT ;  /* 0x000000042c00720c */ /* 0x040fe20003fc4070 */
[----:B------:R-:W-:Y:S01]  /*c8d0*/  @!P4 IMAD.MOV R7, RZ, RZ, -R7 ;  /* 0x000000ffff07c224 */ /* 0x000fe200078e0a07 */
[----:B------:R-:W-:Y:S01]  /*c8e0*/  ISETP.GT.U32.AND P4, PT, R44, R5, PT ;  /* 0x000000052c00720c */ /* 0x000fe20003f84070 */
[----:B------:R-:W-:-:S03]  /*c8f0*/  IMAD.HI.U32 R6, R39, R37, RZ ;  /* 0x0000002527067227 */ /* 0x000fc600078e00ff */
[----:B------:R0:W-:Y:S01]  /*c900*/  STL [R1+0x5c], R7 ;  /* 0x00005c0701007387 */ /* 0x0001e20000100800 */
[----:B------:R-:W-:Y:S02]  /*c910*/  IMAD.MOV R29, RZ, RZ, -R29 ;  /* 0x000000ffff1d7224 */ /* 0x000fe400078e0a1d */
[----:B------:R-:W-:Y:S02]  /*c920*/  IMAD.MOV R6, RZ, RZ, -R6 ;  /* 0x000000ffff067224 */ /* 0x000fe400078e0a06 */
[C---:B------:R-:W-:Y:S02]  /*c930*/  IMAD R36, R44.reuse, R29, R36 ;  /* 0x0000001d2c247224 */ /* 0x040fe400078e0224 */
[----:B------:R-:W-:Y:S02]  /*c940*/  IMAD R37, R44, R6, R37 ;  /* 0x000000062c257224 */ /* 0x000fe400078e0225 */
[----:B------:R-:W-:Y:S01]  /*c950*/  @!P6 IMAD.IADD R4, R4, 0x1, -R44 ;  /* 0x000000010404e824 */ /* 0x000fe200078e0a2c */
[----:B------:R-:W-:Y:S01]  /*c960*/  ISETP.GT.U32.AND P6, PT, R44, R36, PT ;  /* 0x000000242c00720c */ /* 0x000fe20003fc4070 */
[----:B------:R-:W-:-:S02]  /*c970*/  VIADD R54, R0, 0x40 ;  /* 0x0000004000367836 */ /* 0x000fc40000000000 */
[----:B------:R-:W-:Y:S01]  /*c980*/  @!P4 IMAD.IADD R5, R5, 0x1, -R44 ;  /* 0x000000010505c824 */ /* 0x000fe200078e0a2c */
[----:B------:R-:W-:Y:S01]  /*c990*/  ISETP.GT.U32.AND P4, PT, R44, R37, PT ;  /* 0x000000252c00720c */ /* 0x000fe20003f84070 */
[----:B------:R-:W-:Y:S01]  /*c9a0*/  IMAD.MOV.U32 R8, RZ, RZ, R28 ;  /* 0x000000ffff087224 */ /* 0x000fe200078e001c */
[----:B------:R-:W-:Y:S01]  /*c9b0*/  IABS R35, R54 ;  /* 0x0000003600237213 */ /* 0x000fe20000000000 */
[----:B0-----:R-:W-:Y:S02]  /*c9c0*/  IMAD.MOV.U32 R7, RZ, RZ, R40 ;  /* 0x000000ffff077224 */ /* 0x001fe400078e0028 */
[----:B------:R-:W-:Y:S01]  /*c9d0*/  @!P5 IMAD.MOV R8, RZ, RZ, -R8 ;  /* 0x000000ffff08d224 */ /* 0x000fe200078e0a08 */
[----:B------:R-:W-:Y:S01]  /*c9e0*/  ISETP.GE.AND P5, PT, R56, RZ, PT ;  /* 0x000000ff3800720c */ /* 0x000fe20003fa6270 */
[----:B------:R-:W-:Y:S01]  /*c9f0*/  @!P2 IMAD.MOV R7, RZ, RZ, -R7 ;  /* 0x000000ffff07a224 */ /* 0x000fe200078e0a07 */
[----:B------:R-:W-:Y:S01]  /*ca00*/  ISETP.GT.U32.AND P2, PT, R44, R38, PT ;  /* 0x000000262c00720c */ /* 0x000fe20003f44070 */
[----:B------:R-:W-:-:S02]  /*ca10*/  VIADD R56, R0, 0x3f ;  /* 0x0000003f00387836 */ /* 0x000fc40000000000 */
[----:B------:R-:W-:Y:S01]  /*ca20*/  IMAD.HI.U32 R6, R39, R35, RZ ;  /* 0x0000002327067227 */ /* 0x000fe200078e00ff */
[----:B------:R0:W-:Y:S02]  /*ca30*/  STL [R1+0x60], R7 ;  /* 0x0000600701007387 */ /* 0x0001e40000100800 */
[----:B------:R-:W-:Y:S01]  /*ca40*/  IABS R29, R56 ;  /* 0x00000038001d7213 */ /* 0x000fe20000000000 */
[----:B------:R-:W-:Y:S01]  /*ca50*/  @!P6 IMAD.IADD R36, R36, 0x1, -R44 ;  /* 0x000000012424e824 */ /* 0x000fe200078e0a2c */
[----:B------:R-:W-:Y:S01]  /*ca60*/  STL [R1+0x64], R8 ;  /* 0x0000640801007387 */ /* 0x000fe20000100800 */
[----:B------:R-:W-:Y:S02]  /*ca70*/  IMAD.MOV R6, RZ, RZ, -R6 ;  /* 0x000000ffff067224 */ /* 0x000fe400078e0a06 */
[----:B------:R-:W-:Y:S01]  /*ca80*/  @!P4 IMAD.IADD R37, R37, 0x1, -R44 ;  /* 0x000000012525c824 */ /* 0x000fe200078e0a2c */
[C---:B------:R-:W-:Y:S01]  /*ca90*/  ISETP.GT.U32.AND P6, PT, R44.reuse, R36, PT ;  /* 0x000000242c00720c */ /* 0x040fe20003fc4070 */
[C---:B------:R-:W-:Y:S01]  /*caa0*/  IMAD R35, R44.reuse, R6, R35 ;  /* 0x000000062c237224 */ /* 0x040fe200078e0223 */
[----:B------:R-:W-:Y:S01]  /*cab0*/  IABS R6, R61 ;  /* 0x0000003d00067213 */ /* 0x000fe20000000000 */
[----:B0-----:R-:W-:Y:S01]  /*cac0*/  IMAD.MOV.U32 R7, RZ, RZ, R5 ;  /* 0x000000ffff077224 */ /* 0x001fe200078e0005 */
[----:B------:R-:W-:Y:S01]  /*cad0*/  ISETP.GT.U32.AND P4, PT, R44, R37, PT ;  /* 0x000000252c00720c */ /* 0x000fe20003f84070 */
[----:B------:R-:W-:-:S04]  /*cae0*/  IMAD.HI.U32 R40, R39, R29, RZ ;  /* 0x0000001d27287227 */ /* 0x000fc800078e00ff */
[----:B------:R-:W-:Y:S01]  /*caf0*/  @!P1 IMAD.MOV R7, RZ, RZ, -R7 ;  /* 0x000000ffff079224 */ /* 0x000fe200078e0a07 */
[----:B------:R-:W-:Y:S01]  /*cb00*/  ISETP.GE.AND P1, PT, R55, RZ, PT ;  /* 0x000000ff3700720c */ /* 0x000fe20003f26270 */
[----:B------:R-:W-:Y:S01]  /*cb10*/  @!P2 IMAD.IADD R38, R38, 0x1, -R44 ;  /* 0x000000012626a824 */ /* 0x000fe200078e0a2c */
[----:B------:R-:W-:Y:S01]  /*cb20*/  ISETP.GT.U32.AND P2, PT, R44, R35, PT ;  /* 0x000000232c00720c */ /* 0x000fe20003f44070 */
[----:B------:R-:W-:Y:S01]  /*cb30*/  VIADD R55, R0, 0x3e ;  /* 0x0000003e00377836 */ /* 0x000fe20000000000 */
[----:B------:R-:W-:Y:S01]  /*cb40*/  STL [R1+0x1fc], R7 ;  /* 0x0001fc0701007387 */ /* 0x000fe20000100800 */
[----:B------:R-:W-:Y:S02]  /*cb50*/  IMAD.MOV R40, RZ, RZ, -R40 ;  /* 0x000000ffff287224 */ /* 0x000fe400078e0a28 */
[----:B------:R-:W-:Y:S01]  /*cb60*/  @!P3 IMAD.MOV R4, RZ, RZ, -R4 ;  /* 0x000000ffff04b224 */ /* 0x000fe200078e0a04 */
[----:B------:R-:W-:Y:S01]  /*cb70*/  IABS R28, R55 ;  /* 0x00000037001c7213 */ /* 0x000fe20000000000 */
[----:B------:R-:W-:Y:S01]  /*cb80*/  IMAD R29, R44, R40, R29 ;  /* 0x000000282c1d7224 */ /* 0x000fe200078e021d */
[----:B------:R-:W-:Y:S01]  /*cb90*/  ISETP.GE.AND P3, PT, R54, RZ, PT ;  /* 0x000000ff3600720c */ /* 0x000fe20003f66270 */
[----:B------:R-:W-:Y:S01]  /*cba0*/  @!P6 IMAD.IADD R36, R36, 0x1, -R44 ;  /* 0x000000012424e824 */ /* 0x000fe200078e0a2c */
[----:B------:R0:W-:Y:S01]  /*cbb0*/  STL [R1+0x204], R4 ;  /* 0x0002040401007387 */ /* 0x0001e20000100800 */
[----:B------:R-:W-:Y:S01]  /*cbc0*/  IMAD.HI.U32 R41, R39, R6, RZ ;  /* 0x0000000627297227 */ /* 0x000fe200078e00ff */
[----:B------:R-:W-:-:S03]  /*cbd0*/  ISETP.GT.U32.AND P6, PT, R44, R29, PT ;  /* 0x0000001d2c00720c */ /* 0x000fc60003fc4070 */
[--C-:B------:R-:W-:Y:S01]  /*cbe0*/  @!P4 IMAD.IADD R37, R37, 0x1, -R44.reuse ;  /* 0x000000012525c824 */ /* 0x100fe200078e0a2c */
[----:B------:R-:W-:Y:S01]  /*cbf0*/  ISETP.GE.AND P4, PT, R56, RZ, PT ;  /* 0x000000ff3800720c */ /* 0x000fe20003f86270 */
[----:B------:R-:W-:Y:S02]  /*cc00*/  @!P2 IMAD.IADD R35, R35, 0x1, -R44 ;  /* 0x000000012323a824 */ /* 0x000fe400078e0a2c */
[----:B------:R-:W-:Y:S02]  /*cc10*/  VIADD R56, R0, 0x3b ;  /* 0x0000003b00387836 */ /* 0x000fe40000000000 */
[----:B0-----:R-:W-:Y:S01]  /*cc20*/  IMAD.HI.U32 R4, R39, R28, RZ ;  /* 0x0000001c27047227 */ /* 0x001fe200078e00ff */
[----:B------:R-:W-:-:S03]  /*cc30*/  ISETP.GT.U32.AND P2, PT, R44, R35, PT ;  /* 0x000000232c00720c */ /* 0x000fc60003f44070 */
[----:B------:R-:W-:Y:S02]  /*cc40*/  IMAD.MOV R4, RZ, RZ, -R4 ;  /* 0x000000ffff047224 */ /* 0x000fe400078e0a04 */
[----:B------:R-:W-:Y:S02]  /*cc50*/  IMAD.MOV R41, RZ, RZ, -R41 ;  /* 0x000000ffff297224 */ /* 0x000fe400078e0a29 */
[C---:B------:R-:W-:Y:S01]  /*cc60*/  IMAD R28, R44.reuse, R4, R28 ;  /* 0x000000042c1c7224 */ /* 0x040fe200078e021c */
[----:B------:R-:W-:Y:S01]  /*cc70*/  IABS R4, R56 ;  /* 0x0000003800047213 */ /* 0x000fe20000000000 */
[----:B------:R-:W-:Y:S02]  /*cc80*/  IMAD R6, R44, R41, R6 ;  /* 0x000000292c067224 */ /* 0x000fe400078e0206 */
[----:B------:R-:W-:Y:S02]  /*cc90*/  @!P6 IMAD.IADD R29, R29, 0x1, -R44 ;  /* 0x000000011d1de824 */ /* 0x000fe400078e0a2c */
[----:B------:R-:W-:Y:S01]  /*cca0*/  VIADD R53, R0, 0x3c ;  /* 0x0000003c00357836 */ /* 0x000fe20000000000 */
[----:B------:R-:W-:Y:S01]  /*ccb0*/  ISETP.GT.U32.AND P6, PT, R44, R6, PT ;  /* 0x000000062c00720c */ /* 0x000fe20003fc4070 */
[----:B------:R-:W-:-:S03]  /*ccc0*/  IMAD.HI.U32 R43, R39, R4, RZ ;  /* 0x00000004272b7227 */ /* 0x000fc600078e00ff */
[----:B------:R-:W-:Y:S01]  /*ccd0*/  IABS R5, R53 ;  /* 0x0000003500057213 */ /* 0x000fe20000000000 */
[----:B------:R-:W-:Y:S02]  /*cce0*/  IMAD.MOV R43, RZ, RZ, -R43 ;  /* 0x000000ffff2b7224 */ /* 0x000fe400078e0a2b */
[----:B------:R-:W-:Y:S01]  /*ccf0*/  @!P2 IMAD.IADD R35, R35, 0x1, -R44 ;  /* 0x000000012323a824 */ /* 0x000fe200078e0a2c */
[C---:B------:R-:W-:Y:S01]  /*cd00*/  ISETP.GT.U32.AND P2, PT, R44.reuse, R28, PT ;  /* 0x0000001c2c00720c */ /* 0x040fe20003f44070 */
[----:B------:R-:W-:Y:S02]  /*cd10*/  IMAD R4, R44, R43, R4 ;  /* 0x0000002b2c047224 */ /* 0x000fe400078e0204 */
[----:B------:R-:W-:-:S04]  /*cd20*/  IMAD.HI.U32 R40, R39, R5, RZ ;  /* 0x0000000527287227 */ /* 0x000fc800078e00ff */
[----:B------:R-:W-:Y:S01]  /*cd30*/  @!P6 IMAD.IADD R6, R6, 0x1, -R44 ;  /* 0x000000010606e824 */ /* 0x000fe200078e0a2c */
[----:B------:R-:W-:Y:S01]  /*cd40*/  ISETP.GT.U32.AND P6, PT, R44, R4, PT ;  /* 0x000000042c00720c */ /* 0x000fe20003fc4070 */
[----:B------:R-:W-:Y:S02]  /*cd50*/  IMAD.MOV R40, RZ, RZ, -R40 ;  /* 0x000000ffff287224 */ /* 0x000fe400078e0a28 */
[----:B------:R-:W-:Y:S02]  /*cd60*/  VIADD R52, R0, 0x3a ;  /* 0x0000003a00347836 */ /* 0x000fe40000000000 */
[----:B------:R-:W-:Y:S02]  /*cd70*/  IMAD.MOV.U32 R7, RZ, RZ, R38 ;  /* 0x000000ffff077224 */ /* 0x000fe400078e0026 */
[----:B------:R-:W-:Y:S01]  /*cd80*/  IMAD R5, R44, R40, R5 ;  /* 0x000000282c057224 */ /* 0x000fe200078e0205 */
[----:B------:R-:W-:Y:S01]  /*cd90*/  IABS R40, R52 ;  /* 0x0000003400287213 */ /* 0x000fe20000000000 */
[----:B------:R-:W-:-:S02]  /*cda0*/  VIADD R51, R0, 0x39 ;  /* 0x0000003900337836 */ /* 0x000fc40000000000 */
[----:B------:R-:W-:Y:S01]  /*cdb0*/  @!P0 IMAD.MOV R7, RZ, RZ, -R7 ;  /* 0x000000ffff078224 */ /* 0x000fe200078e0a07 */
[----:B------:R-:W-:Y:S01]  /*cdc0*/  ISETP.GT.U32.AND P0, PT, R44, R29, PT ;  /* 0x0000001d2c00720c */ /* 0x000fe20003f04070 */
[----:B------:R-:W-:Y:S01]  /*cdd0*/  @!P2 IMAD.IADD R28, R28, 0x1, -R44 ;  /* 0x000000011c1ca824 */ /* 0x000fe200078e0a2c */
[----:B------:R-:W-:Y:S01]  /*cde0*/  ISETP.GT.U32.AND P2, PT, R44, R5, PT ;  /* 0x000000052c00720c */ /* 0x000fe20003f44070 */
[C---:B------:R-:W-:Y:S01]  /*cdf0*/  VIADD R50, R0.reuse, 0x38 ;  /* 0x0000003800327836 */ /* 0x040fe20000000000 */
[----:B------:R-:W-:Y:S01]  /*ce00*/  IABS R41, R51 ;  /* 0x0000003300297213 */ /* 0x000fe20000000000 */
[----:B------:R-:W-:Y:S01]  /*ce10*/  VIADD R54, R0, 0x37 ;  /* 0x0000003700367836 */ /* 0x000fe20000000000 */
[----:B------:R0:W-:Y:S01]  /*ce20*/  STL [R1+0x58], R7 ;  /* 0x0000580701007387 */ /* 0x0001e20000100800 */
[----:B------:R-:W-:Y:S01]  /*ce30*/  IMAD.HI.U32 R45, R39, R40, RZ ;  /* 0x00000028272d7227 */ /* 0x000fe200078e00ff */
[----:B------:R-:W-:Y:S02]  /*ce40*/  IABS R42, R50 ;  /* 0x00000032002a7213 */ /* 0x000fe40000000000 */
[----:B------:R-:W-:Y:S01]  /*ce50*/  IABS R43, R54 ;  /* 0x00000036002b7213 */ /* 0x000fe20000000000 */
[----:B------:R-:W-:-:S02]  /*ce60*/  IMAD.MOV.U32 R9, RZ, RZ, R37 ;  /* 0x000000ffff097224 */ /* 0x000fc400078e0025 */
[----:B------:R-:W-:Y:S02]  /*ce70*/  @!P6 IMAD.IADD R4, R4, 0x1, -R44 ;  /* 0x000000010404e824 */ /* 0x000fe400078e0a2c */
[----:B------:R-:W-:Y:S02]  /*ce80*/  IMAD.MOV.U32 R8, RZ, RZ, R36 ;  /* 0x000000ffff087224 */ /* 0x000fe400078e0024 */
[----:B0-----:R-:W-:Y:S02]  /*ce90*/  IMAD.MOV.U32 R7, RZ, RZ, R35 ;  /* 0x000000ffff077224 */ /* 0x001fe400078e0023 */
[----:B------:R-:W-:Y:S02]  /*cea0*/  IMAD.MOV R45, RZ, RZ, -R45 ;  /* 0x000000ffff2d7224 */ /* 0x000fe400078e0a2d */
[----:B------:R-:W-:Y:S01]  /*ceb0*/  @!P5 IMAD.MOV R9, RZ, RZ, -R9 ;  /* 0x000000ffff09d224 */ /* 0x000fe200078e0a09 */
[----:B------:R-:W-:Y:S01]  /*cec0*/  ISETP.GT.U32.AND P5, PT, R44, R28, PT ;  /* 0x0000001c2c00720c */ /* 0x000fe20003fa4070 */
[----:B------:R-:W-:-:S03]  /*ced0*/  IMAD.HI.U32 R46, R39, R41, RZ ;  /* 0x00000029272e7227 */ /* 0x000fc600078e00ff */
[----:B------:R-:W-:Y:S01]  /*cee0*/  STL [R1+0x1d4], R9 ;  /* 0x0001d40901007387 */ /* 0x000fe20000100800 */
[----:B------:R-:W-:Y:S01]  /*cef0*/  @!P1 IMAD.MOV R8, RZ, RZ, -R8 ;  /* 0x000000ffff089224 */ /* 0x000fe200078e0a08 */
[C---:B------:R-:W-:Y:S01]  /*cf00*/  ISETP.GT.U32.AND P1, PT, R44.reuse, R6, PT ;  /* 0x000000062c00720c */ /* 0x040fe20003f24070 */
[----:B------:R-:W-:Y:S01]  /*cf10*/  @!P3 IMAD.MOV R7, RZ, RZ, -R7 ;  /* 0x000000ffff07b224 */ /* 0x000fe200078e0a07 */
[C---:B------:R-:W-:Y:S01]  /*cf20*/  ISETP.GT.U32.AND P3, PT, R44.reuse, R4, PT ;  /* 0x000000042c00720c */ /* 0x040fe20003f64070 */
[C---:B------:R-:W-:Y:S01]  /*cf30*/  IMAD.HI.U32 R47, R39.reuse, R42, RZ ;  /* 0x0000002a272f7227 */ /* 0x040fe200078e00ff */
[----:B------:R0:W-:Y:S03]  /*cf40*/  STL [R1+0x1d0], R8 ;  /* 0x0001d00801007387 */ /* 0x0001e60000100800 */
[----:B------:R-:W-:Y:S01]  /*cf50*/  IMAD.HI.U32 R48, R39, R43, RZ ;  /* 0x0000002b27307227 */ /* 0x000fe200078e00ff */
[----:B------:R1:W-:Y:S03]  /*cf60*/  STL [R1+0x1cc], R7 ;  /* 0x0001cc0701007387 */ /* 0x0003e60000100800 */
[----:B------:R-:W-:-:S02]  /*cf70*/  IMAD R40, R44, R45, R40 ;  /* 0x0000002d2c287224 */ /* 0x000fc400078e0228 */
[----:B------:R-:W-:Y:S02]  /*cf80*/  IMAD.MOV R46, RZ, RZ, -R46 ;  /* 0x000000ffff2e7224 */ /* 0x000fe400078e0a2e */
[----:B------:R-:W-:Y:S01]  /*cf90*/  @!P2 IMAD.IADD R5, R5, 0x1, -R44 ;  /* 0x000000010505a824 */ /* 0x000fe200078e0a2c */
[----:B------:R-:W-:Y:S01]  /*cfa0*/  ISETP.GE.AND P2, PT, R55, RZ, PT ;  /* 0x000000ff3700720c */ /* 0x000fe20003f46270 */
[----:B------:R-:W-:Y:S02]  /*cfb0*/  IMAD.MOV R47, RZ, RZ, -R47 ;  /* 0x000000ffff2f7224 */ /* 0x000fe400078e0a2f */
[----:B------:R-:W-:Y:S01]  /*cfc0*/  IMAD.MOV R48, RZ, RZ, -R48 ;  /* 0x000000ffff307224 */ /* 0x000fe200078e0a30 */
[C---:B------:R-:W-:Y:S01]  /*cfd0*/  ISETP.GT.U32.AND P6, PT, R44.reuse, R5, PT ;  /* 0x000000052c00720c */ /* 0x040fe20003fc4070 */
[----:B------:R-:W-:Y:S01]  /*cfe0*/  @!P0 IMAD.IADD R29, R29, 0x1, -R44 ;  /* 0x000000011d1d8824 */ /* 0x000fe200078e0a2c */
[C---:B------:R-:W-:Y:S01]  /*cff0*/  ISETP.GT.U32.AND P0, PT, R44.reuse, R40, PT ;  /* 0x000000282c00720c */ /* 0x040fe20003f04070 */
[----:B------:R-:W-:-:S02]  /*d000*/  IMAD R41, R44, R46, R41 ;  /* 0x0000002e2c297224 */ /* 0x000fc400078e0229 */
[C---:B------:R-:W-:Y:S02]  /*d010*/  IMAD R42, R44.reuse, R47, R42 ;  /* 0x0000002f2c2a7224 */ /* 0x040fe400078e022a */
[----:B------:R-:W-:Y:S02]  /*d020*/  IMAD R43, R44, R48, R43 ;  /* 0x000000302c2b7224 */ /* 0x000fe400078e022b */
[----:B------:R-:W-:Y:S02]  /*d030*/  VIADD R49, R0, 0x36 ;  /* 0x0000003600317836 */ /* 0x000fe40000000000 */
[--C-:B------:R-:W-:Y:S01]  /*d040*/  @!P5 IMAD.IADD R28, R28, 0x1, -R44.reuse ;  /* 0x000000011c1cd824 */ /* 0x100fe200078e0a2c */
[----:B------:R-:W-:Y:S01]  /*d050*/  ISETP.GT.U32.AND P5, PT, R44, R41, PT ;  /* 0x000000292c00720c */ /* 0x000fe20003fa4070 */
[--C-:B------:R-:W-:Y:S01]  /*d060*/  @!P1 IMAD.IADD R6, R6, 0x1, -R44.reuse ;  /* 0x0000000106069824 */ /* 0x100fe200078e0a2c */
[----:B------:R-:W-:Y:S01]  /*d070*/  ISETP.GT.U32.AND P1, PT, R44, R42, PT ;  /* 0x0000002a2c00720c */ /* 0x000fe20003f24070 */
[--C-:B------:R-:W-:Y:S01]  /*d080*/  @!P3 IMAD.IADD R4, R4, 0x1, -R44.reuse ;  /* 0x000000010404b824 */ /* 0x100fe200078e0a2c */
[----:B------:R-:W-:Y:S01]  /*d090*/  ISETP.GT.U32.AND P3, PT, R44, R43, PT ;  /* 0x0000002b2c00720c */ /* 0x000fe20003f64070 */
[----:B------:R-:W-:Y:S01]  /*d0a0*/  VIADD R55, R0, 0x35 ;  /* 0x0000003500377836 */ /* 0x000fe20000000000 */
[----:B------:R-:W-:Y:S01]  /*d0b0*/  IABS R37, R49 ;  /* 0x0000003100257213 */ /* 0x000fe20000000000 */
[--C-:B------:R-:W-:Y:S01]  /*d0c0*/  @!P0 IMAD.IADD R40, R40, 0x1, -R44.reuse ;  /* 0x0000000128288824 */ /* 0x100fe200078e0a2c */
[----:B------:R-:W-:Y:S01]  /*d0d0*/  ISETP.GE.AND P0, PT, R53, RZ, PT ;  /* 0x000000ff3500720c */ /* 0x000fe20003f06270 */
[----:B------:R-:W-:Y:S01]  /*d0e0*/  @!P6 IMAD.IADD R5, R5, 0x1, -R44 ;  /* 0x000000010505e824 */ /* 0x000fe200078e0a2c */
[----:B------:R-:W-:Y:S01]  /*d0f0*/  ISETP.GE.AND P6, PT, R61, RZ, PT ;  /* 0x000000ff3d00720c */ /* 0x000fe20003fc6270 */
[----:B------:R-:W-:Y:S01]  /*d100*/  IMAD.HI.U32 R38, R39, R37, RZ ;  /* 0x0000002527267227 */ /* 0x000fe200078e00ff */
[----:B------:R-:W-:-:S03]  /*d110*/  IABS R36, R55 ;  /* 0x0000003700247213 */ /* 0x000fc60000000000 */
[----:B------:R-:W-:Y:S02]  /*d120*/  IMAD.MOV R38, RZ, RZ, -R38 ;  /* 0x000000ffff267224 */ /* 0x000fe400078e0a26 */
[--C-:B------:R-:W-:Y:S01]  /*d130*/  @!P5 IMAD.IADD R41, R41, 0x1, -R44.reuse ;  /* 0x000000012929d824 */ /* 0x100fe200078e0a2c */
[----:B------:R-:W-:Y:S01]  /*d140*/  ISETP.GE.AND P5, PT, R56, RZ, PT ;  /* 0x000000ff3800720c */ /* 0x000fe20003fa6270 */
[--C-:B------:R-:W-:Y:S01]  /*d150*/  @!P1 IMAD.IADD R42, R42, 0x1, -R44.reuse ;  /* 0x000000012a2a9824 */ /* 0x100fe200078e0a2c */
[----:B------:R-:W-:Y:S01]  /*d160*/  ISETP.GE.AND P1, PT, R52, RZ, PT ;  /* 0x000000ff3400720c */ /* 0x000fe20003f26270 */
[----:B0-----:R-:W-:Y:S02]  /*d170*/  IMAD.MOV.U32 R8, RZ, RZ, R29 ;  /* 0x000000ffff087224 */ /* 0x001fe400078e001d */
[----:B------:R-:W-:Y:S01]  /*d180*/  @!P3 IMAD.IADD R43, R43, 0x1, -R44 ;  /* 0x000000012b2bb824 */ /* 0x000fe200078e0a2c */
[----:B------:R-:W-:Y:S01]  /*d190*/  ISETP.GT.U32.AND P3, PT, R44, R40, PT ;  /* 0x000000282c00720c */ /* 0x000fe20003f64070 */
[----:B-1----:R-:W-:-:S02]  /*d1a0*/  IMAD.MOV.U32 R7, RZ, RZ, R28 ;  /* 0x000000ffff077224 */ /* 0x002fc400078e001c */
[----:B------:R-:W-:-:S04]  /*d1b0*/  IMAD.HI.U32 R35, R39, R36, RZ ;  /* 0x0000002427237227 */ /* 0x000fc800078e00ff */
[C---:B------:R-:W-:Y:S02]  /*d1c0*/  IMAD R37, R44.reuse, R38, R37 ;  /* 0x000000262c257224 */ /* 0x040fe400078e0225 */
[----:B------:R-:W-:Y:S01]  /*d1d0*/  @!P4 IMAD.MOV R8, RZ, RZ, -R8 ;  /* 0x000000ffff08c224 */ /* 0x000fe200078e0a08 */
[C---:B------:R-:W-:Y:S01]  /*d1e0*/  ISETP.GT.U32.AND P4, PT, R44.reuse, R42, PT ;  /* 0x0000002a2c00720c */ /* 0x040fe20003f84070 */
[----:B------:R-:W-:Y:S01]  /*d1f0*/  @!P2 IMAD.MOV R7, RZ, RZ, -R7 ;  /* 0x000000ffff07a224 */ /* 0x000fe200078e0a07 */
[----:B------:R-:W-:Y:S01]  /*d200*/  ISETP.GT.U32.AND P2, PT, R44, R41, PT ;  /* 0x000000292c00720c */ /* 0x000fe20003f44070 */
[----:B------:R-:W-:Y:S01]  /*d210*/  IMAD.MOV R35, RZ, RZ, -R35 ;  /* 0x000000ffff237224 */ /* 0x000fe200078e0a23 */
[----:B------:R-:W-:Y:S01]  /*d220*/  STL [R1+0x1c4], R8 ;  /* 0x0001c40801007387 */ /* 0x000fe20000100800 */
[----:B------:R-:W-:Y:S02]  /*d230*/  VIADD R56, R0, 0x34 ;  /* 0x0000003400387836 */ /* 0x000fe40000000000 */
[----:B------:R-:W-:Y:S01]  /*d240*/  @!P0 IMAD.MOV R5, RZ, RZ, -R5 ;  /* 0x000000ffff058224 */ /* 0x000fe200078e0a05 */
[C---:B------:R-:W-:Y:S01]  /*d250*/  ISETP.GT.U32.AND P0, PT, R44.reuse, R37, PT ;  /* 0x000000252c00720c */ /* 0x040fe20003f04070 */
[----:B------:R-:W-:Y:S01]  /*d260*/  @!P6 IMAD.MOV R6, RZ, RZ, -R6 ;  /* 0x000000ffff06e224 */ /* 0x000fe200078e0a06 */
[----:B------:R0:W-:Y:S01]  /*d270*/  STL [R1+0x1c0], R7 ;  /* 0x0001c00701007387 */ /* 0x0001e20000100800 */
[----:B------:R-:W-:Y:S01]  /*d280*/  IMAD R36, R44, R35, R36 ;  /* 0x000000232c247224 */ /* 0x000fe200078e0224 */
[----:B------:R-:W-:Y:S01]  /*d290*/  IABS R35, R56 ;  /* 0x0000003800237213 */ /* 0x000fe20000000000 */
[----:B------:R-:W-:Y:S01]  /*d2a0*/  @!P5 IMAD.MOV R4, RZ, RZ, -R4 ;  /* 0x000000ffff04d224 */ /* 0x000fe200078e0a04 */
[----:B------:R-:W-:Y:S01]  /*d2b0*/  ISETP.GE.AND P5, PT, R51, RZ, PT ;  /* 0x000000ff3300720c */ /* 0x000fe20003fa6270 */
[----:B------:R1:W-:Y:S01]  /*d2c0*/  STL [R1+0x1bc], R6 ;  /* 0x0001bc0601007387 */ /* 0x0003e20000100800 */
[--C-:B------:R-:W-:Y:S01]  /*d2d0*/  @!P3 IMAD.IADD R40, R40, 0x1, -R44.reuse ;  /* 0x000000012828b824 */ /* 0x100fe200078e0a2c */
[C---:B------:R-:W-:Y:S01]  /*d2e0*/  ISETP.GT.U32.AND P6, PT, R44.reuse, R43, PT ;  /* 0x0000002b2c00720c */ /* 0x040fe20003fc4070 */
[--C-:B------:R-:W-:Y:S01]  /*d2f0*/  @!P2 IMAD.IADD R41, R41, 0x1, -R44.reuse ;  /* 0x000000012929a824 */ /* 0x100fe200078e0a2c */
[----:B------:R2:W-:Y:S01]  /*d300*/  STL [R1+0x1b8], R5 ;  /* 0x0001b80501007387 */ /* 0x0005e20000100800 */
[----:B------:R-:W-:Y:S01]  /*d310*/  ISETP.GT.U32.AND P3, PT, R44, R36, PT ;  /* 0x000000242c00720c */ /* 0x000fe20003f64070 */
[--C-:B------:R-:W-:Y:S01]  /*d320*/  @!P4 IMAD.IADD R42, R42, 0x1, -R44.reuse ;  /* 0x000000012a2ac824 */ /* 0x100fe200078e0a2c */
[----:B------:R-:W-:Y:S01]  /*d330*/  ISETP.GE.AND P4, PT, R54, RZ, PT ;  /* 0x000000ff3600720c */ /* 0x000fe20003f86270 */
[----:B------:R3:W-:Y:S01]  /*d340*/  STL [R1+0x1b4], R4 ;  /* 0x0001b40401007387 */ /* 0x0007e20000100800 */
[----:B------:R-:W-:Y:S01]  /*d350*/  VIADD R54, R0, 0x33 ;  /* 0x0000003300367836 */ /* 0x000fe20000000000 */
[----:B------:R-:W-:Y:S01]  /*d360*/  ISETP.GE.AND P2, PT, R50, RZ, PT ;  /* 0x000000ff3200720c */ /* 0x000fe20003f46270 */
[----:B------:R-:W-:Y:S01]  /*d370*/  @!P0 IMAD.IADD R37, R37, 0x1, -R44 ;  /* 0x0000000125258824 */ /* 0x000fe200078e0a2c */
[----:B------:R-:W-:Y:S01]  /*d380*/  ISETP.GE.AND P0, PT, R55, RZ, PT ;  /* 0x000000ff3700720c */ /* 0x000fe20003f06270 */
[----:B0-----:R-:W-:Y:S01]  /*d390*/  IMAD.MOV.U32 R7, RZ, RZ, R41 ;  /* 0x000000ffff077224 */ /* 0x001fe200078e0029 */
[----:B-1----:R-:W-:Y:S01]  /*d3a0*/  IABS R6, R54 ;  /* 0x0000003600067213 */ /* 0x002fe20000000000 */
[----:B--2---:R-:W-:-:S04]  /*d3b0*/  IMAD.HI.U32 R5, R39, R35, RZ ;  /* 0x0000002327057227 */ /* 0x004fc800078e00ff */
[----:B------:R-:W-:Y:S02]  /*d3c0*/  IMAD.MOV R5, RZ, RZ, -R5 ;  /* 0x000000ffff057224 */ /* 0x000fe400078e0a05 */
[----:B---3--:R-:W-:Y:S02]  /*d3d0*/  IMAD.MOV.U32 R4, RZ, RZ, R40 ;  /* 0x000000ffff047224 */ /* 0x008fe400078e0028 */
[C---:B------:R-:W-:Y:S02]  /*d3e0*/  IMAD R5, R44.reuse, R5, R35 ;  /* 0x000000052c057224 */ /* 0x040fe400078e0223 */
[----:B------:R-:W-:Y:S01]  /*d3f0*/  @!P1 IMAD.MOV R4, RZ, RZ, -R4 ;  /* 0x000000ffff049224 */ /* 0x000fe200078e0a04 */
[----:B------:R-:W-:Y:S01]  /*d400*/  ISETP.GT.U32.AND P1, PT, R44, R37, PT ;  /* 0x000000252c00720c */ /* 0x000fe20003f24070 */
[----:B------:R-:W-:Y:S02]  /*d410*/  @!P5 IMAD.MOV R7, RZ, RZ, -R7 ;  /* 0x000000ffff07d224 */ /* 0x000fe400078e0a07 */
[--C-:B------:R-:W-:Y:S01]  /*d420*/  @!P6 IMAD.IADD R43, R43, 0x1, -R44.reuse ;  /* 0x000000012b2be824 */ /* 0x100fe200078e0a2c */
[----:B------:R0:W-:Y:S01]  /*d430*/  STL [R1+0x1b0], R4 ;  /* 0x0001b00401007387 */ /* 0x0001e20000100800 */
[----:B------:R-:W-:Y:S01]  /*d440*/  @!P3 IMAD.IADD R36, R36, 0x1, -R44 ;  /* 0x000000012424b824 */ /* 0x000fe200078e0a2c */
[----:B------:R-:W-:Y:S01]  /*d450*/  ISETP.GT.U32.AND P3, PT, R44, R5, PT ;  /* 0x000000052c00720c */ /* 0x000fe20003f64070 */
[----:B------:R-:W-:Y:S01]  /*d460*/  IMAD.MOV.U32 R35, RZ, RZ, R42 ;  /* 0x000000ffff237224 */ /* 0x000fe200078e002a */
[----:B------:R1:W-:Y:S01]  /*d470*/  STL [R1+0x1ac], R7 ;  /* 0x0001ac0701007387 */ /* 0x0003e20000100800 */
[----:B------:R-:W-:Y:S01]  /*d480*/  ISETP.GE.AND P6, PT, R49, RZ, PT ;  /* 0x000000ff3100720c */ /* 0x000fe20003fc6270 */
[----:B------:R-:W-:Y:S01]  /*d490*/  VIADD R51, R0, 0x2e ;  /* 0x0000002e00337836 */ /* 0x000fe20000000000 */
[----:B------:R-:W-:Y:S01]  /*d4a0*/  ISETP.GT.U32.AND P5, PT, R44, R36, PT ;  /* 0x000000242c00720c */ /* 0x000fe20003fa4070 */
[----:B------:R-:W-:Y:S01]  /*d4b0*/  @!P2 IMAD.MOV R35, RZ, RZ, -R35 ;  /* 0x000000ffff23a224 */ /* 0x000fe200078e0a23 */
[----:B------:R-:W-:Y:S01]  /*d4c0*/  ISETP.GE.AND P2, PT, R56, RZ, PT ;  /* 0x000000ff3800720c */ /* 0x000fe20003f46270 */
[----:B0-----:R-:W-:-:S04]  /*d4d0*/  IMAD.HI.U32 R4, R39, R6, RZ ;  /* 0x0000000627047227 */ /* 0x001fc800078e00ff */
[----:B-1----:R-:W-:Y:S02]  /*d4e0*/  IMAD.MOV.U32 R7, RZ, RZ, R43 ;  /* 0x000000ffff077224 */ /* 0x002fe400078e002b */
[----:B------:R-:W-:Y:S02]  /*d4f0*/  IMAD.MOV R4, RZ, RZ, -R4 ;  /* 0x000000ffff047224 */ /* 0x000fe400078e0a04 */
[----:B------:R-:W-:Y:S01]  /*d500*/  @!P4 IMAD.MOV R7, RZ, RZ, -R7 ;  /* 0x000000ffff07c224 */ /* 0x000fe200078e0a07 */
[----:B------:R-:W-:Y:S01]  /*d510*/  ISETP.GE.AND P4, PT, R54, RZ, PT ;  /* 0x000000ff3600720c */ /* 0x000fe20003f86270 */
[----:B------:R-:W-:Y:S02]  /*d520*/  VIADD R56, R0, 0x32 ;  /* 0x0000003200387836 */ /* 0x000fe40000000000 */
[----:B------:R-:W-:Y:S01]  /*d530*/  @!P1 IMAD.IADD R37, R37, 0x1, -R44 ;  /* 0x0000000125259824 */ /* 0x000fe200078e0a2c */
[----:B------:R0:W-:Y:S01]  /*d540*/  STL [R1+0x1a8], R7 ;  /* 0x0001a80701007387 */ /* 0x0001e20000100800 */
[----:B------:R-:W-:Y:S01]  /*d550*/  IMAD R6, R44, R4, R6 ;  /* 0x000000042c067224 */ /* 0x000fe200078e0206 */
[----:B------:R-:W-:Y:S01]  /*d560*/  IABS R38, R56 ;  /* 0x0000003800267213 */ /* 0x000fe20000000000 */
[----:B------:R-:W-:Y:S01]  /*d570*/  @!P3 IMAD.IADD R5, R5, 0x1, -R44 ;  /* 0x000000010505b824 */ /* 0x000fe200078e0a2c */
[----:B------:R-:W-:Y:S01]  /*d580*/  ISETP.GE.AND P1, PT, R56, RZ, PT ;  /* 0x000000ff3800720c */ /* 0x000fe20003f26270 */
[----:B------:R-:W-:Y:S01]  /*d590*/  VIADD R56, R0, 0x31 ;  /* 0x0000003100387836 */ /* 0x000fe20000000000 */
[----:B------:R-:W-:Y:S01]  /*d5a0*/  ISETP.GT.U32.AND P3, PT, R44, R6, PT ;  /* 0x000000062c00720c */ /* 0x000fe20003f64070 */
[----:B------:R-:W-:-:S03]  /*d5b0*/  IMAD.HI.U32 R28, R39, R38, RZ ;  /* 0x00000026271c7227 */ /* 0x000fc600078e00ff */
[----:B------:R-:W-:Y:S01]  /*d5c0*/  IABS R4, R56 ;  /* 0x0000003800047213 */ /* 0x000fe20000000000 */
[----:B0-----:R-:W-:Y:S02]  /*d5d0*/  IMAD.MOV.U32 R7, RZ, RZ, R37 ;  /* 0x000000ffff077224 */ /* 0x001fe400078e0025 */
[----:B------:R-:W-:Y:S02]  /*d5e0*/  IMAD.MOV R28, RZ, RZ, -R28 ;  /* 0x000000ffff1c7224 */ /* 0x000fe400078e0a1c */
[----:B------:R-:W-:Y:S01]  /*d5f0*/  @!P6 IMAD.MOV R7, RZ, RZ, -R7 ;  /* 0x000000ffff07e224 */ /* 0x000fe200078e0a07 */
[C---:B------:R-:W-:Y:S01]  /*d600*/  ISETP.GT.U32.AND P6, PT, R44.reuse, R5, PT ;  /* 0x000000052c00720c */ /* 0x040fe20003fc4070 */
[----:B------:R-:W-:Y:S02]  /*d610*/  IMAD R38, R44, R28, R38 ;  /* 0x0000001c2c267224 */ /* 0x000fe400078e0226 */
[--C-:B------:R-:W-:Y:S01]  /*d620*/  @!P3 IMAD.IADD R6, R6, 0x1, -R44.reuse ;  /* 0x000000010606b824 */ /* 0x100fe200078e0a2c */
[----:B------:R0:W-:Y:S01]  /*d630*/  STL [R1+0x188], R7 ;  /* 0x0001880701007387 */ /* 0x0001e20000100800 */
[----:B------:R-:W-:Y:S01]  /*d640*/  @!P5 IMAD.IADD R36, R36, 0x1, -R44 ;  /* 0x000000012424d824 */ /* 0x000fe200078e0a2c */
[----:B------:R-:W-:Y:S01]  /*d650*/  ISETP.GE.AND P5, PT, R56, RZ, PT ;  /* 0x000000ff3800720c */ /* 0x000fe20003fa6270 */
[----:B------:R-:W-:Y:S01]  /*d660*/  VIADD R54, R0, 0x30 ;  /* 0x0000003000367836 */ /* 0x000fe20000000000 */
[----:B------:R-:W-:Y:S01]  /*d670*/  ISETP.GT.U32.AND P3, PT, R44, R6, PT ;  /* 0x000000062c00720c */ /* 0x000fe20003f64070 */
[----:B------:R-:W-:-:S02]  /*d680*/  VIADD R56, R0, 0x2f ;  /* 0x0000002f00387836 */ /* 0x000fc40000000000 */
[----:B------:R-:W-:Y:S01]  /*d690*/  IMAD.HI.U32 R28, R39, R4, RZ ;  /* 0x00000004271c7227 */ /* 0x000fe200078e00ff */
[----:B------:R-:W-:Y:S02]  /*d6a0*/  IABS R41, R54 ;  /* 0x0000003600297213 */ /* 0x000fe40000000000 */
[----:B------:R-:W-:Y:S01]  /*d6b0*/  IABS R40, R56 ;  /* 0x0000003800287213 */ /* 0x000fe20000000000 */
[----:B------:R-:W-:Y:S01]  /*d6c0*/  @!P6 IMAD.IADD R5, R5, 0x1, -R44 ;  /* 0x000000010505e824 */ /* 0x000fe200078e0a2c */
[----:B------:R-:W-:Y:S01]  /*d6d0*/  ISETP.GT.U32.AND P6, PT, R44, R38, PT ;  /* 0x000000262c00720c */ /* 0x000fe20003fc4070 */
[----:B0-----:R-:W-:Y:S01]  /*d6e0*/  IMAD.MOV.U32 R7, RZ, RZ, R36 ;  /* 0x000000ffff077224 */ /* 0x001fe200078e0024 */
[----:B------:R-:W-:Y:S01]  /*d6f0*/  IABS R36, R51 ;  /* 0x0000003300247213 */ /* 0x000fe20000000000 */
[----:B------:R-:W-:Y:S02]  /*d700*/  IMAD.MOV R28, RZ, RZ, -R28 ;  /* 0x000000ffff1c7224 */ /* 0x000fe400078e0a1c */
[----:B------:R-:W-:-:S04]  /*d710*/  IMAD.HI.U32 R42, R39, R41, RZ ;  /* 0x00000029272a7227 */ /* 0x000fc800078e00ff */
[----:B------:R-:W-:-:S04]  /*d720*/  IMAD.HI.U32 R37, R39, R40, RZ ;  /* 0x0000002827257227 */ /* 0x000fc800078e00ff */
[----:B------:R-:W-:Y:S01]  /*d730*/  @!P0 IMAD.MOV R7, RZ, RZ, -R7 ;  /* 0x000000ffff078224 */ /* 0x000fe200078e0a07 */
[----:B------:R-:W-:Y:S01]  /*d740*/  ISETP.GE.AND P0, PT, R54, RZ, PT ;  /* 0x000000ff3600720c */ /* 0x000fe20003f06270 */
[----:B------:R-:W-:Y:S02]  /*d750*/  IMAD R4, R44, R28, R4 ;  /* 0x0000001c2c047224 */ /* 0x000fe400078e0204 */
[----:B------:R-:W-:Y:S01]  /*d760*/  IMAD.MOV R42, RZ, RZ, -R42 ;  /* 0x000000ffff2a7224 */ /* 0x000fe200078e0a2a */
[----:B------:R0:W-:Y:S01]  /*d770*/  STL [R1+0x1a4], R7 ;  /* 0x0001a40701007387 */ /* 0x0001e20000100800 */
[----:B------:R-:W-:Y:S02]  /*d780*/  IMAD.MOV R37, RZ, RZ, -R37 ;  /* 0x000000ffff257224 */ /* 0x000fe400078e0a25 */
[--C-:B------:R-:W-:Y:S02]  /*d790*/  @!P6 IMAD.IADD R38, R38, 0x1, -R44.reuse ;  /* 0x000000012626e824 */ /* 0x100fe400078e0a2c */
[----:B------:R-:W-:Y:S01]  /*d7a0*/  @!P3 IMAD.IADD R6, R6, 0x1, -R44 ;  /* 0x000000010606b824 */ /* 0x000fe200078e0a2c */
[----:B------:R-:W-:Y:S01]  /*d7b0*/  ISETP.GT.U32.AND P3, PT, R44, R4, PT ;  /* 0x000000042c00720c */ /* 0x000fe20003f64070 */
[----:B------:R-:W-:Y:S01]  /*d7c0*/  VIADD R49, R0, 0x2d ;  /* 0x0000002d00317836 */ /* 0x000fe20000000000 */
[C---:B------:R-:W-:Y:S01]  /*d7d0*/  ISETP.GT.U32.AND P6, PT, R44.reuse, R38, PT ;  /* 0x000000262c00720c */ /* 0x040fe20003fc4070 */
[----:B------:R-:W-:-:S02]  /*d7e0*/  IMAD R41, R44, R42, R41 ;  /* 0x0000002a2c297224 */ /* 0x000fc400078e0229 */
[C---:B------:R-:W-:Y:S01]  /*d7f0*/  IMAD R40, R44.reuse, R37, R40 ;  /* 0x000000252c287224 */ /* 0x040fe200078e0228 */
[----:B------:R-:W-:Y:S01]  /*d800*/  IABS R29, R49 ;  /* 0x00000031001d7213 */ /* 0x000fe20000000000 */
[----:B------:R-:W-:Y:S02]  /*d810*/  IMAD.MOV.U32 R8, RZ, RZ, R5 ;  /* 0x000000ffff087224 */ /* 0x000fe400078e0005 */
[----:B0-----:R-:W-:Y:S02]  /*d820*/  IMAD.MOV.U32 R7, RZ, RZ, R6 ;  /* 0x000000ffff077224 */ /* 0x001fe400078e0006 */
[----:B------:R-:W-:Y:S01]  /*d830*/  @!P2 IMAD.MOV R8, RZ, RZ, -R8 ;  /* 0x000000ffff08a224 */ /* 0x000fe200078e0a08 */
[C---:B------:R-:W-:Y:S01]  /*d840*/  ISETP.GT.U32.AND P2, PT, R44.reuse, R41, PT ;  /* 0x000000292c00720c */ /* 0x040fe20003f44070 */
[----:B------:R-:W-:Y:S01]  /*d850*/  @!P4 IMAD.MOV R7, RZ, RZ, -R7 ;  /* 0x000000ffff07c224 */ /* 0x000fe200078e0a07 */
[----:B------:R-:W-:Y:S01]  /*d860*/  ISETP.GT.U32.AND P4, PT, R44, R40, PT ;  /* 0x000000282c00720c */ /* 0x000fe20003f84070 */
[C---:B------:R-:W-:Y:S01]  /*d870*/  IMAD.HI.U32 R28, R39.reuse, R36, RZ ;  /* 0x00000024271c7227 */ /* 0x040fe200078e00ff */
[----:B------:R-:W-:Y:S03]  /*d880*/  STL [R1+0x18c], R8 ;  /* 0x00018c0801007387 */ /* 0x000fe60000100800 */
[----:B------:R-:W-:Y:S01]  /*d890*/  IMAD.MOV R37, RZ, RZ, -R28 ;  /* 0x000000ffff257224 */ /* 0x000fe200078e0a1c */
[----:B------:R0:W-:Y:S01]  /*d8a0*/  STL [R1+0x198], R7 ;  /* 0x0001980701007387 */ /* 0x0001e20000100800 */
[----:B------:R-:W-:-:S04]  /*d8b0*/  IMAD.HI.U32 R28, R39, R29, RZ ;  /* 0x0000001d271c7227 */ /* 0x000fc800078e00ff */
[----:B------:R-:W-:Y:S02]  /*d8c0*/  IMAD.MOV R28, RZ, RZ, -R28 ;  /* 0x000000ffff1c7224 */ /* 0x000fe400078e0a1c */
[--C-:B------:R-:W-:Y:S01]  /*d8d0*/  @!P6 IMAD.IADD R38, R38, 0x1, -R44.reuse ;  /* 0x000000012626e824 */ /* 0x100fe200078e0a2c */
[----:B------:R-:W-:Y:S01]  /*d8e0*/  ISETP.GE.AND P6, PT, R56, RZ, PT ;  /* 0x000000ff3800720c */ /* 0x000fe20003fc6270 */
[--C-:B------:R-:W-:Y:S02]  /*d8f0*/  @!P3 IMAD.IADD R4, R4, 0x1, -R44.reuse ;  /* 0x000000010404b824 */ /* 0x100fe400078e0a2c */
[----:B------:R-:W-:Y:S02]  /*d900*/  VIADD R55, R0, 0x2c ;  /* 0x0000002c00377836 */ /* 0x000fe40000000000 */
[----:B------:R-:W-:Y:S02]  /*d910*/  IMAD R29, R44, R28, R29 ;  /* 0x0000001c2c1d7224 */ /* 0x000fe400078e021d */
[--C-:B------:R-:W-:Y:S01]  /*d920*/  @!P2 IMAD.IADD R41, R41, 0x1, -R44.reuse ;  /* 0x000000012929a824 */ /* 0x100fe200078e0a2c */
[----:B------:R-:W-:Y:S01]  /*d930*/  IABS R28, R55 ;  /* 0x00000037001c7213 */ /* 0x000fe20000000000 */
[----:B------:R-:W-:Y:S01]  /*d940*/  @!P4 IMAD.IADD R40, R40, 0x1, -R44 ;  /* 0x000000012828c824 */ /* 0x000fe200078e0a2c */
[C---:B------:R-:W-:Y:S01]  /*d950*/  ISETP.GT.U32.AND P2, PT, R44.reuse, R4, PT ;  /* 0x000000042c00720c */ /* 0x040fe20003f44070 */
[----:B0-----:R-:W-:Y:S01]  /*d960*/  IMAD.MOV.U32 R7, RZ, RZ, R38 ;  /* 0x000000ffff077224 */ /* 0x001fe200078e0026 */
[C---:B------:R-:W-:Y:S01]  /*d970*/  ISETP.GT.U32.AND P4, PT, R44.reuse, R41, PT ;  /* 0x000000292c00720c */ /* 0x040fe20003f84070 */
[----:B------:R-:W-:-:S02]  /*d980*/  IMAD R5, R44, R37, R36 ;  /* 0x000000252c057224 */ /* 0x000fc400078e0224 */
[----:B------:R-:W-:Y:S01]  /*d990*/  @!P1 IMAD.MOV R7, RZ, RZ, -R7 ;  /* 0x000000ffff079224 */ /* 0x000fe200078e0a07 */
[C---:B------:R-:W-:Y:S01]  /*d9a0*/  ISETP.GT.U32.AND P1, PT, R44.reuse, R40, PT ;  /* 0x000000282c00720c */ /* 0x040fe20003f24070 */
[----:B------:R-:W-:Y:S01]  /*d9b0*/  IMAD.HI.U32 R38, R39, R28, RZ ;  /* 0x0000001c27267227 */ /* 0x000fe200078e00ff */
[----:B------:R-:W-:Y:S02]  /*d9c0*/  ISETP.GT.U32.AND P3, PT, R44, R5, PT ;  /* 0x000000052c00720c */ /* 0x000fe40003f64070 */
[----:B------:R0:W-:Y:S01]  /*d9d0*/  STL [R1+0x194], R7 ;  /* 0x0001940701007387 */ /* 0x0001e20000100800 */
[----:B------:R-:W-:Y:S02]  /*d9e0*/  IMAD.MOV R38, RZ, RZ, -R38 ;  /* 0x000000ffff267224 */ /* 0x000fe400078e0a26 */
[----:B------:R-:W-:Y:S02]  /*d9f0*/  VIADD R50, R0, 0x2b ;  /* 0x0000002b00327836 */ /* 0x000fe40000000000 */
[----:B------:R-:W-:Y:S01]  /*da00*/  @!P2 IMAD.IADD R4, R4, 0x1, -R44 ;  /* 0x000000010404a824 */ /* 0x000fe200078e0a2c */
[C---:B------:R-:W-:Y:S01]  /*da10*/  ISETP.GT.U32.AND P2, PT, R44.reuse, R29, PT ;  /* 0x0000001d2c00720c */ /* 0x040fe20003f44070 */
[----:B------:R-:W-:Y:S01]  /*da20*/  IMAD R28, R44, R38, R28 ;  /* 0x000000262c1c7224 */ /* 0x000fe200078e021c */
[----:B------:R-:W-:Y:S01]  /*da30*/  IABS R37, R50 ;  /* 0x0000003200257213 */ /* 0x000fe20000000000 */
[----:B------:R-:W-:-:S02]  /*da40*/  VIADD R54, R0, 0x2a ;  /* 0x0000002a00367836 */ /* 0x000fc40000000000 */
[--C-:B------:R-:W-:Y:S01]  /*da50*/  @!P1 IMAD.IADD R40, R40, 0x1, -R44.reuse ;  /* 0x0000000128289824 */ /* 0x100fe200078e0a2c */
[----:B------:R-:W-:Y:S01]  /*da60*/  ISETP.GT.U32.AND P1, PT, R44, R28, PT ;  /* 0x0000001c2c00720c */ /* 0x000fe20003f24070 */
[----:B------:R-:W-:Y:S01]  /*da70*/  @!P4 IMAD.IADD R41, R41, 0x1, -R44 ;  /* 0x000000012929c824 */ /* 0x000fe200078e0a2c */
[----:B------:R-:W-:Y:S01]  /*da80*/  IABS R6, R54 ;  /* 0x0000003600067213 */ /* 0x000fe20000000000 */
[----:B------:R-:W-:Y:S01]  /*da90*/  IMAD.HI.U32 R43, R39, R37, RZ ;  /* 0x00000025272b7227 */ /* 0x000fe200078e00ff */
[----:B------:R-:W-:-:S03]  /*daa0*/  ISETP.GE.AND P4, PT, R51, RZ, PT ;  /* 0x000000ff3300720c */ /* 0x000fc60003f86270 */
[----:B------:R-:W-:Y:S02]  /*dab0*/  IMAD.MOV.U32 R8, RZ, RZ, R4 ;  /* 0x000000ffff087224 */ /* 0x000fe400078e0004 */
[----:B------:R-:W-:Y:S02]  /*dac0*/  @!P3 IMAD.IADD R5, R5, 0x1, -R44 ;  /* 0x000000010505b824 */ /* 0x000fe400078e0a2c */
[----:B0-----:R-:W-:Y:S02]  /*dad0*/  IMAD.MOV.U32 R7, RZ, RZ, R41 ;  /* 0x000000ffff077224 */ /* 0x001fe400078e0029 */
[----:B------:R-:W-:Y:S01]  /*dae0*/  VIADD R56, R0, 0x29 ;  /* 0x0000002900387836 */ /* 0x000fe20000000000 */
[----:B------:R-:W-:Y:S01]  /*daf0*/  ISETP.GT.U32.AND P3, PT, R44, R5, PT ;  /* 0x000000052c00720c */ /* 0x000fe20003f64070 */
[----:B------:R-:W-:-:S03]  /*db00*/  IMAD.HI.U32 R42, R39, R6, RZ ;  /* 0x00000006272a7227 */ /* 0x000fc600078e00ff */
[----:B------:R-:W-:Y:S01]  /*db10*/  IABS R36, R56 ;  /* 0x0000003800247213 */ /* 0x000fe20000000000 */
[----:B------:R-:W-:Y:S02]  /*db20*/  IMAD.MOV R43, RZ, RZ, -R43 ;  /* 0x000000ffff2b7224 */ /* 0x000fe400078e0a2b */
[----:B------:R-:W-:Y:S02]  /*db30*/  @!P5 IMAD.MOV R8, RZ, RZ, -R8 ;  /* 0x000000ffff08d224 */ /* 0x000fe400078e0a08 */
[----:B------:R-:W-:Y:S02]  /*db40*/  @!P0 IMAD.MOV R7, RZ, RZ, -R7 ;  /* 0x000000ffff078224 */ /* 0x000fe400078e0a07 */
[----:B------:R-:W-:Y:S01]  /*db50*/  @!P2 IMAD.IADD R29, R29, 0x1, -R44 ;  /* 0x000000011d1da824 */ /* 0x000fe200078e0a2c */
[----:B------:R-:W-:Y:S01]  /*db60*/  STL [R1+0x168], R8 ;  /* 0x0001680801007387 */ /* 0x000fe20000100800 */
[----:B------:R-:W-:Y:S01]  /*db70*/  IMAD.MOV R42, RZ, RZ, -R42 ;  /* 0x000000ffff2a7224 */ /* 0x000fe200078e0a2a */
[----:B------:R-:W-:Y:S01]  /*db80*/  ISETP.GE.AND P2, PT, R55, RZ, PT ;  /* 0x000000ff3700720c */ /* 0x000fe20003f46270 */
[----:B------:R-:W-:Y:S01]  /*db90*/  IMAD R37, R44, R43, R37 ;  /* 0x0000002b2c257224 */ /* 0x000fe200078e0225 */
[----:B------:R0:W-:Y:S01]  /*dba0*/  STL [R1+0x170], R7 ;  /* 0x0001700701007387 */ /* 0x0001e20000100800 */
[----:B------:R-:W-:Y:S01]  /*dbb0*/  @!P1 IMAD.IADD R28, R28, 0x1, -R44 ;  /* 0x000000011c1c9824 */ /* 0x000fe200078e0a2c */
[C---:B------:R-:W-:Y:S01]  /*dbc0*/  ISETP.GT.U32.AND P1, PT, R44.reuse, R29, PT ;  /* 0x0000001d2c00720c */ /* 0x040fe20003f24070 */
[C---:B------:R-:W-:Y:S01]  /*dbd0*/  IMAD R6, R44.reuse, R42, R6 ;  /* 0x0000002a2c067224 */ /* 0x040fe200078e0206 */
[C---:B------:R-:W-:Y:S01]  /*dbe0*/  ISETP.GT.U32.AND P0, PT, R44.reuse, R37, PT ;  /* 0x000000252c00720c */ /* 0x040fe20003f04070 */
[----:B------:R-:W-:Y:S01]  /*dbf0*/  IMAD.HI.U32 R38, R39, R36, RZ ;  /* 0x0000002427267227 */ /* 0x000fe200078e00ff */
[----:B------:R-:W-:-:S03]  /*dc00*/  ISETP.GT.U32.AND P5, PT, R44, R28, PT ;  /* 0x0000001c2c00720c */ /* 0x000fc60003fa4070 */
[----:B------:R-:W-:Y:S02]  /*dc10*/  IMAD.MOV R38, RZ, RZ, -R38 ;  /* 0x000000ffff267224 */ /* 0x000fe400078e0a26 */
[----:B0-----:R-:W-:Y:S02]  /*dc20*/  IMAD.MOV.U32 R7, RZ, RZ, R40 ;  /* 0x000000ffff077224 */ /* 0x001fe400078e0028 */
[----:B------:R-:W-:Y:S01]  /*dc30*/  @!P3 IMAD.IADD R5, R5, 0x1, -R44 ;  /* 0x000000010505b824 */ /* 0x000fe200078e0a2c */
[----:B------:R-:W-:Y:S01]  /*dc40*/  ISETP.GE.AND P3, PT, R49, RZ, PT ;  /* 0x000000ff3100720c */ /* 0x000fe20003f66270 */
        /* <DEDUP_REMOVED lines=9> */
[----:B------:R-:W-:Y:S01]  /*dce0*/  VIADD R55, R0, 0x27 ;  /* 0x0000002700377836 */ /* 0x000fe20000000000 */
[----:B------:R-:W-:Y:S01]  /*dcf0*/  ISETP.GE.AND P0, PT, R56, RZ, PT ;  /* 0x000000ff3800720c */ /* 0x000fe20003f06270 */
[----:B------:R-:W-:Y:S01]  /*dd00*/  @!P4 IMAD.MOV R5, RZ, RZ, -R5 ;  /* 0x000000ffff05c224 */ /* 0x000fe200078e0a05 */
[----:B------:R-:W-:Y:S01]  /*dd10*/  ISETP.GE.AND P4, PT, R50, RZ, PT ;  /* 0x000000ff3200720c */ /* 0x000fe20003f86270 */
[----:B------:R-:W-:Y:S01]  /*dd20*/  @!P6 IMAD.IADD R6, R6, 0x1, -R44 ;  /* 0x000000010606e824 */ /* 0x000fe200078e0a2c */
[----:B------:R-:W-:Y:S01]  /*dd30*/  ISETP.GT.U32.AND P6, PT, R44, R37, PT ;  /* 0x000000252c00720c */ /* 0x000fe20003fc4070 */
[----:B------:R-:W-:Y:S01]  /*dd40*/  IMAD.HI.U32 R40, R39, R38, RZ ;  /* 0x0000002627287227 */ /* 0x000fe200078e00ff */
[----:B------:R-:W-:Y:S01]  /*dd50*/  IABS R4, R55 ;  /* 0x0000003700047213 */ /* 0x000fe20000000000 */
[----:B------:R1:W-:Y:S02]  /*dd60*/  STL [R1+0x180], R5 ;  /* 0x0001800501007387 */ /* 0x0003e40000100800 */
[----:B0-----:R-:W-:-:S02]  /*dd70*/  IMAD.MOV.U32 R7, RZ, RZ, R29 ;  /* 0x000000ffff077224 */ /* 0x001fc400078e001d */
[----:B------:R-:W-:Y:S02]  /*dd80*/  IMAD.MOV R40, RZ, RZ, -R40 ;  /* 0x000000ffff287224 */ /* 0x000fe400078e0a28 */
[----:B------:R-:W-:Y:S02]  /*dd90*/  VIADD R51, R0, 0x26 ;  /* 0x0000002600337836 */ /* 0x000fe40000000000 */
[----:B------:R-:W-:Y:S01]  /*dda0*/  @!P3 IMAD.MOV R7, RZ, RZ, -R7 ;  /* 0x000000ffff07b224 */ /* 0x000fe200078e0a07 */
[----:B------:R-:W-:Y:S01]  /*ddb0*/  ISETP.GT.U32.AND P3, PT, R44, R6, PT ;  /* 0x000000062c00720c */ /* 0x000fe20003f64070 */
[----:B-1----:R-:W-:Y:S01]  /*ddc0*/  IMAD.HI.U32 R5, R39, R4, RZ ;  /* 0x0000000427057227 */ /* 0x002fe200078e00ff */
[----:B------:R-:W-:Y:S02]  /*ddd0*/  IABS R29, R51 ;  /* 0x00000033001d7213 */ /* 0x000fe40000000000 */
[----:B------:R0:W-:Y:S01]  /*dde0*/  STL [R1+0x178], R7 ;  /* 0x0001780701007387 */ /* 0x0001e20000100800 */
[----:B------:R-:W-:-:S02]  /*ddf0*/  @!P1 IMAD.IADD R36, R36, 0x1, -R44 ;  /* 0x0000000124249824 */ /* 0x000fc400078e0a2c */
[----:B------:R-:W-:Y:S02]  /*de00*/  VIADD R50, R0, 0x25 ;  /* 0x0000002500327836 */ /* 0x000fe40000000000 */
[C---:B------:R-:W-:Y:S01]  /*de10*/  IMAD R38, R44.reuse, R40, R38 ;  /* 0x000000282c267224 */ /* 0x040fe200078e0226 */
[----:B------:R-:W-:Y:S01]  /*de20*/  ISETP.GT.U32.AND P1, PT, R44, R36, PT ;  /* 0x000000242c00720c */ /* 0x000fe20003f24070 */
[----:B------:R-:W-:Y:S01]  /*de30*/  IMAD.MOV R5, RZ, RZ, -R5 ;  /* 0x000000ffff057224 */ /* 0x000fe200078e0a05 */
[----:B------:R-:W-:Y:S01]  /*de40*/  IABS R42, R50 ;  /* 0x00000032002a7213 */ /* 0x000fe20000000000 */
[----:B------:R-:W-:Y:S02]  /*de50*/  VIADD R56, R0, 0x24 ;  /* 0x0000002400387836 */ /* 0x000fe40000000000 */
[--C-:B------:R-:W-:Y:S01]  /*de60*/  @!P6 IMAD.IADD R37, R37, 0x1, -R44.reuse ;  /* 0x000000012525e824 */ /* 0x100fe200078e0a2c */
[----:B------:R-:W-:Y:S01]  /*de70*/  ISETP.GT.U32.AND P6, PT, R44, R38, PT ;  /* 0x000000262c00720c */ /* 0x000fe20003fc4070 */
[----:B------:R-:W-:Y:S01]  /*de80*/  @!P5 IMAD.IADD R28, R28, 0x1, -R44 ;  /* 0x000000011c1cd824 */ /* 0x000fe200078e0a2c */
[----:B------:R-:W-:Y:S01]  /*de90*/  ISETP.GE.AND P5, PT, R54, RZ, PT ;  /* 0x000000ff3600720c */ /* 0x000fe20003fa6270 */
[----:B------:R-:W-:Y:S01]  /*dea0*/  IMAD R4, R44, R5, R4 ;  /* 0x000000052c047224 */ /* 0x000fe200078e0204 */
[----:B------:R-:W-:Y:S01]  /*deb0*/  IABS R40, R56 ;  /* 0x0000003800287213 */ /* 0x000fe20000000000 */
[----:B------:R-:W-:-:S04]  /*dec0*/  IMAD.HI.U32 R43, R39, R29, RZ ;  /* 0x0000001d272b7227 */ /* 0x000fc800078e00ff */
[----:B------:R-:W-:-:S04]  /*ded0*/  IMAD.HI.U32 R41, R39, R42, RZ ;  /* 0x0000002a27297227 */ /* 0x000fc800078e00ff */
[----:B------:R-:W-:Y:S02]  /*dee0*/  IMAD.MOV R43, RZ, RZ, -R43 ;  /* 0x000000ffff2b7224 */ /* 0x000fe400078e0a2b */
[----:B------:R-:W-:Y:S01]  /*def0*/  @!P3 IMAD.IADD R6, R6, 0x1, -R44 ;  /* 0x000000010606b824 */ /* 0x000fe200078e0a2c */
[----:B------:R-:W-:Y:S01]  /*df00*/  ISETP.GT.U32.AND P3, PT, R44, R4, PT ;  /* 0x000000042c00720c */ /* 0x000fe20003f64070 */
[----:B------:R-:W-:Y:S02]  /*df10*/  IMAD.MOV.U32 R8, RZ, RZ, R28 ;  /* 0x000000ffff087224 */ /* 0x000fe400078e001c */
[----:B0-----:R-:W-:Y:S02]  /*df20*/  IMAD.MOV.U32 R7, RZ, RZ, R37 ;  /* 0x000000ffff077224 */ /* 0x001fe400078e0025 */
[----:B------:R-:W-:-:S04]  /*df30*/  IMAD.HI.U32 R45, R39, R40, RZ ;  /* 0x00000028272d7227 */ /* 0x000fc800078e00ff */
[----:B------:R-:W-:Y:S02]  /*df40*/  IMAD.MOV R41, RZ, RZ, -R41 ;  /* 0x000000ffff297224 */ /* 0x000fe400078e0a29 */
[----:B------:R-:W-:Y:S02]  /*df50*/  IMAD R29, R44, R43, R29 ;  /* 0x0000002b2c1d7224 */ /* 0x000fe400078e021d */
[----:B------:R-:W-:Y:S02]  /*df60*/  @!P2 IMAD.MOV R8, RZ, RZ, -R8 ;  /* 0x000000ffff08a224 */ /* 0x000fe400078e0a08 */
[----:B------:R-:W-:Y:S02]  /*df70*/  VIADD R54, R0, 0x23 ;  /* 0x0000002300367836 */ /* 0x000fe40000000000 */
[----:B------:R-:W-:Y:S01]  /*df80*/  @!P4 IMAD.MOV R7, RZ, RZ, -R7 ;  /* 0x000000ffff07c224 */ /* 0x000fe200078e0a07 */
[----:B------:R-:W-:Y:S01]  /*df90*/  STL [R1+0x160], R8 ;  /* 0x0001600801007387 */ /* 0x000fe20000100800 */
[----:B------:R-:W-:Y:S01]  /*dfa0*/  @!P1 IMAD.IADD R36, R36, 0x1, -R44 ;  /* 0x0000000124249824 */ /* 0x000fe200078e0a2c */
[----:B------:R-:W-:Y:S01]  /*dfb0*/  IABS R5, R54 ;  /* 0x0000003600057213 */ /* 0x000fe20000000000 */
[----:B------:R-:W-:Y:S01]  /*dfc0*/  IMAD.MOV R45, RZ, RZ, -R45 ;  /* 0x000000ffff2d7224 */ /* 0x000fe200078e0a2d */
[----:B------:R0:W-:Y:S01]  /*dfd0*/  STL [R1+0x15c], R7 ;  /* 0x00015c0701007387 */ /* 0x0001e20000100800 */
[----:B------:R-:W-:Y:S01]  /*dfe0*/  IMAD R41, R44, R41, R42 ;  /* 0x000000292c297224 */ /* 0x000fe200078e022a */
[----:B------:R-:W-:Y:S01]  /*dff0*/  ISETP.GE.AND P1, PT, R49, RZ, PT ;  /* 0x000000ff3100720c */ /* 0x000fe20003f26270 */
[----:B------:R-:W-:Y:S01]  /*e000*/  @!P6 IMAD.IADD R38, R38, 0x1, -R44 ;  /* 0x000000012626e824 */ /* 0x000fe200078e0a2c */
[C---:B------:R-:W-:Y:S01]  /*e010*/  ISETP.GT.U32.AND P6, PT, R44.reuse, R29, PT ;  /* 0x0000001d2c00720c */ /* 0x040fe20003fc4070 */
[C---:B------:R-:W-:Y:S01]  /*e020*/  IMAD R40, R44.reuse, R45, R40 ;  /* 0x0000002d2c287224 */ /* 0x040fe200078e0228 */
[----:B------:R-:W-:Y:S01]  /*e030*/  IABS R45, R2 ;  /* 0x00000002002d7213 */ /* 0x000fe20000000000 */
[----:B------:R-:W-:Y:S01]  /*e040*/  @!P5 IMAD.MOV R6, RZ, RZ, -R6 ;  /* 0x000000ffff06d224 */ /* 0x000fe200078e0a06 */
[----:B------:R-:W-:Y:S01]  /*e050*/  ISETP.GT.U32.AND P5, PT, R44, R41, PT ;  /* 0x000000292c00720c */ /* 0x000fe20003fa4070 */
[----:B------:R-:W-:Y:S01]  /*e060*/  @!P3 IMAD.IADD R4, R4, 0x1, -R44 ;  /* 0x000000010404b824 */ /* 0x000fe200078e0a2c */
[C---:B------:R-:W-:Y:S01]  /*e070*/  ISETP.GT.U32.AND P2, PT, R44.reuse, R38, PT ;  /* 0x000000262c00720c */ /* 0x040fe20003f44070 */
[----:B0-----:R-:W-:Y:S01]  /*e080*/  IMAD.MOV.U32 R7, RZ, RZ, R36 ;  /* 0x000000ffff077224 */ /* 0x001fe200078e0024 */
[----:B------:R-:W-:Y:S01]  /*e090*/  ISETP.GE.AND P3, PT, R55, RZ, PT ;  /* 0x000000ff3700720c */ /* 0x000fe20003f66270 */
[----:B------:R-:W-:Y:S01]  /*e0a0*/  IMAD.HI.U32 R43, R39, R5, RZ ;  /* 0x00000005272b7227 */ /* 0x000fe200078e00ff */
[C---:B------:R-:W-:Y:S01]  /*e0b0*/  ISETP.GT.U32.AND P4, PT, R44.reuse, R4, PT ;  /* 0x000000042c00720c */ /* 0x040fe20003f84070 */
[----:B------:R0:W-:Y:S02]  /*e0c0*/  STL [R1+0x154], R6 ;  /* 0x0001540601007387 */ /* 0x0001e40000100800 */
[----:B------:R-:W-:Y:S01]  /*e0d0*/  @!P0 IMAD.MOV R7, RZ, RZ, -R7 ;  /* 0x000000ffff078224 */ /* 0x000fe200078e0a07 */
[----:B------:R-:W-:Y:S01]  /*e0e0*/  ISETP.GT.U32.AND P0, PT, R44, R40, PT ;  /* 0x000000282c00720c */ /* 0x000fe20003f04070 */
[----:B------:R-:W-:-:S02]  /*e0f0*/  VIADD R49, R0, 0x22 ;  /* 0x0000002200317836 */ /* 0x000fc40000000000 */
[----:B------:R-:W-:Y:S01]  /*e100*/  IMAD.MOV R43, RZ, RZ, -R43 ;  /* 0x000000ffff2b7224 */ /* 0x000fe200078e0a2b */
[----:B------:R1:W-:Y:S01]  /*e110*/  STL [R1+0x150], R7 ;  /* 0x0001500701007387 */ /* 0x0003e20000100800 */
[----:B------:R-:W-:Y:S01]  /*e120*/  VIADD R55, R0, 0x21 ;  /* 0x0000002100377836 */ /* 0x000fe20000000000 */
[----:B------:R-:W-:Y:S01]  /*e130*/  IABS R42, R49 ;  /* 0x00000031002a7213 */ /* 0x000fe20000000000 */
[--C-:B------:R-:W-:Y:S02]  /*e140*/  @!P6 IMAD.IADD R29, R29, 0x1, -R44.reuse ;  /* 0x000000011d1de824 */ /* 0x100fe400078e0a2c */
[C---:B------:R-:W-:Y:S01]  /*e150*/  IMAD R5, R44.reuse, R43, R5 ;  /* 0x0000002b2c057224 */ /* 0x040fe200078e0205 */
[----:B------:R-:W-:Y:S01]  /*e160*/  IABS R43, R55 ;  /* 0x00000037002b7213 */ /* 0x000fe20000000000 */
[--C-:B------:R-:W-:Y:S01]  /*e170*/  @!P5 IMAD.IADD R41, R41, 0x1, -R44.reuse ;  /* 0x000000012929d824 */ /* 0x100fe200078e0a2c */
[----:B------:R-:W-:Y:S01]  /*e180*/  ISETP.GT.U32.AND P6, PT, R44, R29, PT ;  /* 0x0000001d2c00720c */ /* 0x000fe20003fc4070 */
[----:B------:R-:W-:Y:S01]  /*e190*/  @!P2 IMAD.IADD R38, R38, 0x1, -R44 ;  /* 0x000000012626a824 */ /* 0x000fe200078e0a2c */
[----:B------:R-:W-:Y:S01]  /*e1a0*/  ISETP.GT.U32.AND P2, PT, R44, R5, PT ;  /* 0x000000052c00720c */ /* 0x000fe20003f44070 */
[----:B------:R-:W-:Y:S01]  /*e1b0*/  IMAD.HI.U32 R28, R39, R42, RZ ;  /* 0x0000002a271c7227 */ /* 0x000fe200078e00ff */
[----:B------:R-:W-:-:S03]  /*e1c0*/  ISETP.GE.AND P5, PT, R56, RZ, PT ;  /* 0x000000ff3800720c */ /* 0x000fc60003fa6270 */
[----:B------:R-:W-:Y:S01]  /*e1d0*/  @!P0 IMAD.IADD R40, R40, 0x1, -R44 ;  /* 0x0000000128288824 */ /* 0x000fe200078e0a2c */
[----:B------:R-:W-:Y:S01]  /*e1e0*/  ISETP.GT.U32.AND P0, PT, R44, R41, PT ;  /* 0x000000292c00720c */ /* 0x000fe20003f04070 */
[----:B0-----:R-:W-:-:S04]  /*e1f0*/  IMAD.HI.U32 R6, R39, R43, RZ ;  /* 0x0000002b27067227 */ /* 0x001fc800078e00ff */
[----:B------:R-:W-:Y:S01]  /*e200*/  @!P4 IMAD.IADD R4, R4, 0x1, -R44 ;  /* 0x000000010404c824 */ /* 0x000fe200078e0a2c */
[----:B------:R-:W-:Y:S01]  /*e210*/  ISETP.GE.AND P4, PT, R51, RZ, PT ;  /* 0x000000ff3300720c */ /* 0x000fe20003f86270 */
[----:B------:R-:W-:Y:S02]  /*e220*/  IMAD.MOV R28, RZ, RZ, -R28 ;  /* 0x000000ffff1c7224 */ /* 0x000fe400078e0a1c */
[----:B-1----:R-:W-:Y:S02]  /*e230*/  IMAD.MOV.U32 R7, RZ, RZ, R38 ;  /* 0x000000ffff077224 */ /* 0x002fe400078e0026 */
[----:B------:R-:W-:Y:S02]  /*e240*/  IMAD.MOV R6, RZ, RZ, -R6 ;  /* 0x000000ffff067224 */ /* 0x000fe400078e0a06 */
[----:B------:R-:W-:Y:S02]  /*e250*/  IMAD R28, R44, R28, R42 ;  /* 0x0000001c2c1c7224 */ /* 0x000fe400078e022a */
[----:B------:R-:W-:-:S02]  /*e260*/  IMAD.MOV.U32 R8, RZ, RZ, R4 ;  /* 0x000000ffff087224 */ /* 0x000fc400078e0004 */
[----:B------:R-:W-:Y:S01]  /*e270*/  @!P1 IMAD.MOV R7, RZ, RZ, -R7 ;  /* 0x000000ffff079224 */ /* 0x000fe200078e0a07 */
[C---:B------:R-:W-:Y:S01]  /*e280*/  ISETP.GT.U32.AND P1, PT, R44.reuse, R40, PT ;  /* 0x000000282c00720c */ /* 0x040fe20003f24070 */
[----:B------:R-:W-:Y:S02]  /*e290*/  IMAD R6, R44, R6, R43 ;  /* 0x000000062c067224 */ /* 0x000fe400078e022b */
[----:B------:R-:W-:Y:S01]  /*e2a0*/  @!P6 IMAD.IADD R29, R29, 0x1, -R44 ;  /* 0x000000011d1de824 */ /* 0x000fe200078e0a2c */
[----:B------:R0:W-:Y:S01]  /*e2b0*/  STL [R1+0x148], R7 ;  /* 0x0001480701007387 */ /* 0x0001e20000100800 */
[----:B------:R-:W-:Y:S01]  /*e2c0*/  VIADD R56, R0, 0x20 ;  /* 0x0000002000387836 */ /* 0x000fe20000000000 */
[----:B------:R-:W-:Y:S01]  /*e2d0*/  ISETP.GE.AND P6, PT, R50, RZ, PT ;  /* 0x000000ff3200720c */ /* 0x000fe20003fc6270 */
[----:B------:R-:W-:Y:S01]  /*e2e0*/  @!P3 IMAD.MOV R8, RZ, RZ, -R8 ;  /* 0x000000ffff08b224 */ /* 0x000fe200078e0a08 */
[C---:B------:R-:W-:Y:S01]  /*e2f0*/  ISETP.GT.U32.AND P3, PT, R44.reuse, R28, PT ;  /* 0x0000001c2c00720c */ /* 0x040fe20003f64070 */
[--C-:B------:R-:W-:Y:S01]  /*e300*/  @!P2 IMAD.IADD R5, R5, 0x1, -R44.reuse ;  /* 0x000000010505a824 */ /* 0x100fe200078e0a2c */
[----:B------:R-:W-:Y:S01]  /*e310*/  IABS R4, R56 ;  /* 0x0000003800047213 */ /* 0x000fe20000000000 */
[----:B------:R-:W-:Y:S01]  /*e320*/  @!P0 IMAD.IADD R41, R41, 0x1, -R44 ;  /* 0x0000000129298824 */ /* 0x000fe200078e0a2c */
[C---:B------:R-:W-:Y:S01]  /*e330*/  ISETP.GT.U32.AND P0, PT, R44.reuse, R6, PT ;  /* 0x000000062c00720c */ /* 0x040fe20003f04070 */
[----:B------:R-:W-:Y:S01]  /*e340*/  STL [R1+0x144], R8 ;  /* 0x0001440801007387 */ /* 0x000fe20000100800 */
[----:B0-----:R-:W-:Y:S01]  /*e350*/  IMAD.MOV.U32 R7, RZ, RZ, R29 ;  /* 0x000000ffff077224 */ /* 0x001fe200078e001d */
[----:B------:R-:W-:Y:S01]  /*e360*/  ISETP.GT.U32.AND P2, PT, R44, R5, PT ;  /* 0x000000052c00720c */ /* 0x000fe20003f44070 */
[----:B------:R-:W-:-:S02]  /*e370*/  IMAD.MOV.U32 R29, RZ, RZ, R4 ;  /* 0x000000ffff1d7224 */ /* 0x000fc400078e0004 */
[----:B------:R-:W-:Y:S01]  /*e380*/  @!P4 IMAD.MOV R7, RZ, RZ, -R7 ;  /* 0x000000ffff07c224 */ /* 0x000fe200078e0a07 */
[----:B------:R-:W-:Y:S01]  /*e390*/  ISETP.GE.AND P4, PT, R54, RZ, PT ;  /* 0x000000ff3600720c */ /* 0x000fe20003f86270 */
[----:B------:R-:W-:Y:S02]  /*e3a0*/  VIADD R54, R0, 0x1f ;  /* 0x0000001f00367836 */ /* 0x000fe40000000000 */
[----:B------:R-:W-:Y:S01]  /*e3b0*/  IMAD.HI.U32 R4, R39, R29, RZ ;  /* 0x0000001d27047227 */ /* 0x000fe200078e00ff */
[----:B------:R0:W-:Y:S02]  /*e3c0*/  STL [R1+0x140], R7 ;  /* 0x0001400701007387 */ /* 0x0001e40000100800 */
[----:B------:R-:W-:Y:S01]  /*e3d0*/  IABS R38, R54 ;  /* 0x0000003600267213 */ /* 0x000fe20000000000 */
[--C-:B------:R-:W-:Y:S01]  /*e3e0*/  @!P3 IMAD.IADD R28, R28, 0x1, -R44.reuse ;  /* 0x000000011c1cb824 */ /* 0x100fe200078e0a2c */
[----:B------:R-:W-:Y:S01]  /*e3f0*/  ISETP.GE.AND P3, PT, R56, RZ, PT ;  /* 0x000000ff3800720c */ /* 0x000fe20003f66270 */
[----:B------:R-:W-:-:S02]  /*e400*/  @!P0 IMAD.IADD R6, R6, 0x1, -R44 ;  /* 0x0000000106068824 */ /* 0x000fc400078e0a2c */
[----:B------:R-:W-:Y:S02]  /*e410*/  IMAD.MOV R4, RZ, RZ, -R4 ;  /* 0x000000ffff047224 */ /* 0x000fe400078e0a04 */
[--C-:B------:R-:W-:Y:S01]  /*e420*/  @!P2 IMAD.IADD R5, R5, 0x1, -R44.reuse ;  /* 0x000000010505a824 */ /* 0x100fe200078e0a2c */
[----:B------:R-:W-:Y:S01]  /*e430*/  ISETP.GT.U32.AND P0, PT, R44, R6, PT ;  /* 0x000000062c00720c */ /* 0x000fe20003f04070 */
[----:B0-----:R-:W-:Y:S01]  /*e440*/  IMAD.MOV.U32 R7, RZ, RZ, R41 ;  /* 0x000000ffff077224 */ /* 0x001fe200078e0029 */
[----:B------:R-:W-:Y:S01]  /*e450*/  ISETP.GE.AND P2, PT, R55, RZ, PT ;  /* 0x000000ff3700720c */ /* 0x000fe20003f46270 */
[----:B------:R-:W-:Y:S02]  /*e460*/  VIADD R56, R0, 0x1e ;  /* 0x0000001e00387836 */ /* 0x000fe40000000000 */
[----:B------:R-:W-:Y:S01]  /*e470*/  @!P6 IMAD.MOV R7, RZ, RZ, -R7 ;  /* 0x000000ffff07e224 */ /* 0x000fe200078e0a07 */
[C---:B------:R-:W-:Y:S01]  /*e480*/  ISETP.GT.U32.AND P6, PT, R44.reuse, R28, PT ;  /* 0x0000001c2c00720c */ /* 0x040fe20003fc4070 */
[----:B------:R-:W-:Y:S01]  /*e490*/  IMAD R29, R44, R4, R29 ;  /* 0x000000042c1d7224 */ /* 0x000fe200078e021d */
[----:B------:R-:W-:Y:S01]  /*e4a0*/  IABS R37, R56 ;  /* 0x0000003800257213 */ /* 0x000fe20000000000 */
[----:B------:R-:W-:Y:S01]  /*e4b0*/  IMAD.HI.U32 R4, R39, R38, RZ ;  /* 0x0000002627047227 */ /* 0x000fe200078e00ff */
[----:B------:R-:W-:Y:S03]  /*e4c0*/  STL [R1+0x130], R7 ;  /* 0x0001300701007387 */ /* 0x000fe60000100800 */
[----:B------:R-:W-:Y:S01]  /*e4d0*/  @!P4 IMAD.MOV R5, RZ, RZ, -R5 ;  /* 0x000000ffff05c224 */ /* 0x000fe200078e0a05 */
[----:B------:R-:W-:Y:S01]  /*e4e0*/  ISETP.GE.AND P4, PT, R54, RZ, PT ;  /* 0x000000ff3600720c */ /* 0x000fe20003f86270 */
[----:B------:R-:W-:Y:S01]  /*e4f0*/  @!P1 IMAD.IADD R40, R40, 0x1, -R44 ;  /* 0x0000000128289824 */ /* 0x000fe200078e0a2c */
[----:B------:R-:W-:Y:S01]  /*e500*/  ISETP.GE.AND P1, PT, R49, RZ, PT ;  /* 0x000000ff3100720c */ /* 0x000fe20003f26270 */
[----:B------:R-:W-:Y:S01]  /*e510*/  IMAD.MOV R4, RZ, RZ, -R4 ;  /* 0x000000ffff047224 */ /* 0x000fe200078e0a04 */
[----:B------:R0:W-:Y:S01]  /*e520*/  STL [R1+0x84], R5 ;  /* 0x0000840501007387 */ /* 0x0001e20000100800 */
[----:B------:R-:W-:-:S02]  /*e530*/  IMAD.MOV.U32 R36, RZ, RZ, R40 ;  /* 0x000000ffff247224 */ /* 0x000fc400078e0028 */
[C---:B------:R-:W-:Y:S02]  /*e540*/  IMAD R38, R44.reuse, R4, R38 ;  /* 0x000000042c267224 */ /* 0x040fe400078e0226 */
[----:B------:R-:W-:Y:S01]  /*e550*/  @!P5 IMAD.MOV R36, RZ, RZ, -R36 ;  /* 0x000000ffff24d224 */ /* 0x000fe200078e0a24 */
[----:B------:R-:W-:Y:S01]  /*e560*/  ISETP.GT.U32.AND P5, PT, R44, R29, PT ;  /* 0x0000001d2c00720c */ /* 0x000fe20003fa4070 */
[--C-:B------:R-:W-:Y:S01]  /*e570*/  @!P6 IMAD.IADD R28, R28, 0x1, -R44.reuse ;  /* 0x000000011c1ce824 */ /* 0x100fe200078e0a2c */
[----:B------:R-:W-:Y:S01]  /*e580*/  ISETP.GE.AND P6, PT, R56, RZ, PT ;  /* 0x000000ff3800720c */ /* 0x000fe20003fc6270 */
[----:B------:R-:W-:Y:S01]  /*e590*/  @!P0 IMAD.IADD R6, R6, 0x1, -R44 ;  /* 0x0000000106068824 */ /* 0x000fe200078e0a2c */
[----:B------:R-:W-:Y:S01]  /*e5a0*/  ISETP.GT.U32.AND P0, PT, R44, R38, PT ;  /* 0x000000262c00720c */ /* 0x000fe20003f04070 */
[----:B0-----:R-:W-:Y:S02]  /*e5b0*/  IMAD.MOV.U32 R5, RZ, RZ, R37 ;  /* 0x000000ffff057224 */ /* 0x001fe400078e0025 */
[----:B------:R-:W-:-:S02]  /*e5c0*/  IMAD.MOV.U32 R7, RZ, RZ, R28 ;  /* 0x000000ffff077224 */ /* 0x000fc400078e001c */
[----:B------:R-:W-:-:S04]  /*e5d0*/  IMAD.HI.U32 R37, R39, R5, RZ ;  /* 0x0000000527257227 */ /* 0x000fc800078e00ff */
[----:B------:R-:W-:Y:S02]  /*e5e0*/  IMAD.MOV R28, RZ, RZ, -R37 ;  /* 0x000000ffff1c7224 */ /* 0x000fe400078e0a25 */
[----:B------:R-:W-:Y:S02]  /*e5f0*/  @!P2 IMAD.MOV R6, RZ, RZ, -R6 ;  /* 0x000000ffff06a224 */ /* 0x000fe400078e0a06 */
[----:B------:R-:W-:Y:S02]  /*e600*/  IMAD R5, R44, R28, R5 ;  /* 0x0000001c2c057224 */ /* 0x000fe400078e0205 */
[--C-:B------:R-:W-:Y:S02]  /*e610*/  @!P5 IMAD.IADD R29, R29, 0x1, -R44.reuse ;  /* 0x000000011d1dd824 */ /* 0x100fe400078e0a2c */
[----:B------:R-:W-:Y:S01]  /*e620*/  @!P0 IMAD.IADD R38, R38, 0x1, -R44 ;  /* 0x0000000126268824 */ /* 0x000fe200078e0a2c */
[----:B------:R-:W-:Y:S01]  /*e630*/  ISETP.GT.U32.AND P2, PT, R44, R5, PT ;  /* 0x000000052c00720c */ /* 0x000fe20003f44070 */
[----:B------:R-:W-:-:S02]  /*e640*/  VIADD R54, R0, 0x1c ;  /* 0x0000001c00367836 */ /* 0x000fc40000000000 */
[----:B------:R-:W-:Y:S01]  /*e650*/  @!P1 IMAD.MOV R7, RZ, RZ, -R7 ;  /* 0x000000ffff079224 */ /* 0x000fe200078e0a07 */
[----:B------:R-:W-:Y:S01]  /*e660*/  ISETP.GT.U32.AND P1, PT, R44, R29, PT ;  /* 0x0000001d2c00720c */ /* 0x000fe20003f24070 */
[----:B------:R-:W-:Y:S01]  /*e670*/  VIADD R56, R0, 0x1d ;  /* 0x0000001d00387836 */ /* 0x000fe20000000000 */
[----:B------:R-:W-:Y:S01]  /*e680*/  ISETP.GT.U32.AND P0, PT, R44, R38, PT ;  /* 0x000000262c00720c */ /* 0x000fe20003f04070 */
[C---:B------:R-:W-:Y:S01]  /*e690*/  VIADD R49, R0.reuse, 0x1a ;  /* 0x0000001a00317836 */ /* 0x040fe20000000000 */
[----:B------:R-:W-:Y:S01]  /*e6a0*/  IABS R40, R54 ;  /* 0x0000003600287213 */ /* 0x000fe20000000000 */
[----:B------:R-:W-:Y:S01]  /*e6b0*/  STL [R1+0x12c], R7 ;  /* 0x00012c0701007387 */ /* 0x000fe20000100800 */
[----:B------:R-:W-:Y:S01]  /*e6c0*/  IABS R4, R56 ;  /* 0x0000003800047213 */ /* 0x000fe20000000000 */
[----:B------:R-:W-:Y:S01]  /*e6d0*/  VIADD R55, R0, 0x19 ;  /* 0x0000001900377836 */ /* 0x000fe20000000000 */
[----:B------:R-:W-:Y:S01]  /*e6e0*/  ISETP.GE.AND P5, PT, R56, RZ, PT ;  /* 0x000000ff3800720c */ /* 0x000fe20003fa6270 */
[----:B------:R-:W-:Y:S01]  /*e6f0*/  @!P2 IMAD.IADD R5, R5, 0x1, -R44 ;  /* 0x000000010505a824 */ /* 0x000fe200078e0a2c */
[----:B------:R0:W-:Y:S01]  /*e700*/  STL [R1+0x11c], R6 ;  /* 0x00011c0601007387 */ /* 0x0001e20000100800 */
[----:B------:R-:W-:Y:S01]  /*e710*/  IMAD.HI.U32 R28, R39, R40, RZ ;  /* 0x00000028271c7227 */ /* 0x000fe200078e00ff */
[----:B------:R-:W-:-:S02]  /*e720*/  IABS R37, R49 ;  /* 0x0000003100257213 */ /* 0x000fc40000000000 */
[----:B------:R-:W-:Y:S01]  /*e730*/  ISETP.GT.U32.AND P2, PT, R44, R5, PT ;  /* 0x000000052c00720c */ /* 0x000fe20003f44070 */
[----:B------:R-:W-:-:S04]  /*e740*/  IMAD.HI.U32 R41, R39, R4, RZ ;  /* 0x0000000427297227 */ /* 0x000fc800078e00ff */
[----:B------:R-:W-:Y:S02]  /*e750*/  IMAD.MOV R28, RZ, RZ, -R28 ;  /* 0x000000ffff1c7224 */ /* 0x000fe400078e0a1c */
[----:B------:R-:W-:Y:S02]  /*e760*/  VIADD R56, R0, 0x1b ;  /* 0x0000001b00387836 */ /* 0x000fe40000000000 */
[--C-:B------:R-:W-:Y:S01]  /*e770*/  @!P1 IMAD.IADD R29, R29, 0x1, -R44.reuse ;  /* 0x000000011d1d9824 */ /* 0x100fe200078e0a2c */
[----:B------:R-:W-:Y:S01]  /*e780*/  ISETP.GE.AND P1, PT, R54, RZ, PT ;  /* 0x000000ff3600720c */ /* 0x000fe20003f26270 */
[----:B------:R-:W-:Y:S01]  /*e790*/  @!P0 IMAD.IADD R38, R38, 0x1, -R44 ;  /* 0x0000000126268824 */ /* 0x000fe200078e0a2c */
[----:B0-----:R-:W-:Y:S01]  /*e7a0*/  IABS R6, R56 ;  /* 0x0000003800067213 */ /* 0x001fe20000000000 */
[----:B------:R-:W-:Y:S02]  /*e7b0*/  IMAD.MOV R41, RZ, RZ, -R41 ;  /* 0x000000ffff297224 */ /* 0x000fe400078e0a29 */
[----:B------:R-:W-:-:S02]  /*e7c0*/  IMAD R40, R44, R28, R40 ;  /* 0x0000001c2c287224 */ /* 0x000fc400078e0228 */
[----:B------:R-:W-:Y:S02]  /*e7d0*/  IMAD.MOV.U32 R8, RZ, RZ, R29 ;  /* 0x000000ffff087224 */ /* 0x000fe400078e001d */
[----:B------:R-:W-:Y:S02]  /*e7e0*/  IMAD.MOV.U32 R7, RZ, RZ, R38 ;  /* 0x000000ffff077224 */ /* 0x000fe400078e0026 */
[C---:B------:R-:W-:Y:S02]  /*e7f0*/  IMAD R4, R44.reuse, R41, R4 ;  /* 0x000000292c047224 */ /* 0x040fe400078e0204 */
[----:B------:R-:W-:Y:S01]  /*e800*/  @!P3 IMAD.MOV R8, RZ, RZ, -R8 ;  /* 0x000000ffff08b224 */ /* 0x000fe200078e0a08 */
[C---:B------:R-:W-:Y:S01]  /*e810*/  ISETP.GT.U32.AND P3, PT, R44.reuse, R40, PT ;  /* 0x000000282c00720c */ /* 0x040fe20003f64070 */
[C---:B------:R-:W-:Y:S01]  /*e820*/  IMAD.HI.U32 R29, R39.reuse, R37, RZ ;  /* 0x00000025271d7227 */ /* 0x040fe200078e00ff */
[----:B------:R-:W-:Y:S02]  /*e830*/  ISETP.GT.U32.AND P0, PT, R44, R4, PT ;  /* 0x000000042c00720c */ /* 0x000fe40003f04070 */
[----:B------:R-:W-:Y:S01]  /*e840*/  STL [R1+0x9c], R8 ;  /* 0x00009c0801007387 */ /* 0x000fe20000100800 */
[----:B------:R-:W-:-:S04]  /*e850*/  IMAD.HI.U32 R28, R39, R6, RZ ;  /* 0x00000006271c7227 */ /* 0x000fc800078e00ff */
[----:B------:R-:W-:Y:S01]  /*e860*/  @!P4 IMAD.MOV R7, RZ, RZ, -R7 ;  /* 0x000000ffff07c224 */ /* 0x000fe200078e0a07 */
[----:B------:R-:W-:Y:S01]  /*e870*/  ISETP.GE.AND P4, PT, R56, RZ, PT ;  /* 0x000000ff3800720c */ /* 0x000fe20003f86270 */
[----:B------:R-:W-:Y:S02]  /*e880*/  IMAD.MOV R29, RZ, RZ, -R29 ;  /* 0x000000ffff1d7224 */ /* 0x000fe400078e0a1d */
[----:B------:R-:W-:Y:S01]  /*e890*/  @!P2 IMAD.IADD R5, R5, 0x1, -R44 ;  /* 0x000000010505a824 */ /* 0x000fe200078e0a2c */
[----:B------:R0:W-:Y:S01]  /*e8a0*/  STL [R1+0xa8], R7 ;  /* 0x0000a80701007387 */ /* 0x0001e20000100800 */
[----:B------:R-:W-:Y:S02]  /*e8b0*/  IMAD.MOV R28, RZ, RZ, -R28 ;  /* 0x000000ffff1c7224 */ /* 0x000fe400078e0a1c */
[C---:B------:R-:W-:Y:S02]  /*e8c0*/  IMAD R37, R44.reuse, R29, R37 ;  /* 0x0000001d2c257224 */ /* 0x040fe400078e0225 */
[----:B------:R-:W-:Y:S01]  /*e8d0*/  IMAD R6, R44, R28, R6 ;  /* 0x0000001c2c067224 */ /* 0x000fe200078e0206 */
[----:B------:R-:W-:Y:S01]  /*e8e0*/  IABS R28, R55 ;  /* 0x00000037001c7213 */ /* 0x000fe20000000000 */
[----:B------:R-:W-:-:S02]  /*e8f0*/  @!P3 IMAD.IADD R40, R40, 0x1, -R44 ;  /* 0x000000012828b824 */ /* 0x000fc400078e0a2c */
[----:B------:R-:W-:Y:S01]  /*e900*/  @!P0 IMAD.IADD R4, R4, 0x1, -R44 ;  /* 0x0000000104048824 */ /* 0x000fe200078e0a2c */
[C---:B------:R-:W-:Y:S01]  /*e910*/  ISETP.GT.U32.AND P2, PT, R44.reuse, R6, PT ;  /* 0x000000062c00720c */ /* 0x040fe20003f44070 */
[----:B0-----:R-:W-:Y:S01]  /*e920*/  IMAD.MOV.U32 R7, RZ, RZ, R5 ;  /* 0x000000ffff077224 */ /* 0x001fe200078e0005 */
[C---:B------:R-:W-:Y:S01]  /*e930*/  ISETP.GT.U32.AND P3, PT, R44.reuse, R40, PT ;  /* 0x000000282c00720c */ /* 0x040fe20003f64070 */
[----:B------:R-:W-:Y:S01]  /*e940*/  IMAD.HI.U32 R38, R39, R28, RZ ;  /* 0x0000001c27267227 */ /* 0x000fe200078e00ff */
[----:B------:R-:W-:-:S03]  /*e950*/  ISETP.GT.U32.AND P0, PT, R44, R4, PT ;  /* 0x000000042c00720c */ /* 0x000fc60003f04070 */
[----:B------:R-:W-:Y:S01]  /*e960*/  @!P6 IMAD.MOV R7, RZ, RZ, -R7 ;  /* 0x000000ffff07e224 */ /* 0x000fe200078e0a07 */
[----:B------:R-:W-:Y:S01]  /*e970*/  ISETP.GT.U32.AND P6, PT, R44, R37, PT ;  /* 0x000000252c00720c */ /* 0x000fe20003fc4070 */
[----:B------:R-:W-:Y:S02]  /*e980*/  VIADD R54, R0, 0x18 ;  /* 0x0000001800367836 */ /* 0x000fe40000000000 */
[----:B------:R-:W-:Y:S01]  /*e990*/  IMAD.MOV R38, RZ, RZ, -R38 ;  /* 0x000000ffff267224 */ /* 0x000fe200078e0a26 */
[----:B------:R0:W-:Y:S01]  /*e9a0*/  STL [R1+0x104], R7 ;  /* 0x0001040701007387 */ /* 0x0001e20000100800 */
[----:B------:R-:W-:Y:S01]  /*e9b0*/  @!P2 IMAD.IADD R6, R6, 0x1, -R44 ;  /* 0x000000010606a824 */ /* 0x000fe200078e0a2c */
[----:B------:R-:W-:Y:S01]  /*e9c0*/  IABS R29, R54 ;  /* 0x00000036001d7213 */ /* 0x000fe20000000000 */
[----:B------:R-:W-:Y:S02]  /*e9d0*/  IMAD R28, R44, R38, R28 ;  /* 0x000000262c1c7224 */ /* 0x000fe400078e021c */
[----:B------:R-:W-:Y:S01]  /*e9e0*/  VIADD R56, R0, 0x17 ;  /* 0x0000001700387836 */ /* 0x000fe20000000000 */
[----:B------:R-:W-:Y:S01]  /*e9f0*/  ISETP.GT.U32.AND P2, PT, R44, R6, PT ;  /* 0x000000062c00720c */ /* 0x000fe20003f44070 */
[--C-:B------:R-:W-:Y:S01]  /*ea00*/  @!P3 IMAD.IADD R40, R40, 0x1, -R44.reuse ;  /* 0x000000012828b824 */ /* 0x100fe200078e0a2c */
[----:B------:R-:W-:Y:S01]  /*ea10*/  ISETP.GT.U32.AND P3, PT, R44, R28, PT ;  /* 0x0000001c2c00720c */ /* 0x000fe20003f64070 */
[----:B------:R-:W-:Y:S01]  /*ea20*/  @!P6 IMAD.IADD R37, R37, 0x1, -R44 ;  /* 0x000000012525e824 */ /* 0x000fe200078e0a2c */
[----:B------:R-:W-:Y:S01]  /*ea30*/  IABS R5, R56 ;  /* 0x0000003800057213 */ /* 0x000fe20000000000 */
[----:B------:R-:W-:-:S03]  /*ea40*/  IMAD.HI.U32 R38, R39, R29, RZ ;  /* 0x0000001d27267227 */ /* 0x000fc600078e00ff */
[----:B------:R-:W-:Y:S01]  /*ea50*/  ISETP.GT.U32.AND P6, PT, R44, R37, PT ;  /* 0x000000252c00720c */ /* 0x000fe20003fc4070 */
[----:B------:R-:W-:Y:S01]  /*ea60*/  @!P0 IMAD.IADD R4, R4, 0x1, -R44 ;  /* 0x0000000104048824 */ /* 0x000fe200078e0a2c */
[----:B------:R-:W-:Y:S01]  /*ea70*/  ISETP.GE.AND P0, PT, R49, RZ, PT ;  /* 0x000000ff3100720c */ /* 0x000fe20003f06270 */
[----:B------:R-:W-:Y:S02]  /*ea80*/  IMAD.MOV R38, RZ, RZ, -R38 ;  /* 0x000000ffff267224 */ /* 0x000fe400078e0a26 */
[----:B------:R-:W-:Y:S02]  /*ea90*/  IMAD.MOV.U32 R8, RZ, RZ, R4 ;  /* 0x000000ffff087224 */ /* 0x000fe400078e0004 */
[----:B------:R-:W-:Y:S02]  /*eaa0*/  IMAD R29, R44, R38, R29 ;  /* 0x000000262c1d7224 */ /* 0x000fe400078e021d */
[----:B------:R-:W-:-:S04]  /*eab0*/  IMAD.HI.U32 R4, R39, R5, RZ ;  /* 0x0000000527047227 */ /* 0x000fc800078e00ff */
[----:B------:R-:W-:Y:S01]  /*eac0*/  @!P5 IMAD.MOV R8, RZ, RZ, -R8 ;  /* 0x000000ffff08d224 */ /* 0x000fe200078e0a08 */
[----:B------:R-:W-:Y:S01]  /*ead0*/  ISETP.GE.AND P5, PT, R55, RZ, PT ;  /* 0x000000ff3700720c */ /* 0x000fe20003fa6270 */
[----:B------:R-:W-:Y:S01]  /*eae0*/  @!P6 IMAD.IADD R37, R37, 0x1, -R44 ;  /* 0x000000012525e824 */ /* 0x000fe200078e0a2c */
[----:B------:R-:W-:Y:S01]  /*eaf0*/  ISETP.GT.U32.AND P6, PT, R44, R29, PT ;  /* 0x0000001d2c00720c */ /* 0x000fe20003fc4070 */
[----:B------:R-:W-:Y:S01]  /*eb00*/  IMAD.MOV R4, RZ, RZ, -R4 ;  /* 0x000000ffff047224 */ /* 0x000fe200078e0a04 */
[----:B------:R1:W-:Y:S01]  /*eb10*/  STL [R1+0xf8], R8 ;  /* 0x0000f80801007387 */ /* 0x0003e20000100800 */
[--C-:B------:R-:W-:Y:S01]  /*eb20*/  @!P2 IMAD.IADD R6, R6, 0x1, -R44.reuse ;  /* 0x000000010606a824 */ /* 0x100fe200078e0a2c */
[----:B------:R-:W-:Y:S01]  /*eb30*/  ISETP.GE.AND P2, PT, R56, RZ, PT ;  /* 0x000000ff3800720c */ /* 0x000fe20003f46270 */
[----:B------:R-:W-:Y:S02]  /*eb40*/  @!P3 IMAD.IADD R28, R28, 0x1, -R44 ;  /* 0x000000011c1cb824 */ /* 0x000fe400078e0a2c */
[----:B0-----:R-:W-:-:S02]  /*eb50*/  IMAD.MOV.U32 R7, RZ, RZ, R40 ;  /* 0x000000ffff077224 */ /* 0x001fc400078e0028 */
[C---:B------:R-:W-:Y:S01]  /*eb60*/  IMAD R5, R44.reuse, R4, R5 ;  /* 0x000000042c057224 */ /* 0x040fe200078e0205 */
[----:B------:R-:W-:Y:S01]  /*eb70*/  ISETP.GT.U32.AND P3, PT, R44, R28, PT ;  /* 0x0000001c2c00720c */ /* 0x000fe20003f64070 */
[----:B------:R-:W-:Y:S01]  /*eb80*/  @!P1 IMAD.MOV R7, RZ, RZ, -R7 ;  /* 0x000000ffff079224 */ /* 0x000fe200078e0a07 */
[----:B------:R-:W-:Y:S01]  /*eb90*/  ISETP.GE.AND P1, PT, R54, RZ, PT ;  /* 0x000000ff3600720c */ /* 0x000fe20003f26270 */
[----:B-1----:R-:W-:Y:S02]  /*eba0*/  IMAD.MOV.U32 R8, RZ, RZ, R6 ;  /* 0x000000ffff087224 */ /* 0x002fe400078e0006 */
[----:B------:R-:W-:Y:S01]  /*ebb0*/  VIADD R56, R0, 0x16 ;  /* 0x0000001600387836 */ /* 0x000fe20000000000 */
[----:B------:R0:W-:Y:S01]  /*ebc0*/  STL [R1+0xc0], R7 ;  /* 0x0000c00701007387 */ /* 0x0001e20000100800 */
[----:B------:R-:W-:Y:S01]  /*ebd0*/  @!P4 IMAD.MOV R8, RZ, RZ, -R8 ;  /* 0x000000ffff08c224 */ /* 0x000fe200078e0a08 */
[----:B------:R-:W-:Y:S01]  /*ebe0*/  ISETP.GT.U32.AND P4, PT, R44, R5, PT ;  /* 0x000000052c00720c */ /* 0x000fe20003f84070 */
[--C-:B------:R-:W-:Y:S01]  /*ebf0*/  @!P6 IMAD.IADD R29, R29, 0x1, -R44.reuse ;  /* 0x000000011d1de824 */ /* 0x100fe200078e0a2c */
[----:B------:R-:W-:Y:S01]  /*ec00*/  IABS R4, R56 ;  /* 0x0000003800047213 */ /* 0x000fe20000000000 */
[----:B------:R-:W-:Y:S01]  /*ec10*/  VIADD R54, R0, 0x15 ;  /* 0x0000001500367836 */ /* 0x000fe20000000000 */
[----:B------:R-:W-:Y:S01]  /*ec20*/  STL [R1+0xc8], R8 ;  /* 0x0000c80801007387 */ /* 0x000fe20000100800 */
[----:B------:R-:W-:Y:S01]  /*ec30*/  @!P3 IMAD.IADD R28, R28, 0x1, -R44 ;  /* 0x000000011c1cb824 */ /* 0x000fe200078e0a2c */
[----:B------:R-:W-:Y:S01]  /*ec40*/  ISETP.GT.U32.AND P6, PT, R44, R29, PT ;  /* 0x0000001d2c00720c */ /* 0x000fe20003fc4070 */
[----:B------:R-:W-:Y:S01]  /*ec50*/  IMAD.HI.U32 R38, R39, R4, RZ ;  /* 0x0000000427267227 */ /* 0x000fe200078e00ff */
[----:B------:R-:W-:-:S02]  /*ec60*/  IABS R6, R54 ;  /* 0x0000003600067213 */ /* 0x000fc40000000000 */
[----:B------:R-:W-:Y:S01]  /*ec70*/  ISETP.GE.AND P3, PT, R54, RZ, PT ;  /* 0x000000ff3600720c */ /* 0x000fe20003f66270 */
[----:B0-----:R-:W-:Y:S02]  /*ec80*/  IMAD.MOV.U32 R7, RZ, RZ, R37 ;  /* 0x000000ffff077224 */ /* 0x001fe400078e0025 */
[----:B------:R-:W-:Y:S02]  /*ec90*/  @!P4 IMAD.IADD R5, R5, 0x1, -R44 ;  /* 0x000000010505c824 */ /* 0x000fe400078e0a2c */
[----:B------:R-:W-:Y:S01]  /*eca0*/  @!P0 IMAD.MOV R7, RZ, RZ, -R7 ;  /* 0x000000ffff078224 */ /* 0x000fe200078e0a07 */
[----:B------:R-:W-:Y:S01]  /*ecb0*/  ISETP.GE.AND P0, PT, R56, RZ, PT ;  /* 0x000000ff3800720c */ /* 0x000fe20003f06270 */
[----:B------:R-:W-:Y:S02]  /*ecc0*/  VIADD R56, R0, 0x14 ;  /* 0x0000001400387836 */ /* 0x000fe40000000000 */
[----:B------:R-:W-:Y:S01]  /*ecd0*/  IMAD.MOV R38, RZ, RZ, -R38 ;  /* 0x000000ffff267224 */ /* 0x000fe200078e0a26 */
[----:B------:R0:W-:Y:S01]  /*ece0*/  STL [R1+0xd0], R7 ;  /* 0x0000d00701007387 */ /* 0x0001e20000100800 */
[----:B------:R-:W-:Y:S01]  /*ecf0*/  IMAD.HI.U32 R40, R39, R6, RZ ;  /* 0x0000000627287227 */ /* 0x000fe200078e00ff */
[----:B------:R-:W-:-:S02]  /*ed00*/  IABS R37, R56 ;  /* 0x0000003800257213 */ /* 0x000fc40000000000 */
[----:B------:R-:W-:Y:S01]  /*ed10*/  ISETP.GE.AND P4, PT, R56, RZ, PT ;  /* 0x000000ff3800720c */ /* 0x000fe20003f86270 */
[----:B------:R-:W-:Y:S02]  /*ed20*/  IMAD R4, R44, R38, R4 ;  /* 0x000000262c047224 */ /* 0x000fe400078e0204 */
[----:B------:R-:W-:Y:S02]  /*ed30*/  @!P6 IMAD.IADD R29, R29, 0x1, -R44 ;  /* 0x000000011d1de824 */ /* 0x000fe400078e0a2c */
[----:B------:R-:W-:Y:S01]  /*ed40*/  VIADD R55, R0, 0x11 ;  /* 0x0000001100377836 */ /* 0x000fe20000000000 */
[C---:B------:R-:W-:Y:S01]  /*ed50*/  ISETP.GT.U32.AND P6, PT, R44.reuse, R4, PT ;  /* 0x000000042c00720c */ /* 0x040fe20003fc4070 */
[----:B0-----:R-:W-:Y:S02]  /*ed60*/  IMAD.MOV.U32 R7, RZ, RZ, R28 ;  /* 0x000000ffff077224 */ /* 0x001fe400078e001c */
[----:B------:R-:W-:Y:S01]  /*ed70*/  IMAD.MOV R28, RZ, RZ, -R40 ;  /* 0x000000ffff1c7224 */ /* 0x000fe200078e0a28 */
[----:B------:R-:W-:Y:S01]  /*ed80*/  IABS R47, R55 ;  /* 0x00000037002f7213 */ /* 0x000fe20000000000 */
[----:B------:R-:W-:Y:S01]  /*ed90*/  @!P5 IMAD.MOV R7, RZ, RZ, -R7 ;  /* 0x000000ffff07d224 */ /* 0x000fe200078e0a07 */
[C---:B------:R-:W-:Y:S01]  /*eda0*/  ISETP.GT.U32.AND P5, PT, R44.reuse, R5, PT ;  /* 0x000000052c00720c */ /* 0x040fe20003fa4070 */
[----:B------:R-:W-:-:S02]  /*edb0*/  IMAD R6, R44, R28, R6 ;  /* 0x0000001c2c067224 */ /* 0x000fc400078e0206 */
[----:B------:R-:W-:Y:S01]  /*edc0*/  IMAD.HI.U32 R28, R39, R37, RZ ;  /* 0x00000025271c7227 */ /* 0x000fe200078e00ff */
[----:B------:R0:W-:Y:S03]  /*edd0*/  STL [R1+0xc4], R7 ;  /* 0x0000c40701007387 */ /* 0x0001e60000100800 */
[----:B------:R-:W-:Y:S02]  /*ede0*/  IMAD.MOV R28, RZ, RZ, -R28 ;  /* 0x000000ffff1c7224 */ /* 0x000fe400078e0a1c */
[--C-:B------:R-:W-:Y:S02]  /*edf0*/  @!P6 IMAD.IADD R4, R4, 0x1, -R44.reuse ;  /* 0x000000010404e824 */ /* 0x100fe400078e0a2c */
[C---:B------:R-:W-:Y:S02]  /*ee00*/  IMAD R37, R44.reuse, R28, R37 ;  /* 0x0000001c2c257224 */ /* 0x040fe400078e0225 */
[----:B------:R-:W-:Y:S01]  /*ee10*/  @!P5 IMAD.IADD R5, R5, 0x1, -R44 ;  /* 0x000000010505d824 */ /* 0x000fe200078e0a2c */
[C---:B------:R-:W-:Y:S01]  /*ee20*/  ISETP.GT.U32.AND P5, PT, R44.reuse, R6, PT ;  /* 0x000000062c00720c */ /* 0x040fe20003fa4070 */
[----:B0-----:R-:W-:Y:S01]  /*ee30*/  IMAD.MOV.U32 R7, RZ, RZ, R29 ;  /* 0x000000ffff077224 */ /* 0x001fe200078e001d */
[----:B------:R-:W-:Y:S01]  /*ee40*/  ISETP.GT.U32.AND P6, PT, R44, R37, PT ;  /* 0x000000252c00720c */ /* 0x000fe20003fc4070 */
[----:B------:R-:W-:-:S02]  /*ee50*/  VIADD R56, R0, 0x13 ;  /* 0x0000001300387836 */ /* 0x000fc40000000000 */
[----:B------:R-:W-:Y:S02]  /*ee60*/  @!P1 IMAD.MOV R7, RZ, RZ, -R7 ;  /* 0x000000ffff079224 */ /* 0x000fe400078e0a07 */
[----:B------:R-:W-:Y:S01]  /*ee70*/  VIADD R51, R0, 0x12 ;  /* 0x0000001200337836 */ /* 0x000fe20000000000 */
[----:B------:R-:W-:Y:S01]  /*ee80*/  IABS R38, R56 ;  /* 0x0000003800267213 */ /* 0x000fe20000000000 */
[----:B------:R-:W-:Y:S01]  /*ee90*/  IMAD.HI.U32 R28, R39, R47, RZ ;  /* 0x0000002f271c7227 */ /* 0x000fe200078e00ff */
[----:B------:R0:W-:Y:S01]  /*eea0*/  STL [R1+0xa4], R7 ;  /* 0x0000a40701007387 */ /* 0x0001e20000100800 */
[----:B------:R-:W-:Y:S02]  /*eeb0*/  ISETP.GE.AND P1, PT, R56, RZ, PT ;  /* 0x000000ff3800720c */ /* 0x000fe40003f26270 */
[--C-:B------:R-:W-:Y:S01]  /*eec0*/  @!P5 IMAD.IADD R6, R6, 0x1, -R44.reuse ;  /* 0x000000010606d824 */ /* 0x100fe200078e0a2c */
[C---:B------:R-:W-:Y:S01]  /*eed0*/  ISETP.GT.U32.AND P5, PT, R44.reuse, R4, PT ;  /* 0x000000042c00720c */ /* 0x040fe20003fa4070 */
[----:B------:R-:W-:Y:S01]  /*eee0*/  @!P6 IMAD.IADD R37, R37, 0x1, -R44 ;  /* 0x000000012525e824 */ /* 0x000fe200078e0a2c */
[----:B------:R-:W-:Y:S01]  /*eef0*/  IABS R46, R51 ;  /* 0x00000033002e7213 */ /* 0x000fe20000000000 */
[----:B------:R-:W-:Y:S01]  /*ef00*/  IMAD.HI.U32 R40, R39, R38, RZ ;  /* 0x0000002627287227 */ /* 0x000fe200078e00ff */
[----:B------:R-:W-:-:S03]  /*ef10*/  ISETP.GT.U32.AND P6, PT, R44, R6, PT ;  /* 0x000000062c00720c */ /* 0x000fc60003fc4070 */
[----:B0-----:R-:W-:Y:S02]  /*ef20*/  IMAD.MOV.U32 R7, RZ, RZ, R5 ;  /* 0x000000ffff077224 */ /* 0x001fe400078e0005 */
[----:B------:R-:W-:Y:S02]  /*ef30*/  IMAD.MOV R28, RZ, RZ, -R28 ;  /* 0x000000ffff1c7224 */ /* 0x000fe400078e0a1c */
[----:B------:R-:W-:Y:S01]  /*ef40*/  @!P2 IMAD.MOV R7, RZ, RZ, -R7 ;  /* 0x000000ffff07a224 */ /* 0x000fe200078e0a07 */
[----:B------:R-:W-:Y:S01]  /*ef50*/  ISETP.GT.U32.AND P2, PT, R44, R37, PT ;  /* 0x000000252c00720c */ /* 0x000fe20003f44070 */
[--C-:B------:R-:W-:Y:S02]  /*ef60*/  @!P5 IMAD.IADD R4, R4, 0x1, -R44.reuse ;  /* 0x000000010404d824 */ /* 0x100fe400078e0a2c */
[----:B------:R-:W-:Y:S01]  /*ef70*/  IMAD.HI.U32 R41, R39, R46, RZ ;  /* 0x0000002e27297227 */ /* 0x000fe200078e00ff */
[----:B------:R0:W-:Y:S03]  /*ef80*/  STL [R1+0x74], R7 ;  /* 0x0000740701007387 */ /* 0x0001e60000100800 */
[----:B------:R-:W-:-:S02]  /*ef90*/  @!P6 IMAD.IADD R6, R6, 0x1, -R44 ;  /* 0x000000010606e824 */ /* 0x000fc400078e0a2c */
[----:B------:R-:W-:Y:S02]  /*efa0*/  IMAD.MOV R40, RZ, RZ, -R40 ;  /* 0x000000ffff287224 */ /* 0x000fe400078e0a28 */
[----:B------:R-:W-:Y:S02]  /*efb0*/  @!P3 IMAD.MOV R6, RZ, RZ, -R6 ;  /* 0x000000ffff06b224 */ /* 0x000fe400078e0a06 */
[C---:B------:R-:W-:Y:S02]  /*efc0*/  IMAD R47, R44.reuse, R28, R47 ;  /* 0x0000001c2c2f7224 */ /* 0x040fe400078e022f */
[----:B0-----:R-:W-:Y:S02]  /*efd0*/  IMAD.MOV.U32 R7, RZ, RZ, R4 ;  /* 0x000000ffff077224 */ /* 0x001fe400078e0004 */
[----:B------:R-:W-:Y:S01]  /*efe0*/  IMAD.MOV R29, RZ, RZ, -R41 ;  /* 0x000000ffff1d7224 */ /* 0x000fe200078e0a29 */
[----:B------:R-:W-:Y:S01]  /*eff0*/  ISETP.GT.U32.AND P6, PT, R44, R47, PT ;  /* 0x0000002f2c00720c */ /* 0x000fe20003fc4070 */
[----:B------:R-:W-:-:S02]  /*f000*/  @!P0 IMAD.MOV R7, RZ, RZ, -R7 ;  /* 0x000000ffff078224 */ /* 0x000fc400078e0a07 */
[C---:B------:R-:W-:Y:S02]  /*f010*/  IMAD R38, R44.reuse, R40, R38 ;  /* 0x000000282c267224 */ /* 0x040fe400078e0226 */
[----:B------:R-:W-:Y:S01]  /*f020*/  IMAD R46, R44, R29, R46 ;  /* 0x0000001d2c2e7224 */ /* 0x000fe200078e022e */
[----:B------:R-:W-:Y:S01]  /*f030*/  STL [R1+0x78], R7 ;  /* 0x0000780701007387 */ /* 0x000fe20000100800 */
[----:B------:R-:W-:Y:S01]  /*f040*/  VIADD R54, R0, 0x10 ;  /* 0x0000001000367836 */ /* 0x000fe20000000000 */
[----:B------:R-:W-:Y:S01]  /*f050*/  ISETP.GT.U32.AND P5, PT, R44, R38, PT ;  /* 0x000000262c00720c */ /* 0x000fe20003fa4070 */
[----:B------:R-:W-:Y:S01]  /*f060*/  VIADD R59, R0, 0xe ;  /* 0x0000000e003b7836 */ /* 0x000fe20000000000 */
[----:B------:R0:W-:Y:S01]  /*f070*/  STL [R1+0x48], R6 ;  /* 0x0000480601007387 */ /* 0x0001e20000100800 */
[----:B------:R-:W-:Y:S01]  /*f080*/  ISETP.GT.U32.AND P0, PT, R44, R46, PT ;  /* 0x0000002e2c00720c */ /* 0x000fe20003f04070 */
[----:B------:R-:W-:Y:S01]  /*f090*/  VIADD R56, R0, 0xf ;  /* 0x0000000f00387836 */ /* 0x000fe20000000000 */
[----:B------:R-:W-:Y:S01]  /*f0a0*/  IABS R48, R54 ;  /* 0x0000003600307213 */ /* 0x000fe20000000000 */
[----:B------:R-:W2:Y:S01]  /*f0b0*/  LDL R8, [R1+0x2c] ;  /* 0x00002c0001087983 */ /* 0x000ea20000100800 */
[--C-:B------:R-:W-:Y:S01]  /*f0c0*/  @!P6 IMAD.IADD R47, R47, 0x1, -R44.reuse ;  /* 0x000000012f2fe824 */ /* 0x100fe200078e0a2c */
[----:B------:R-:W-:Y:S01]  /*f0d0*/  IABS R50, R59 ;  /* 0x0000003b00327213 */ /* 0x000fe20000000000 */
[----:B------:R-:W-:Y:S01]  /*f0e0*/  @!P2 IMAD.IADD R37, R37, 0x1, -R44 ;  /* 0x000000012525a824 */ /* 0x000fe200078e0a2c */
[----:B------:R-:W3:Y:S01]  /*f0f0*/  LDL R57, [R1+0x24] ;  /* 0x0000240001397983 */ /* 0x000ee20000100800 */
[----:B------:R-:W-:Y:S01]  /*f100*/  IMAD.HI.U32 R5, R39, R48, RZ ;  /* 0x0000003027057227 */ /* 0x000fe200078e00ff */
[----:B------:R-:W-:-:S02]  /*f110*/  IABS R49, R56 ;  /* 0x0000003800317213 */ /* 0x000fc40000000000 */
[----:B------:R-:W-:Y:S01]  /*f120*/  ISETP.GT.U32.AND P3, PT, R44, R47, PT ;  /* 0x0000002f2c00720c */ /* 0x000fe20003f64070 */
[----:B------:R-:W-:Y:S01]  /*f130*/  @!P5 IMAD.IADD R38, R38, 0x1, -R44 ;  /* 0x000000012626d824 */ /* 0x000fe200078e0a2c */
[----:B------:R-:W-:Y:S01]  /*f140*/  ISETP.GE.AND P5, PT, R51, RZ, PT ;  /* 0x000000ff3300720c */ /* 0x000fe20003fa6270 */
[----:B------:R-:W-:Y:S02]  /*f150*/  IMAD.MOV R5, RZ, RZ, -R5 ;  /* 0x000000ffff057224 */ /* 0x000fe400078e0a05 */
[----:B------:R-:W-:-:S04]  /*f160*/  IMAD.HI.U32 R4, R39, R50, RZ ;  /* 0x0000003227047227 */ /* 0x000fc800078e00ff */
[----:B------:R-:W-:Y:S01]  /*f170*/  @!P0 IMAD.IADD R46, R46, 0x1, -R44 ;  /* 0x000000012e2e8824 */ /* 0x000fe200078e0a2c */
[C---:B------:R-:W-:Y:S01]  /*f180*/  ISETP.GT.U32.AND P0, PT, R44.reuse, R38, PT ;  /* 0x000000262c00720c */ /* 0x040fe20003f04070 */
[C---:B------:R-:W-:Y:S02]  /*f190*/  IMAD R48, R44.reuse, R5, R48 ;  /* 0x000000052c307224 */ /* 0x040fe400078e0230 */
[----:B------:R-:W-:Y:S01]  /*f1a0*/  IMAD.HI.U32 R5, R39, R49, RZ ;  /* 0x0000003127057227 */ /* 0x000fe200078e00ff */
[C---:B------:R-:W-:Y:S02]  /*f1b0*/  ISETP.GT.U32.AND P6, PT, R44.reuse, R46, PT ;  /* 0x0000002e2c00720c */ /* 0x040fe40003fc4070 */
[----:B------:R-:W-:Y:S01]  /*f1c0*/  ISETP.GT.U32.AND P2, PT, R44, R48, PT ;  /* 0x000000302c00720c */ /* 0x000fe20003f44070 */
[----:B------:R-:W-:Y:S02]  /*f1d0*/  IMAD.MOV R4, RZ, RZ, -R4 ;  /* 0x000000ffff047224 */ /* 0x000fe400078e0a04 */
[----:B------:R-:W-:-:S02]  /*f1e0*/  IMAD.MOV R5, RZ, RZ, -R5 ;  /* 0x000000ffff057224 */ /* 0x000fc400078e0a05 */
[C---:B------:R-:W-:Y:S02]  /*f1f0*/  IMAD R50, R44.reuse, R4, R50 ;  /* 0x000000042c327224 */ /* 0x040fe400078e0232 */
[C---:B------:R-:W-:Y:S02]  /*f200*/  IMAD R49, R44.reuse, R5, R49 ;  /* 0x000000052c317224 */ /* 0x040fe400078e0231 */
[--C-:B------:R-:W-:Y:S01]  /*f210*/  @!P3 IMAD.IADD R47, R47, 0x1, -R44.reuse ;  /* 0x000000012f2fb824 */ /* 0x100fe200078e0a2c */
[----:B------:R-:W-:Y:S01]  /*f220*/  ISETP.GT.U32.AND P3, PT, R44, R50, PT ;  /* 0x000000322c00720c */ /* 0x000fe20003f64070 */
[--C-:B------:R-:W-:Y:S01]  /*f230*/  @!P0 IMAD.IADD R38, R38, 0x1, -R44.reuse ;  /* 0x0000000126268824 */ /* 0x100fe200078e0a2c */
[----:B------:R-:W-:Y:S01]  /*f240*/  ISETP.GT.U32.AND P0, PT, R44, R49, PT ;  /* 0x000000312c00720c */ /* 0x000fe20003f04070 */
[----:B------:R-:W-:Y:S02]  /*f250*/  VIADD R16, R0, 0xc ;  /* 0x0000000c00107836 */ /* 0x000fe40000000000 */
[----:B------:R-:W-:-:S02]  /*f260*/  @!P2 IMAD.IADD R48, R48, 0x1, -R44 ;  /* 0x000000013030a824 */ /* 0x000fc400078e0a2c */
[C---:B------:R-:W-:Y:S01]  /*f270*/  VIADD R61, R0.reuse, 0xd ;  /* 0x0000000d003d7836 */ /* 0x040fe20000000000 */
[----:B------:R-:W-:Y:S01]  /*f280*/  IABS R52, R16 ;  /* 0x0000001000347213 */ /* 0x000fe20000000000 */
[----:B------:R-:W-:Y:S01]  /*f290*/  VIADD R14, R0, 0xa ;  /* 0x0000000a000e7836 */ /* 0x000fe20000000000 */
[----:B------:R-:W-:Y:S01]  /*f2a0*/  ISETP.GT.U32.AND P2, PT, R44, R48, PT ;  /* 0x000000302c00720c */ /* 0x000fe20003f44070 */
[----:B------:R-:W-:Y:S01]  /*f2b0*/  VIADD R15, R0, 0xb ;  /* 0x0000000b000f7836 */ /* 0x000fe20000000000 */
[----:B------:R-:W-:Y:S01]  /*f2c0*/  IABS R51, R61 ;  /* 0x0000003d00337213 */ /* 0x000fe20000000000 */
[--C-:B------:R-:W-:Y:S02]  /*f2d0*/  @!P3 IMAD.IADD R50, R50, 0x1, -R44.reuse ;  /* 0x000000013232b824 */ /* 0x100fe400078e0a2c */
[----:B------:R-:W-:Y:S02]  /*f2e0*/  @!P0 IMAD.IADD R49, R49, 0x1, -R44 ;  /* 0x0000000131318824 */ /* 0x000fe400078e0a2c */
[----:B------:R-:W-:Y:S01]  /*f2f0*/  IMAD.HI.U32 R4, R39, R52, RZ ;  /* 0x0000003427047227 */ /* 0x000fe200078e00ff */
[----:B------:R-:W-:-:S02]  /*f300*/  ISETP.GT.U32.AND P3, PT, R44, R50, PT ;  /* 0x000000322c00720c */ /* 0x000fc40003f64070 */
[----:B------:R-:W-:Y:S01]  /*f310*/  ISETP.GT.U32.AND P0, PT, R44, R49, PT ;  /* 0x000000312c00720c */ /* 0x000fe20003f04070 */
[----:B------:R-:W-:-:S04]  /*f320*/  IMAD.HI.U32 R5, R39, R51, RZ ;  /* 0x0000003327057227 */ /* 0x000fc800078e00ff */
[----:B------:R-:W-:Y:S02]  /*f330*/  IMAD.MOV R4, RZ, RZ, -R4 ;  /* 0x000000ffff047224 */ /* 0x000fe400078e0a04 */
[----:B------:R-:W-:Y:S02]  /*f340*/  IMAD.MOV R5, RZ, RZ, -R5 ;  /* 0x000000ffff057224 */ /* 0x000fe400078e0a05 */
[----:B------:R-:W-:Y:S01]  /*f350*/  @!P2 IMAD.IADD R48, R48, 0x1, -R44 ;  /* 0x000000013030a824 */ /* 0x000fe200078e0a2c */
[----:B------:R-:W-:Y:S01]  /*f360*/  ISETP.GE.AND P2, PT, R54, RZ, PT ;  /* 0x000000ff3600720c */ /* 0x000fe20003f46270 */
[C---:B------:R-:W-:Y:S01]  /*f370*/  IMAD R52, R44.reuse, R4, R52 ;  /* 0x000000042c347224 */ /* 0x040fe200078e0234 */
[----:B------:R-:W-:Y:S01]  /*f380*/  IABS R54, R14 ;  /* 0x0000000e00367213 */ /* 0x000fe20000000000 */
[----:B------:R-:W1:Y:S01]  /*f390*/  I2F.RP R4, R45 ;  /* 0x0000002d00047306 */ /* 0x000e620000209400 */
[----:B------:R-:W-:Y:S01]  /*f3a0*/  IMAD R51, R44, R5, R51 ;  /* 0x000000052c337224 */ /* 0x000fe200078e0233 */
[----:B------:R-:W-:Y:S01]  /*f3b0*/  IABS R53, R15 ;  /* 0x0000000f00357213 */ /* 0x000fe20000000000 */
[----:B------:R-:W-:Y:S01]  /*f3c0*/  @!P3 IMAD.IADD R50, R50, 0x1, -R44 ;  /* 0x000000013232b824 */ /* 0x000fe200078e0a2c */
[----:B------:R-:W-:Y:S01]  /*f3d0*/  ISETP.GT.U32.AND P3, PT, R44, R52, PT ;  /* 0x000000342c00720c */ /* 0x000fe20003f64070 */
[----:B------:R-:W-:-:S04]  /*f3e0*/  IMAD.HI.U32 R5, R39, R54, RZ ;  /* 0x0000003627057227 */ /* 0x000fc800078e00ff */
[----:B------:R-:W-:Y:S01]  /*f3f0*/  @!P0 IMAD.IADD R49, R49, 0x1, -R44 ;  /* 0x0000000131318824 */ /* 0x000fe200078e0a2c */
[----:B------:R-:W-:Y:S01]  /*f400*/  ISETP.GT.U32.AND P0, PT, R44, R51, PT ;  /* 0x000000332c00720c */ /* 0x000fe20003f04070 */
[----:B------:R-:W-:-:S04]  /*f410*/  IMAD.HI.U32 R29, R39, R53, RZ ;  /* 0x00000035271d7227 */ /* 0x000fc800078e00ff */
[----:B------:R-:W-:Y:S02]  /*f420*/  VIADD R12, R0, 0x8 ;  /* 0x00000008000c7836 */ /* 0x000fe40000000000 */
[----:B------:R-:W-:Y:S02]  /*f430*/  IMAD.MOV R5, RZ, RZ, -R5 ;  /* 0x000000ffff057224 */ /* 0x000fe400078e0a05 */
[----:B------:R-:W-:Y:S01]  /*f440*/  IMAD.MOV R29, RZ, RZ, -R29 ;  /* 0x000000ffff1d7224 */ /* 0x000fe200078e0a1d */
[----:B------:R-:W-:Y:S01]  /*f450*/  IABS R42, R12 ;  /* 0x0000000c002a7213 */ /* 0x000fe20000000000 */
[C---:B------:R-:W-:Y:S01]  /*f460*/  IMAD R54, R44.reuse, R5, R54 ;  /* 0x000000052c367224 */ /* 0x040fe200078e0236 */
[----:B-1----:R-:W1:Y:S01]  /*f470*/  MUFU.RCP R4, R4 ;  /* 0x0000000400047308 */ /* 0x002e620000001000 */
[----:B------:R-:W-:Y:S02]  /*f480*/  IMAD R53, R44, R29, R53 ;  /* 0x0000001d2c357224 */ /* 0x000fe400078e0235 */
[----:B------:R-:W-:Y:S01]  /*f490*/  @!P3 IMAD.IADD R52, R52, 0x1, -R44 ;  /* 0x000000013434b824 */ /* 0x000fe200078e0a2c */
[----:B------:R-:W-:Y:S01]  /*f4a0*/  ISETP.GT.U32.AND P3, PT, R44, R54, PT ;  /* 0x000000362c00720c */ /* 0x000fe20003f64070 */
[----:B0-----:R-:W-:-:S04]  /*f4b0*/  IMAD.HI.U32 R6, R39, R42, RZ ;  /* 0x0000002a27067227 */ /* 0x001fc800078e00ff */
[----:B------:R-:W-:Y:S01]  /*f4c0*/  @!P0 IMAD.IADD R51, R51, 0x1, -R44 ;  /* 0x0000000133338824 */ /* 0x000fe200078e0a2c */
[----:B------:R-:W-:Y:S01]  /*f4d0*/  ISETP.GT.U32.AND P0, PT, R44, R53, PT ;  /* 0x000000352c00720c */ /* 0x000fe20003f04070 */
[C---:B------:R-:W-:Y:S02]  /*f4e0*/  VIADD R13, R0.reuse, 0x9 ;  /* 0x00000009000d7836 */ /* 0x040fe40000000000 */
[C---:B------:R-:W-:Y:S02]  /*f4f0*/  VIADD R11, R0.reuse, 0x7 ;  /* 0x00000007000b7836 */ /* 0x040fe40000000000 */
[----:B------:R-:W-:Y:S02]  /*f500*/  IMAD.MOV R6, RZ, RZ, -R6 ;  /* 0x000000ffff067224 */ /* 0x000fe400078e0a06 */
[----:B------:R-:W-:Y:S01]  /*f510*/  VIADD R10, R0, 0x6 ;  /* 0x00000006000a7836 */ /* 0x000fe20000000000 */
[----:B------:R-:W-:Y:S01]  /*f520*/  IABS R43, R13 ;  /* 0x0000000d002b7213 */ /* 0x000fe20000000000 */
[----:B------:R-:W-:Y:S01]  /*f530*/  IMAD R42, R44, R6, R42 ;  /* 0x000000062c2a7224 */ /* 0x000fe200078e022a */
[----:B------:R-:W-:Y:S01]  /*f540*/  IABS R41, R11 ;  /* 0x0000000b00297213 */ /* 0x000fe20000000000 */
[----:B------:R-:W-:Y:S01]  /*f550*/  VIADD R9, R0, 0x4 ;  /* 0x0000000400097836 */ /* 0x000fe20000000000 */
[----:B------:R-:W-:Y:S01]  /*f560*/  IABS R6, R10 ;  /* 0x0000000a00067213 */ /* 0x000fe20000000000 */
[----:B------:R-:W-:Y:S01]  /*f570*/  @!P3 IMAD.IADD R54, R54, 0x1, -R44 ;  /* 0x000000013636b824 */ /* 0x000fe200078e0a2c */
[----:B------:R-:W-:Y:S01]  /*f580*/  ISETP.GT.U32.AND P3, PT, R44, R52, PT ;  /* 0x000000342c00720c */ /* 0x000fe20003f64070 */
[----:B------:R-:W-:-:S04]  /*f590*/  IMAD.HI.U32 R28, R39, R43, RZ ;  /* 0x0000002b271c7227 */ /* 0x000fc800078e00ff */
[----:B-1----:R-:W-:Y:S02]  /*f5a0*/  VIADD R29, R4, 0xffffffe ;  /* 0x0ffffffe041d7836 */ /* 0x002fe40000000000 */
[----:B------:R-:W-:-:S04]  /*f5b0*/  IMAD.HI.U32 R5, R39, R41, RZ ;  /* 0x0000002927057227 */ /* 0x000fc800078e00ff */
[----:B------:R-:W-:Y:S02]  /*f5c0*/  IMAD.MOV.U32 R4, RZ, RZ, R6 ;  /* 0x000000ffff047224 */ /* 0x000fe400078e0006 */
[----:B------:R-:W-:Y:S01]  /*f5d0*/  @!P0 IMAD.IADD R53, R53, 0x1, -R44 ;  /* 0x0000000135358824 */ /* 0x000fe200078e0a2c */
[----:B------:R-:W-:Y:S01]  /*f5e0*/  ISETP.GT.U32.AND P0, PT, R44, R51, PT ;  /* 0x000000332c00720c */ /* 0x000fe20003f04070 */
[----:B------:R-:W-:Y:S02]  /*f5f0*/  IMAD.MOV R28, RZ, RZ, -R28 ;  /* 0x000000ffff1c7224 */ /* 0x000fe400078e0a1c */
[----:B------:R-:W-:Y:S02]  /*f600*/  IMAD.MOV R5, RZ, RZ, -R5 ;  /* 0x000000ffff057224 */ /* 0x000fe400078e0a05 */
[----:B------:R-:W-:Y:S02]  /*f610*/  VIADD R60, R0, 0x5 ;  /* 0x00000005003c7836 */ /* 0x000fe40000000000 */
[----:B------:R-:W-:-:S04]  /*f620*/  IMAD.HI.U32 R6, R39, R4, RZ ;  /* 0x0000000427067227 */ /* 0x000fc800078e00ff */
[----:B------:R-:W-:Y:S01]  /*f630*/  @!P4 IMAD.MOV R37, RZ, RZ, -R37 ;  /* 0x000000ffff25c224 */ /* 0x000fe200078e0a25 */
[C---:B------:R-:W-:Y:S01]  /*f640*/  ISETP.GT.U32.AND P4, PT, R44.reuse, R53, PT ;  /* 0x000000352c00720c */ /* 0x040fe20003f84070 */
[C---:B------:R-:W-:Y:S01]  /*f650*/  IMAD R43, R44.reuse, R28, R43 ;  /* 0x0000001c2c2b7224 */ /* 0x040fe200078e022b */
[----:B------:R-:W-:Y:S01]  /*f660*/  IABS R28, R9 ;  /* 0x00000009001c7213 */ /* 0x000fe20000000000 */
[C---:B------:R-:W-:Y:S01]  /*f670*/  IMAD R41, R44.reuse, R5, R41 ;  /* 0x000000052c297224 */ /* 0x040fe200078e0229 */
[----:B------:R-:W-:Y:S01]  /*f680*/  IABS R5, R60 ;  /* 0x0000003c00057213 */ /* 0x000fe20000000000 */
[----:B------:R-:W-:Y:S02]  /*f690*/  IMAD.MOV R6, RZ, RZ, -R6 ;  /* 0x000000ffff067224 */ /* 0x000fe400078e0a06 */
[----:B------:R-:W-:Y:S01]  /*f6a0*/  @!P1 IMAD.MOV R38, RZ, RZ, -R38 ;  /* 0x000000ffff269224 */ /* 0x000fe200078e0a26 */
[C---:B------:R-:W-:Y:S01]  /*f6b0*/  ISETP.GT.U32.AND P1, PT, R44.reuse, R54, PT ;  /* 0x000000362c00720c */ /* 0x040fe20003f24070 */
[----:B------:R-:W-:-:S02]  /*f6c0*/  IMAD R4, R44, R6, R4 ;  /* 0x000000062c047224 */ /* 0x000fc400078e0204 */
[----:B------:R-:W-:Y:S01]  /*f6d0*/  @!P3 IMAD.IADD R52, R52, 0x1, -R44 ;  /* 0x000000013434b824 */ /* 0x000fe200078e0a2c */
[----:B------:R-:W-:Y:S01]  /*f6e0*/  ISETP.GT.U32.AND P3, PT, R44, R42, PT ;  /* 0x0000002a2c00720c */ /* 0x000fe20003f64070 */
[----:B------:R-:W-:Y:S01]  /*f6f0*/  IMAD.MOV.U32 R6, RZ, RZ, R28 ;  /* 0x000000ffff067224 */ /* 0x000fe200078e001c */
[----:B------:R-:W0:Y:S01]  /*f700*/  F2I.FTZ.U32.TRUNC.NTZ R29, R29 ;  /* 0x0000001d001d7305 */ /* 0x000e22000021f000 */
[----:B------:R-:W-:-:S04]  /*f710*/  IMAD.HI.U32 R28, R39, R5, RZ ;  /* 0x00000005271c7227 */ /* 0x000fc800078e00ff */
[----:B------:R-:W-:Y:S01]  /*f720*/  @!P0 IMAD.IADD R51, R51, 0x1, -R44 ;  /* 0x0000000133338824 */ /* 0x000fe200078e0a2c */
[C---:B------:R-:W-:Y:S01]  /*f730*/  ISETP.GT.U32.AND P0, PT, R44.reuse, R43, PT ;  /* 0x0000002b2c00720c */ /* 0x040fe20003f04070 */
[----:B------:R-:W-:Y:S02]  /*f740*/  IMAD.MOV R28, RZ, RZ, -R28 ;  /* 0x000000ffff1c7224 */ /* 0x000fe400078e0a1c */
[----:B------:R-:W-:Y:S01]  /*f750*/  @!P4 IMAD.IADD R53, R53, 0x1, -R44 ;  /* 0x000000013535c824 */ /* 0x000fe200078e0a2c */
[----:B------:R-:W-:Y:S01]  /*f760*/  ISETP.GT.U32.AND P4, PT, R44, R41, PT ;  /* 0x000000292c00720c */ /* 0x000fe20003f84070 */
[----:B------:R-:W-:Y:S02]  /*f770*/  VIADD R7, R0, 0x3 ;  /* 0x0000000300077836 */ /* 0x000fe40000000000 */
[----:B------:R-:W-:Y:S02]  /*f780*/  IMAD R5, R44, R28, R5 ;  /* 0x0000001c2c057224 */ /* 0x000fe400078e0205 */
[----:B------:R-:W-:Y:S01]  /*f790*/  IMAD.HI.U32 R28, R39, R6, RZ ;  /* 0x00000006271c7227 */ /* 0x000fe200078e00ff */
[----:B------:R-:W-:-:S03]  /*f7a0*/  IABS R40, R7 ;  /* 0x0000000700287213 */ /* 0x000fc60000000000 */
[--C-:B------:R-:W-:Y:S01]  /*f7b0*/  @!P1 IMAD.IADD R54, R54, 0x1, -R44.reuse ;  /* 0x0000000136369824 */ /* 0x100fe200078e0a2c */
[----:B------:R-:W-:Y:S01]  /*f7c0*/  ISETP.GT.U32.AND P1, PT, R44, R4, PT ;  /* 0x000000042c00720c */ /* 0x000fe20003f24070 */
[--C-:B------:R-:W-:Y:S01]  /*f7d0*/  @!P3 IMAD.IADD R42, R42, 0x1, -R44.reuse ;  /* 0x000000012a2ab824 */ /* 0x100fe200078e0a2c */
[----:B------:R-:W-:Y:S01]  /*f7e0*/  ISETP.GT.U32.AND P3, PT, R44, R5, PT ;  /* 0x000000052c00720c */ /* 0x000fe20003f64070 */
[----:B------:R-:W-:Y:S01]  /*f7f0*/  @!P6 IMAD.IADD R46, R46, 0x1, -R44 ;  /* 0x000000012e2ee824 */ /* 0x000fe200078e0a2c */
[----:B------:R-:W-:Y:S01]  /*f800*/  ISETP.GE.AND P6, PT, R55, RZ, PT ;  /* 0x000000ff3700720c */ /* 0x000fe20003fc6270 */
[----:B------:R-:W-:Y:S02]  /*f810*/  IMAD.MOV R28, RZ, RZ, -R28 ;  /* 0x000000ffff1c7224 */ /* 0x000fe400078e0a1c */
[----:B0-----:R-:W-:Y:S02]  /*f820*/  IMAD.MOV R55, RZ, RZ, -R29 ;  /* 0x000000ffff377224 */ /* 0x001fe400078e0a1d */
[----:B------:R-:W-:Y:S01]  /*f830*/  @!P0 IMAD.IADD R43, R43, 0x1, -R44 ;  /* 0x000000012b2b8824 */ /* 0x000fe200078e0a2c */
[----:B------:R-:W-:Y:S01]  /*f840*/  ISETP.GE.AND P0, PT, R56, RZ, PT ;  /* 0x000000ff3800720c */ /* 0x000fe20003f06270 */
[----:B------:R-:W-:-:S04]  /*f850*/  IMAD.HI.U32 R56, R39, R40, RZ ;  /* 0x0000002827387227 */ /* 0x000fc800078e00ff */
[----:B------:R-:W-:Y:S01]  /*f860*/  @!P4 IMAD.IADD R41, R41, 0x1, -R44 ;  /* 0x000000012929c824 */ /* 0x000fe200078e0a2c */
[----:B------:R-:W-:Y:S01]  /*f870*/  ISETP.GE.AND P4, PT, R59, RZ, PT ;  /* 0x000000ff3b00720c */ /* 0x000fe20003f86270 */
[----:B------:R-:W-:Y:S02]  /*f880*/  IMAD R6, R44, R28, R6 ;  /* 0x0000001c2c067224 */ /* 0x000fe400078e0206 */
[----:B------:R-:W-:Y:S02]  /*f890*/  IMAD R55, R55, R45, RZ ;  /* 0x0000002d37377224 */ /* 0x000fe400078e02ff */
[----:B------:R-:W-:Y:S02]  /*f8a0*/  IMAD.MOV.U32 R28, RZ, RZ, RZ ;  /* 0x000000ffff1c7224 */ /* 0x000fe400078e00ff */
[C---:B------:R-:W-:Y:S02]  /*f8b0*/  VIADD R58, R0.reuse, 0x2 ;  /* 0x00000002003a7836 */ /* 0x040fe40000000000 */
[----:B------:R-:W-:-:S02]  /*f8c0*/  VIADD R59, R0, 0x1 ;  /* 0x00000001003b7836 */ /* 0x000fc40000000000 */
[----:B------:R-:W-:Y:S02]  /*f8d0*/  IMAD.MOV R56, RZ, RZ, -R56 ;  /* 0x000000ffff387224 */ /* 0x000fe400078e0a38 */
[----:B------:R-:W-:Y:S01]  /*f8e0*/  IMAD.HI.U32 R28, R29, R55, R28 ;  /* 0x000000371d1c7227 */ /* 0x000fe200078e001c */
[----:B------:R-:W-:Y:S02]  /*f8f0*/  IABS R55, R58 ;  /* 0x0000003a00377213 */ /* 0x000fe40000000000 */
[----:B------:R-:W-:Y:S01]  /*f900*/  IABS R29, R59 ;  /* 0x0000003b001d7213 */ /* 0x000fe20000000000 */
[----:B------:R-:W-:Y:S01]  /*f910*/  @!P1 IMAD.IADD R4, R4, 0x1, -R44 ;  /* 0x0000000104049824 */ /* 0x000fe200078e0a2c */
[----:B------:R-:W-:Y:S01]  /*f920*/  ISETP.GE.AND P1, PT, R61, RZ, PT ;  /* 0x000000ff3d00720c */ /* 0x000fe20003f26270 */
[C---:B------:R-:W-:Y:S01]  /*f930*/  IMAD R40, R44.reuse, R56, R40 ;  /* 0x000000382c287224 */ /* 0x040fe200078e0228 */
[----:B------:R-:W-:Y:S01]  /*f940*/  IABS R56, R0 ;  /* 0x0000000000387213 */ /* 0x000fe20000000000 */
[----:B------:R-:W-:Y:S01]  /*f950*/  @!P3 IMAD.IADD R5, R5, 0x1, -R44 ;  /* 0x000000010505b824 */ /* 0x000fe200078e0a2c */
[----:B------:R-:W-:Y:S01]  /*f960*/  ISETP.GT.U32.AND P3, PT, R44, R6, PT ;  /* 0x000000062c00720c */ /* 0x000fe20003f64070 */
[----:B------:R-:W-:-:S04]  /*f970*/  IMAD.HI.U32 R21, R39, R55, RZ ;  /* 0x0000003727157227 */ /* 0x000fc800078e00ff */
[----:B------:R-:W-:-:S04]  /*f980*/  IMAD.HI.U32 R20, R39, R29, RZ ;  /* 0x0000001d27147227 */ /* 0x000fc800078e00ff */
[----:B------:R-:W-:Y:S01]  /*f990*/  @!P0 IMAD.MOV R49, RZ, RZ, -R49 ;  /* 0x000000ffff318224 */ /* 0x000fe200078e0a31 */
[----:B------:R-:W-:Y:S01]  /*f9a0*/  ISETP.GT.U32.AND P0, PT, R44, R4, PT ;  /* 0x000000042c00720c */ /* 0x000fe20003f04070 */
[----:B------:R-:W-:-:S04]  /*f9b0*/  IMAD.HI.U32 R19, R39, R56, RZ ;  /* 0x0000003827137227 */ /* 0x000fc800078e00ff */
[----:B------:R-:W-:Y:S02]  /*f9c0*/  IMAD.MOV R39, RZ, RZ, -R21 ;  /* 0x000000ffff277224 */ /* 0x000fe400078e0a15 */
[----:B------:R-:W-:Y:S02]  /*f9d0*/  IMAD.MOV R21, RZ, RZ, -R20 ;  /* 0x000000ffff157224 */ /* 0x000fe400078e0a14 */
[----:B------:R-:W-:Y:S02]  /*f9e0*/  IMAD.MOV R20, RZ, RZ, -R19 ;  /* 0x000000ffff147224 */ /* 0x000fe400078e0a13 */
[--C-:B------:R-:W-:Y:S01]  /*f9f0*/  @!P3 IMAD.IADD R6, R6, 0x1, -R44.reuse ;  /* 0x000000010606b824 */ /* 0x100fe200078e0a2c */
[C---:B------:R-:W-:Y:S01]  /*fa00*/  ISETP.GT.U32.AND P3, PT, R44.reuse, R40, PT ;  /* 0x000000282c00720c */ /* 0x040fe20003f64070 */
[----:B------:R-:W-:Y:S02]  /*fa10*/  IMAD R39, R44, R39, R55 ;  /* 0x000000272c277224 */ /* 0x000fe400078e0237 */
[----:B------:R-:W-:-:S02]  /*fa20*/  @!P0 IMAD.IADD R4, R4, 0x1, -R44 ;  /* 0x0000000104048824 */ /* 0x000fc400078e0a2c */
[----:B------:R-:W-:Y:S01]  /*fa30*/  @!P2 IMAD.MOV R48, RZ, RZ, -R48 ;  /* 0x000000ffff30a224 */ /* 0x000fe200078e0a30 */
[----:B------:R-:W-:Y:S01]  /*fa40*/  ISETP.GT.U32.AND P2, PT, R44, R41, PT ;  /* 0x000000292c00720c */ /* 0x000fe20003f44070 */
[----:B------:R-:W-:-:S06]  /*fa50*/  @!P5 IMAD.MOV R46, RZ, RZ, -R46 ;  /* 0x000000ffff2ed224 */ /* 0x000fcc00078e0a2e */
[----:B------:R-:W-:Y:S01]  /*fa60*/  @!P3 IMAD.IADD R40, R40, 0x1, -R44 ;  /* 0x000000012828b824 */ /* 0x000fe200078e0a2c */
[C---:B------:R-:W-:Y:S02]  /*fa70*/  ISETP.GT.U32.AND P3, PT, R44.reuse, R43, PT ;  /* 0x0000002b2c00720c */ /* 0x040fe40003f64070 */
[C---:B------:R-:W-:Y:S01]  /*fa80*/  ISETP.GT.U32.AND P5, PT, R44.reuse, R42, PT ;  /* 0x0000002a2c00720c */ /* 0x040fe20003fa4070 */
[----:B------:R-:W-:Y:S01]  /*fa90*/  @!P4 IMAD.MOV R50, RZ, RZ, -R50 ;  /* 0x000000ffff32c224 */ /* 0x000fe200078e0a32 */
[C---:B------:R-:W-:Y:S01]  /*faa0*/  ISETP.GT.U32.AND P4, PT, R44.reuse, R5, PT ;  /* 0x000000052c00720c */ /* 0x040fe20003f84070 */
[----:B------:R-:W-:Y:S01]  /*fab0*/  @!P1 IMAD.MOV R51, RZ, RZ, -R51 ;  /* 0x000000ffff339224 */ /* 0x000fe200078e0a33 */
[C---:B------:R-:W-:Y:S01]  /*fac0*/  ISETP.GT.U32.AND P1, PT, R44.reuse, R6, PT ;  /* 0x000000062c00720c */ /* 0x040fe20003f24070 */
[----:B------:R-:W-:Y:S02]  /*fad0*/  @!P2 IMAD.IADD R41, R41, 0x1, -R44 ;  /* 0x000000012929a824 */ /* 0x000fe400078e0a2c */
[----:B------:R-:W-:-:S04]  /*fae0*/  IMAD R29, R44, R21, R29 ;  /* 0x000000152c1d7224 */ /* 0x000fc800078e021d */
[----:B------:R-:W-:Y:S01]  /*faf0*/  @!P3 IMAD.IADD R43, R43, 0x1, -R44 ;  /* 0x000000012b2bb824 */ /* 0x000fe200078e0a2c */
[----:B--2---:R-:W-:-:S05]  /*fb00*/  IABS R61, R8 ;  /* 0x00000008003d7213 */ /* 0x004fca0000000000 */
[----:B------:R-:W-:-:S04]  /*fb10*/  IMAD.HI.U32 R18, R28, R61, RZ ;  /* 0x0000003d1c127227 */ /* 0x000fc800078e00ff */
[----:B------:R-:W-:-:S04]  /*fb20*/  IMAD.MOV R19, RZ, RZ, -R18 ;  /* 0x000000ffff137224 */ /* 0x000fc800078e0a12 */
[----:B------:R-:W-:-:S05]  /*fb30*/  IMAD R55, R45, R19, R61 ;  /* 0x000000132d377224 */ /* 0x000fca00078e023d */
[----:B------:R-:W-:Y:S02]  /*fb40*/  ISETP.GT.U32.AND P0, PT, R45, R55, PT ;  /* 0x000000372d00720c */ /* 0x000fe40003f04070 */
[----:B---3--:R-:W-:-:S11]  /*fb50*/  IABS R17, R57 ;  /* 0x0000003900117213 */ /* 0x008fd60000000000 */
[----:B------:R-:W-:Y:S01]  /*fb60*/  @!P0 IMAD.IADD R55, R55, 0x1, -R45 ;  /* 0x0000000137378824 */ /* 0x000fe200078e0a2d */
[----:B------:R-:W-:Y:S01]  /*fb70*/  ISETP.GE.AND P0, PT, R11, RZ, PT ;  /* 0x000000ff0b00720c */ /* 0x000fe20003f06270 */
[----:B------:R-:W-:Y:S01]  /*fb80*/  IMAD.HI.U32 R18, R28, R17, RZ ;  /* 0x000000111c127227 */ /* 0x000fe200078e00ff */
[----:B------:R-:W-:-:S03]  /*fb90*/  ISETP.GT.U32.AND P3, PT, R44, R39, PT ;  /* 0x000000272c00720c */ /* 0x000fc60003f64070 */
[----:B------:R-:W-:Y:S02]  /*fba0*/  IMAD R28, R44, R20, R56 ;  /* 0x000000142c1c7224 */ /* 0x000fe400078e0238 */
[----:B------:R-:W-:Y:S02]  /*fbb0*/  IMAD.MOV R56, RZ, RZ, -R18 ;  /* 0x000000ffff387224 */ /* 0x000fe400078e0a12 */
[----:B------:R-:W-:Y:S01]  /*fbc0*/  @!P5 IMAD.IADD R42, R42, 0x1, -R44 ;  /* 0x000000012a2ad824 */ /* 0x000fe200078e0a2c */
[----:B------:R-:W-:-:S03]  /*fbd0*/  ISETP.GT.U32.AND P5, PT, R44, R29, PT ;  /* 0x0000001d2c00720c */ /* 0x000fc60003fa4070 */
[----:B------:R-:W-:Y:S01]  /*fbe0*/  @!P0 IMAD.MOV R41, RZ, RZ, -R41 ;  /* 0x000000ffff298224 */ /* 0x000fe200078e0a29 */
[----:B------:R-:W-:Y:S02]  /*fbf0*/  ISETP.GE.AND P0, PT, R60, RZ, PT ;  /* 0x000000ff3c00720c */ /* 0x000fe40003f06270 */
[----:B------:R-:W0:Y:S01]  /*fc00*/  S2R R60, SR_TID.X ;  /* 0x00000000003c7919 */ /* 0x000e220000002100 */
[----:B------:R-:W-:Y:S01]  /*fc10*/  @!P6 IMAD.MOV R47, RZ, RZ, -R47 ;  /* 0x000000ffff2fe224 */ /* 0x000fe200078e0a2f */
[C---:B------:R-:W-:Y:S01]  /*fc20*/  ISETP.GT.U32.AND P6, PT, R44.reuse, R40, PT ;  /* 0x000000282c00720c */ /* 0x040fe20003fc4070 */
[----:B------:R-:W-:Y:S01]  /*fc30*/  IMAD R56, R45, R56, R17 ;  /* 0x000000382d387224 */ /* 0x000fe200078e0211 */
[----:B------:R-:W-:Y:S01]  /*fc40*/  ISETP.GT.U32.AND P2, PT, R44, R28, PT ;  /* 0x0000001c2c00720c */ /* 0x000fe20003f44070 */
[--C-:B------:R-:W-:Y:S02]  /*fc50*/  @!P4 IMAD.IADD R5, R5, 0x1, -R44.reuse ;  /* 0x000000010505c824 */ /* 0x100fe400078e0a2c */
[--C-:B------:R-:W-:Y:S01]  /*fc60*/  @!P1 IMAD.IADD R6, R6, 0x1, -R44.reuse ;  /* 0x0000000106069824 */ /* 0x100fe200078e0a2c */
[----:B------:R-:W-:Y:S01]  /*fc70*/  ISETP.GT.U32.AND P4, PT, R45, R56, PT ;  /* 0x000000382d00720c */ /* 0x000fe20003f84070 */
[----:B------:R-:W-:Y:S01]  /*fc80*/  @!P3 IMAD.IADD R39, R39, 0x1, -R44 ;  /* 0x000000012727b824 */ /* 0x000fe200078e0a2c */
[----:B------:R-:W-:-:S02]  /*fc90*/  ISETP.GE.AND P1, PT, R16, RZ, PT ;  /* 0x000000ff1000720c */ /* 0x000fc40003f26270 */
[----:B------:R-:W-:Y:S01]  /*fca0*/  ISETP.GE.AND P3, PT, R14, RZ, PT ;  /* 0x000000ff0e00720c */ /* 0x000fe20003f66270 */
[--C-:B------:R-:W-:Y:S01]  /*fcb0*/  @!P5 IMAD.IADD R29, R29, 0x1, -R44.reuse ;  /* 0x000000011d1dd824 */ /* 0x100fe200078e0a2c */
[----:B------:R-:W-:Y:S01]  /*fcc0*/  ISETP.GE.AND P5, PT, R13, RZ, PT ;  /* 0x000000ff0d00720c */ /* 0x000fe20003fa6270 */
[--C-:B------:R-:W-:Y:S01]  /*fcd0*/  @!P6 IMAD.IADD R40, R40, 0x1, -R44.reuse ;  /* 0x000000012828e824 */ /* 0x100fe200078e0a2c */
[----:B------:R-:W-:Y:S01]  /*fce0*/  ISETP.GE.AND P6, PT, R15, RZ, PT ;  /* 0x000000ff0f00720c */ /* 0x000fe20003fc6270 */
[----:B------:R-:W-:-:S04]  /*fcf0*/  @!P2 IMAD.IADD R28, R28, 0x1, -R44 ;  /* 0x000000011c1ca824 */ /* 0x000fc800078e0a2c */
[----:B------:R-:W-:Y:S01]  /*fd00*/  @!P4 IMAD.IADD R56, R56, 0x1, -R45 ;  /* 0x000000013838c824 */ /* 0x000fe200078e0a2d */
[C---:B------:R-:W-:Y:S01]  /*fd10*/  ISETP.GT.U32.AND P4, PT, R44.reuse, R29, PT ;  /* 0x0000001d2c00720c */ /* 0x040fe20003f84070 */
[----:B------:R-:W-:Y:S01]  /*fd20*/  @!P1 IMAD.MOV R52, RZ, RZ, -R52 ;  /* 0x000000ffff349224 */ /* 0x000fe200078e0a34 */
[C---:B------:R-:W-:Y:S01]  /*fd30*/  ISETP.GT.U32.AND P1, PT, R44.reuse, R39, PT ;  /* 0x000000272c00720c */ /* 0x040fe20003f24070 */
[----:B------:R-:W-:Y:S01]  /*fd40*/  @!P3 IMAD.MOV R54, RZ, RZ, -R54 ;  /* 0x000000ffff36b224 */ /* 0x000fe200078e0a36 */
[----:B------:R-:W-:Y:S01]  /*fd50*/  ISETP.GT.U32.AND P3, PT, R44, R28, PT ;  /* 0x0000001c2c00720c */ /* 0x000fe20003f64070 */
[----:B------:R-:W-:Y:S01]  /*fd60*/  @!P5 IMAD.MOV R43, RZ, RZ, -R43 ;  /* 0x000000ffff2bd224 */ /* 0x000fe200078e0a2b */
[C---:B------:R-:W-:Y:S01]  /*fd70*/  ISETP.GT.U32.AND P5, PT, R45.reuse, R55, PT ;  /* 0x000000372d00720c */ /* 0x040fe20003fa4070 */
[----:B------:R-:W-:Y:S01]  /*fd80*/  @!P6 IMAD.MOV R53, RZ, RZ, -R53 ;  /* 0x000000ffff35e224 */ /* 0x000fe200078e0a35 */
[----:B------:R-:W-:Y:S02]  /*fd90*/  ISETP.GT.U32.AND P6, PT, R45, R56, PT ;  /* 0x000000382d00720c */ /* 0x000fe40003fc4070 */
[----:B0-----:R-:W-:-:S03]  /*fda0*/  SHF.R.S32.HI R61, RZ, 0x2, R60 ;  /* 0x00000002ff3d7819 */ /* 0x001fc6000001143c */
[--C-:B------:R-:W-:Y:S02]  /*fdb0*/  @!P4 IMAD.IADD R29, R29, 0x1, -R44.reuse ;  /* 0x000000011d1dc824 */ /* 0x100fe400078e0a2c */
[--C-:B------:R-:W-:Y:S02]  /*fdc0*/  @!P1 IMAD.IADD R39, R39, 0x1, -R44.reuse ;  /* 0x0000000127279824 */ /* 0x100fe400078e0a2c */
[----:B------:R-:W-:Y:S01]  /*fdd0*/  @!P3 IMAD.IADD R28, R28, 0x1, -R44 ;  /* 0x000000011c1cb824 */ /* 0x000fe200078e0a2c */
[----:B------:R-:W-:Y:S01]  /*fde0*/  SGXT R44, R61, 0x1 ;  /* 0x000000013d2c781a */ /* 0x000fe20000000200 */
[--C-:B------:R-:W-:Y:S01]  /*fdf0*/  @!P5 IMAD.IADD R55, R55, 0x1, -R45.reuse ;  /* 0x000000013737d824 */ /* 0x100fe200078e0a2d */
[----:B------:R-:W-:Y:S02]  /*fe00*/  LOP3.LUT R61, R60, 0x3, RZ, 0xc0, !PT ;  /* 0x000000033c3d7812 */ /* 0x000fe400078ec0ff */
[----:B------:R-:W-:Y:S02]  /*fe10*/  LOP3.LUT R44, R44, 0x90, RZ, 0xc0, !PT ;  /* 0x000000902c2c7812 */ /* 0x000fe400078ec0ff */
[----:B------:R-:W-:Y:S01]  /*fe20*/  ISETP.GE.AND P5, PT, R57, RZ, PT ;  /* 0x000000ff3900720c */ /* 0x000fe20003fa6270 */
[----:B------:R-:W-:Y:S01]  /*fe30*/  @!P6 IMAD.IADD R56, R56, 0x1, -R45 ;  /* 0x000000013838e824 */ /* 0x000fe200078e0a2d */
[----:B------:R-:W-:Y:S01]  /*fe40*/  ISETP.GE.AND P4, PT, R8, RZ, PT ;  /* 0x000000ff0800720c */ /* 0x000fe20003f86270 */
[----:B------:R-:W-:-:S02]  /*fe50*/  IMAD.SHL.U32 R45, R60, 0x2, RZ ;  /* 0x000000023c2d7824 */ /* 0x000fc400078e00ff */
[----:B------:R-:W-:Y:S01]  /*fe60*/  IMAD R44, R61, 0x20, R44 ;  /* 0x000000203d2c7824 */ /* 0x000fe200078e022c */
[----:B------:R-:W-:Y:S01]  /*fe70*/  ISETP.GE.AND P3, PT, R7, RZ, PT ;  /* 0x000000ff0700720c */ /* 0x000fe20003f66270 */
[----:B------:R-:W-:-:S03]  /*fe80*/  IMAD.SHL.U32 R7, R60, 0x10, RZ ;  /* 0x000000103c077824 */ /* 0x000fc600078e00ff */
[----:B------:R-:W-:Y:S02]  /*fe90*/  LOP3.LUT R44, R44, 0x10, R45, 0x78, !PT ;  /* 0x000000102c2c7812 */ /* 0x000fe400078e782d */
[----:B------:R-:W-:Y:S01]  /*fea0*/  SHF.R.U32.HI R45, RZ, 0x2, R60 ;  /* 0x00000002ff2d7819 */ /* 0x000fe2000001163c */
[----:B------:R-:W-:Y:S01]  /*feb0*/  IMAD R61, R61, 0x110, RZ ;  /* 0x000001103d3d7824 */ /* 0x000fe200078e02ff */
[----:B------:R-:W-:Y:S01]  /*fec0*/  LOP3.LUT R7, R7, 0x100, RZ, 0xc0, !PT ;  /* 0x0000010007077812 */ /* 0x000fe200078ec0ff */
[----:B------:R-:W-:Y:S01]  /*fed0*/  @!P5 IMAD.MOV R56, RZ, RZ, -R56 ;  /* 0x000000ffff38d224 */ /* 0x000fe200078e0a38 */
[----:B------:R-:W-:Y:S01]  /*fee0*/  SGXT.U32 R45, R45, 0x3 ;  /* 0x000000032d2d781a */ /* 0x000fe20000000000 */
[----:B------:R-:W-:Y:S01]  /*fef0*/  @!P4 IMAD.MOV R55, RZ, RZ, -R55 ;  /* 0x000000ffff37c224 */ /* 0x000fe200078e0a37 */
[----:B------:R-:W-:Y:S02]  /*ff00*/  ISETP.NE.AND P5, PT, R2, RZ, PT ;  /* 0x000000ff0200720c */ /* 0x000fe40003fa5270 */
[----:B------:R-:W-:-:S02]  /*ff10*/  LOP3.LUT R2, RZ, R2, RZ, 0x33, !PT ;  /* 0x00000002ff027212 */ /* 0x000fc400078e33ff */
[----:B------:R-:W-:Y:S02]  /*ff20*/  ISETP.GE.AND P1, PT, R9, RZ, PT ;  /* 0x000000ff0900720c */ /* 0x000fe40003f26270 */
[----:B------:R-:W-:Y:S02]  /*ff30*/  LOP3.LUT R9, R61, R45, RZ, 0xfc, !PT ;  /* 0x0000002d3d097212 */ /* 0x000fe400078efcff */
[----:B------:R-:W-:Y:S02]  /*ff40*/  IADD3 R8, PT, PT, R44, UR4, R7 ;  /* 0x000000042c087c10 */ /* 0x000fe4000fffe007 */
[C---:B------:R-:W-:Y:S02]  /*ff50*/  SEL R7, R2.reuse, R55, !P5 ;  /* 0x0000003702077207 */ /* 0x040fe40006800000 */
[----:B------:R-:W-:Y:S02]  /*ff60*/  SEL R2, R2, R56, !P5 ;  /* 0x0000003802027207 */ /* 0x000fe40006800000 */
[----:B------:R-:W-:Y:S01]  /*ff70*/  LOP3.LUT R60, R60, 0x1f, RZ, 0xc0, !PT ;  /* 0x0000001f3c3c7812 */ /* 0x000fe200078ec0ff */
[----:B------:R0:W-:Y:S04]  /*ff80*/  STL [R1+0x20], R9 ;  /* 0x0000200901007387 */ /* 0x0001e80000100800 */
[----:B------:R1:W-:Y:S01]  /*ff90*/  STL [R1+0x28], R8 ;  /* 0x0000280801007387 */ /* 0x0003e20000100800 */
[----:B------:R-:W-:-:S03]  /*ffa0*/  IMAD R24, R60, UR6, RZ ;  /* 0x000000063c187c24 */ /* 0x000fc6000f8e02ff */
[----:B------:R2:W-:Y:S04]  /*ffb0*/  STL [R1+0x404], R7 ;  /* 0x0004040701007387 */ /* 0x0005e80000100800 */
[----:B------:R3:W-:Y:S04]  /*ffc0*/  STL [R1+0x400], R2 ;  /* 0x0004000201007387 */ /* 0x0007e80000100800 */
[----:B------:R-:W-:Y:S04]  /*ffd0*/  STL [R1+0x16d8], R0 ;  /* 0x0016d80001007387 */ /* 0x000fe80000100800 */
[----:B------:R-:W4:Y:S04]  /*ffe0*/  LDL.LU R23, [R1+0x260] ;  /* 0x0002600001177983 */ /* 0x000f280000300800 */
[----:B------:R-:W4:Y:S04]  /*fff0*/  LDL.LU R22, [R1+0x25c] ;  /* 0x00025c0001167983 */ /* 0x000f280000300800 */
[----:B------:R-:W4:Y:S04]  /*10000*/  LDL.LU R21, [R1+0x258] ;  /* 0x0002580001157983 */ /* 0x000f280000300800 */
[----:B------:R-:W-:Y:S04]  /*10010*/  STL [R1+0x408], R24 ;  /* 0x0004081801007387 */ /* 0x000fe80000100800 */
[----:B------:R-:W4:Y:S01]  /*10020*/  LDL.LU R20, [R1+0x254] ;  /* 0x0002540001147983 */ /* 0x000f220000300800 */
[----:B------:R-:W-:-:S03]  /*10030*/  ISETP.GE.AND P2, PT, R12, RZ, PT ;  /* 0x000000ff0c00720c */ /* 0x000fc60003f46270 */
[----:B------:R-:W4:Y:S04]  /*10040*/  LDL.LU R19, [R1+0x1c8] ;  /* 0x0001c80001137983 */ /* 0x000f280000300800 */
[----:B------:R-:W4:Y:S04]  /*10050*/  LDL.LU R18, [R1+0x1d8] ;  /* 0x0001d80001127983 */ /* 0x000f280000300800 */
[----:B------:R-:W4:Y:S04]  /*10060*/  LDL.LU R17, [R1+0x1dc] ;  /* 0x0001dc0001117983 */ /* 0x000f280000300800 */
[----:B------:R-:W4:Y:S04]  /*10070*/  LDL.LU R16, [R1+0x1e4] ;  /* 0x0001e40001107983 */ /* 0x000f280000300800 */
[----:B------:R-:W4:Y:S04]  /*10080*/  LDL.LU R15, [R1+0x1e8] ;  /* 0x0001e800010f7983 */ /* 0x000f280000300800 */
[----:B------:R-:W4:Y:S04]  /*10090*/  LDL.LU R14, [R1+0x1ec] ;  /* 0x0001ec00010e7983 */ /* 0x000f280000300800 */
[----:B------:R-:W4:Y:S01]  /*100a0*/  LDL.LU R13, [R1+0x1f0] ;  /* 0x0001f000010d7983 */ /* 0x000f220000300800 */
[----:B------:R-:W-:-:S03]  /*100b0*/  @!P2 IMAD.MOV R42, RZ, RZ, -R42 ;  /* 0x000000ffff2aa224 */ /* 0x000fc600078e0a2a */
[----:B------:R-:W4:Y:S01]  /*100c0*/  LDL.LU R12, [R1+0x1f4] ;  /* 0x0001f400010c7983 */ /* 0x000f220000300800 */
[----:B------:R-:W-:-:S03]  /*100d0*/  ISETP.GE.AND P2, PT, R10, RZ, PT ;  /* 0x000000ff0a00720c */ /* 0x000fc60003f46270 */
[----:B------:R-:W4:Y:S04]  /*100e0*/  LDL.LU R11, [R1+0x1f8] ;  /* 0x0001f800010b7983 */ /* 0x000f280000300800 */
[----:B------:R-:W4:Y:S04]  /*100f0*/  LDL.LU R10, [R1+0x200] ;  /* 0x00020000010a7983 */ /* 0x000f280000300800 */
[----:B0-----:R-:W4:Y:S04]  /*10100*/  LDL.LU R9, [R1+0x208] ;  /* 0x0002080001097983 */ /* 0x001f280000300800 */
[----:B-1----:R-:W4:Y:S01]  /*10110*/  LDL.LU R8, [R1+0x20c] ;  /* 0x00020c0001087983 */ /* 0x002f220000300800 */
[----:B------:R-:W-:-:S03]  /*10120*/  ISETP.GE.AND P6, PT, R58, RZ, PT ;  /* 0x000000ff3a00720c */ /* 0x000fc60003fc6270 */
[----:B--2---:R-:W2:Y:S01]  /*10130*/  LDL.LU R7, [R1+0x210] ;  /* 0x0002100001077983 */ /* 0x004ea20000300800 */
[----:B------:R-:W-:-:S03]  /*10140*/  ISETP.GE.AND P4, PT, R59, RZ, PT ;  /* 0x000000ff3b00720c */ /* 0x000fc60003f86270 */
[----:B------:R-:W2:Y:S04]  /*10150*/  LDL.LU R57, [R1+0x214] ;  /* 0x0002140001397983 */ /* 0x000ea80000300800 */
[----:B------:R-:W2:Y:S04]  /*10160*/  LDL.LU R58, [R1+0x218] ;  /* 0x00021800013a7983 */ /* 0x000ea80000300800 */
[----:B------:R-:W2:Y:S04]  /*10170*/  LDL.LU R59, [R1+0x21c] ;  /* 0x00021c00013b7983 */ /* 0x000ea80000300800 */
[----:B------:R-:W2:Y:S01]  /*10180*/  LDL.LU R60, [R1+0x220] ;  /* 0x00022000013c7983 */ /* 0x000ea20000300800 */
[----:B------:R-:W-:Y:S01]  /*10190*/  @!P1 IMAD.MOV R6, RZ, RZ, -R6 ;  /* 0x000000ffff069224 */ /* 0x000fe200078e0a06 */
[----:B---3--:R-:W-:Y:S01]  /*101a0*/  IADD3 R2, P1, PT, R24, UR8, RZ ;  /* 0x0000000818027c10 */ /* 0x008fe2000ff3e0ff */
[----:B------:R-:W-:Y:S01]  /*101b0*/  @!P0 IMAD.MOV R5, RZ, RZ, -R5 ;  /* 0x000000ffff058224 */ /* 0x000fe200078e0a05 */
[----:B------:R-:W-:-:S02]  /*101c0*/  ISETP.NE.AND P0, PT, R3, RZ, PT ;  /* 0x000000ff0300720c */ /* 0x000fc40003f05270 */
[----:B------:R-:W-:Y:S01]  /*101d0*/  LOP3.LUT R3, RZ, R3, RZ, 0x33, !PT ;  /* 0x00000003ff037212 */ /* 0x000fe200078e33ff */
[----:B------:R4:W-:Y:S01]  /*101e0*/  STL [R1+0x1718], R2 ;  /* 0x0017180201007387 */ /* 0x0009e20000100800 */
[----:B------:R-:W-:Y:S01]  /*101f0*/  @!P2 IMAD.MOV R4, RZ, RZ, -R4 ;  /* 0x000000ffff04a224 */ /* 0x000fe200078e0a04 */
[----:B------:R-:W-:Y:S02]  /*10200*/  ISETP.GE.AND P2, PT, R0, RZ, PT ;  /* 0x000000ff0000720c */ /* 0x000fe40003f46270 */
[C---:B----4-:R-:W-:Y:S02]  /*10210*/  SEL R2, R3.reuse, R19, !P0 ;  /* 0x0000001303027207 */ /* 0x050fe40004000000 */
[----:B------:R-:W-:-:S03]  /*10220*/  SEL R0, R3, R18, !P0 ;  /* 0x0000001203007207 */ /* 0x000fc60004000000 */
[----:B------:R0:W-:Y:S01]  /*10230*/  STL [R1+0x1c8], R2 ;  /* 0x0001c80201007387 */ /* 0x0001e20000100800 */
[----:B------:R-:W-:-:S03]  /*10240*/  SEL R17, R3, R17, !P0 ;  /* 0x0000001103117207 */ /* 0x000fc60004000000 */
[----:B------:R1:W-:Y:S01]  /*10250*/  STL [R1+0x1d8], R0 ;  /* 0x0001d80001007387 */ /* 0x0003e20000100800 */
[----:B0-----:R-:W-:-:S03]  /*10260*/  SEL R2, R3, R16, !P0 ;  /* 0x0000001003027207 */ /* 0x001fc60004000000 */
[----:B------:R-:W-:Y:S01]  /*10270*/  STL [R1+0x1dc], R17 ;  /* 0x0001dc1101007387 */ /* 0x000fe20000100800 */
[----:B-1----:R-:W-:-:S03]  /*10280*/  SEL R0, R3, R15, !P0 ;  /* 0x0000000f03007207 */ /* 0x002fc60004000000 */
        /* <DEDUP_REMOVED lines=15> */
[----:B--2---:R-:W-:-:S03]  /*10380*/  SEL R2, R3, R7, !P0 ;  /* 0x0000000703027207 */ /* 0x004fc60004000000 */
[----:B------:R-:W-:Y:S01]  /*10390*/  STL [R1+0x20c], R8 ;  /* 0x00020c0801007387 */ /* 0x000fe20000100800 */
[C---:B------:R-:W-:Y:S02]  /*103a0*/  SEL R7, R3.reuse, R58, !P0 ;  /* 0x0000003a03077207 */ /* 0x040fe40004000000 */
[C---:B0-----:R-:W-:Y:S01]  /*103b0*/  SEL R0, R3.reuse, R57, !P0 ;  /* 0x0000003903007207 */ /* 0x041fe20004000000 */
[----:B------:R0:W-:Y:S04]  /*103c0*/  STL [R1+0x210], R2 ;  /* 0x0002100201007387 */ /* 0x0001e80000100800 */
[----:B------:R1:W-:Y:S01]  /*103d0*/  STL [R1+0x214], R0 ;  /* 0x0002140001007387 */ /* 0x0003e20000100800 */
[----:B0-----:R-:W-:-:S03]  /*103e0*/  SEL R2, R3, R59, !P0 ;  /* 0x0000003b03027207 */ /* 0x001fc60004000000 */
[----:B------:R0:W-:Y:S01]  /*103f0*/  STL [R1+0x218], R7 ;  /* 0x0002180701007387 */ /* 0x0001e20000100800 */
[----:B-1----:R-:W-:-:S03]  /*10400*/  SEL R0, R3, R60, !P0 ;  /* 0x0000003c03007207 */ /* 0x002fc60004000000 */
[----:B------:R-:W2:Y:S04]  /*10410*/  LDL.LU R32, [R1+0x228] ;  /* 0x0002280001207983 */ /* 0x000ea80000300800 */
[----:B------:R1:W-:Y:S04]  /*10420*/  STL [R1+0x21c], R2 ;  /* 0x00021c0201007387 */ /* 0x0003e80000100800 */
[----:B------:R-:W3:Y:S04]  /*10430*/  LDL.LU R31, [R1+0x22c] ;  /* 0x00022c00011f7983 */ /* 0x000ee80000300800 */
[----:B------:R4:W-:Y:S04]  /*10440*/  STL [R1+0x220], R0 ;  /* 0x0002200001007387 */ /* 0x0009e80000100800 */
[----:B------:R-:W3:Y:S04]  /*10450*/  LDL.LU R30, [R1+0x230] ;  /* 0x00023000011e7983 */ /* 0x000ee80000300800 */
[----:B------:R-:W3:Y:S04]  /*10460*/  LDL.LU R27, [R1+0x234] ;  /* 0x00023400011b7983 */ /* 0x000ee80000300800 */
[----:B------:R-:W3:Y:S01]  /*10470*/  LDL.LU R26, [R1+0x238] ;  /* 0x00023800011a7983 */ /* 0x000ee20000300800 */
[----:B------:R-:W-:-:S03]  /*10480*/  SEL R44, R3, R23, !P0 ;  /* 0x00000017032c7207 */ /* 0x000fc60004000000 */
[----:B------:R-:W3:Y:S01]  /*10490*/  LDL.LU R25, [R1+0x248] ;  /* 0x0002480001197983 */ /* 0x000ee20000300800 */
[----:B------:R-:W-:-:S03]  /*104a0*/  SEL R45, R3, R22, !P0 ;  /* 0x00000016032d7207 */ /* 0x000fc60004000000 */
[----:B------:R-:W3:Y:S01]  /*104b0*/  LDL.LU R24, [R1+0x24c] ;  /* 0x00024c0001187983 */ /* 0x000ee20000300800 */
[----:B------:R-:W-:-:S03]  /*104c0*/  SEL R55, R3, R21, !P0 ;  /* 0x0000001503377207 */ /* 0x000fc60004000000 */
[----:B------:R-:W3:Y:S01]  /*104d0*/  LDL.LU R23, [R1+0x250] ;  /* 0x0002500001177983 */ /* 0x000ee20000300800 */
[----:B------:R-:W-:-:S03]  /*104e0*/  SEL R56, R3, R20, !P0 ;  /* 0x0000001403387207 */ /* 0x000fc60004000000 */
[----:B------:R-:W3:Y:S04]  /*104f0*/  LDL.LU R22, [R1+0x244] ;  /* 0x0002440001167983 */ /* 0x000ee80000300800 */
        /* <DEDUP_REMOVED lines=14> */
[----:B0-----:R-:W3:Y:S04]  /*105e0*/  LDL.LU R7, [R1+0x40] ;  /* 0x0000400001077983 */ /* 0x001ee80000300800 */
[----:B------:R-:W3:Y:S04]  /*105f0*/  LDL.LU R57, [R1+0x3c] ;  /* 0x00003c0001397983 */ /* 0x000ee80000300800 */
[----:B------:R-:W3:Y:S04]  /*10600*/  LDL.LU R58, [R1+0x38] ;  /* 0x00003800013a7983 */ /* 0x000ee80000300800 */
[----:B------:R-:W3:Y:S04]  /*10610*/  LDL.LU R59, [R1+0x34] ;  /* 0x00003400013b7983 */ /* 0x000ee80000300800 */
[----:B------:R-:W3:Y:S04]  /*10620*/  LDL.LU R60, [R1+0x30] ;  /* 0x00003000013c7983 */ /* 0x000ee80000300800 */
[----:B-1----:R-:W3:Y:S04]  /*10630*/  LDL.LU R2, [R1+0x1c] ;  /* 0x00001c0001027983 */ /* 0x002ee80000300800 */
[----:B----4-:R-:W4:Y:S04]  /*10640*/  LDL.LU R0, [R1+0x18] ;  /* 0x0000180001007983 */ /* 0x010f280000300800 */
[----:B------:R-:W4:Y:S01]  /*10650*/  LDL.LU R61, [R1+0x4] ;  /* 0x00000400013d7983 */ /* 0x000f220000300800 */
[----:B--2---:R-:W-:-:S05]  /*10660*/  SEL R32, R3, R32, !P0 ;  /* 0x0000002003207207 */ /* 0x004fca0004000000 */
[----:B------:R0:W-:Y:S01]  /*10670*/  STL [R1+0x228], R32 ;  /* 0x0002282001007387 */ /* 0x0001e20000100800 */
[----:B---3--:R-:W-:-:S03]  /*10680*/  SEL R31, R3, R31, !P0 ;  /* 0x0000001f031f7207 */ /* 0x008fc60004000000 */
[----:B0-----:R-:W2:Y:S01]  /*10690*/  LDL.LU R32, [R1+0x1804] ;  /* 0x0018040001207983 */ /* 0x001ea20000300800 */
[----:B------:R-:W-:-:S03]  /*106a0*/  SEL R30, R3, R30, !P0 ;  /* 0x0000001e031e7207 */ /* 0x000fc60004000000 */
[----:B------:R0:W-:Y:S01]  /*106b0*/  STL [R1+0x22c], R31 ;  /* 0x00022c1f01007387 */ /* 0x0001e20000100800 */
[C---:B------:R-:W-:Y:S02]  /*106c0*/  SEL R27, R3.reuse, R27, !P0 ;  /* 0x0000001b031b7207 */ /* 0x040fe40004000000 */
[C---:B------:R-:W-:Y:S01]  /*106d0*/  SEL R26, R3.reuse, R26, !P0 ;  /* 0x0000001a031a7207 */ /* 0x040fe20004000000 */
[----:B0-----:R-:W3:Y:S01]  /*106e0*/  LDL.LU R31, [R1+0x1800] ;  /* 0x00180000011f7983 */ /* 0x001ee20000300800 */
[----:B------:R-:W-:-:S03]  /*106f0*/  SEL R25, R3, R25, !P0 ;  /* 0x0000001903197207 */ /* 0x000fc60004000000 */
[----:B------:R0:W-:Y:S01]  /*10700*/  STL [R1+0x230], R30 ;  /* 0x0002301e01007387 */ /* 0x0001e20000100800 */
[C---:B------:R-:W-:Y:S02]  /*10710*/  SEL R24, R3.reuse, R24, !P0 ;  /* 0x0000001803187207 */ /* 0x040fe40004000000 */
[C---:B------:R-:W-:Y:S01]  /*10720*/  SEL R23, R3.reuse, R23, !P0 ;  /* 0x0000001703177207 */ /* 0x040fe20004000000 */
[----:B0-----:R-:W2:Y:S04]  /*10730*/  LDL.LU R30, [R1+0x17fc] ;  /* 0x0017fc00011e7983 */ /* 0x001ea80000300800 */
[----:B------:R0:W-:Y:S01]  /*10740*/  STL [R1+0x234], R27 ;  /* 0x0002341b01007387 */ /* 0x0001e20000100800 */
[C---:B------:R-:W-:Y:S02]  /*10750*/  SEL R22, R3.reuse, R22, !P0 ;  /* 0x0000001603167207 */ /* 0x040fe40004000000 */
[C---:B------:R-:W-:Y:S01]  /*10760*/  SEL R21, R3.reuse, R21, !P0 ;  /* 0x0000001503157207 */ /* 0x040fe20004000000 */
[----:B0-----:R-:W2:Y:S04]  /*10770*/  LDL.LU R27, [R1+0x17f8] ;  /* 0x0017f800011b7983 */ /* 0x001ea80000300800 */
[----:B------:R0:W-:Y:S01]  /*10780*/  STL [R1+0x238], R26 ;  /* 0x0002381a01007387 */ /* 0x0001e20000100800 */
[----:B------:R-:W-:-:S03]  /*10790*/  SEL R20, R3, R20, !P0 ;  /* 0x0000001403147207 */ /* 0x000fc60004000000 */
        /* <DEDUP_REMOVED lines=52> */
[----:B------:R0:W-:Y:S04]  /*10ae0*/  STL [R1+0x2f0], R8 ;  /* 0x0002f00801007387 */ /* 0x0001e80000100800 */
[----:B0-----:R-:W2:Y:S04]  /*10af0*/  LDL.LU R8, [R1+0x17ac] ;  /* 0x0017ac0001087983 */ /* 0x001ea80000300800 */
[----:B------:R0:W-:Y:S04]  /*10b00*/  STL [R1+0x2ec], R7 ;  /* 0x0002ec0701007387 */ /* 0x0001e80000100800 */
[----:B0-----:R-:W2:Y:S04]  /*10b10*/  LDL.LU R7, [R1+0x17a8] ;  /* 0x0017a80001077983 */ /* 0x001ea80000300800 */
[----:B------:R0:W-:Y:S04]  /*10b20*/  STL [R1+0x2e8], R57 ;  /* 0x0002e83901007387 */ /* 0x0001e80000100800 */
[----:B0-----:R-:W3:Y:S04]  /*10b30*/  LDL.LU R57, [R1+0x17a4] ;  /* 0x0017a40001397983 */ /* 0x001ee80000300800 */
[----:B------:R0:W-:Y:S04]  /*10b40*/  STL [R1+0x2e4], R58 ;  /* 0x0002e43a01007387 */ /* 0x0001e80000100800 */
[----:B0-----:R-:W3:Y:S04]  /*10b50*/  LDL.LU R58, [R1+0x17a0] ;  /* 0x0017a000013a7983 */ /* 0x001ee80000300800 */
[----:B------:R0:W-:Y:S04]  /*10b60*/  STL [R1+0x2e0], R59 ;  /* 0x0002e03b01007387 */ /* 0x0001e80000100800 */
[----:B0-----:R-:W3:Y:S04]  /*10b70*/  LDL.LU R59, [R1+0x179c] ;  /* 0x00179c00013b7983 */ /* 0x001ee80000300800 */
[----:B------:R0:W-:Y:S04]  /*10b80*/  STL [R1+0x2dc], R60 ;  /* 0x0002dc3c01007387 */ /* 0x0001e80000100800 */
[----:B0-----:R-:W3:Y:S01]  /*10b90*/  LDL.LU R60, [R1+0x1798] ;  /* 0x00179800013c7983 */ /* 0x001ee20000300800 */
[----:B------:R-:W-:-:S02]  /*10ba0*/  SEL R2, R3, R2, !P0 ;  /* 0x0000000203027207 */ /* 0x000fc40004000000 */
[----:B----4-:R-:W-:-:S03]  /*10bb0*/  SEL R0, R3, R0, !P0 ;  /* 0x0000000003007207 */ /* 0x010fc60004000000 */
[----:B------:R0:W-:Y:S04]  /*10bc0*/  STL [R1+0x2d8], R2 ;  /* 0x0002d80201007387 */ /* 0x0001e80000100800 */
[----:B------:R-:W-:Y:S01]  /*10bd0*/  STL [R1+0x2d4], R0 ;  /* 0x0002d40001007387 */ /* 0x000fe20000100800 */
[----:B0-----:R-:W-:-:S05]  /*10be0*/  SEL R2, R3, R61, !P0 ;  /* 0x0000003d03027207 */ /* 0x001fca0004000000 */
[----:B------:R3:W-:Y:S01]  /*10bf0*/  STL [R1+0x2d0], R2 ;  /* 0x0002d00201007387 */ /* 0x0007e20000100800 */
[C---:B--2---:R-:W-:Y:S02]  /*10c00*/  SEL R7, R3.reuse, R7, !P0 ;  /* 0x0000000703077207 */ /* 0x044fe40004000000 */
[C---:B---3--:R-:W-:Y:S02]  /*10c10*/  SEL R2, R3.reuse, R58, !P0 ;  /* 0x0000003a03027207 */ /* 0x048fe40004000000 */
[C---:B------:R-:W-:Y:S02]  /*10c20*/  SEL R59, R3.reuse, R59, !P0 ;  /* 0x0000003b033b7207 */ /* 0x040fe40004000000 */
[----:B------:R-:W-:-:S05]  /*10c30*/  SEL R0, R3, R60, !P0 ;  /* 0x0000003c03007207 */ /* 0x000fca0004000000 */
[----:B------:R0:W-:Y:S04]  /*10c40*/  STL [R1+0x2cc], R0 ;  /* 0x0002cc0001007387 */ /* 0x0001e80000100800 */
[----:B------:R-:W-:Y:S01]  /*10c50*/  STL [R1+0x2c8], R59 ;  /* 0x0002c83b01007387 */ /* 0x000fe20000100800 */
[----:B0-----:R-:W-:-:S03]  /*10c60*/  SEL R0, R3, R57, !P0 ;  /* 0x0000003903007207 */ /* 0x001fc60004000000 */
[----:B------:R0:W-:Y:S04]  /*10c70*/  STL [R1+0x2c4], R2 ;  /* 0x0002c40201007387 */ /* 0x0001e80000100800 */
[----:B------:R1:W-:Y:S04]  /*10c80*/  STL [R1+0x2c0], R0 ;  /* 0x0002c00001007387 */ /* 0x0003e80000100800 */
[----:B------:R2:W-:Y:S01]  /*10c90*/  STL [R1+0x2bc], R7 ;  /* 0x0002bc0701007387 */ /* 0x0005e20000100800 */
[C---:B0-----:R-:W-:Y:S02]  /*10ca0*/  SEL R2, R3.reuse, R8, !P0 ;  /* 0x0000000803027207 */ /* 0x041fe40004000000 */
[----:B-1----:R-:W-:-:S03]  /*10cb0*/  SEL R0, R3, R9, !P0 ;  /* 0x0000000903007207 */ /* 0x002fc60004000000 */
[----:B------:R0:W-:Y:S01]  /*10cc0*/  STL [R1+0x2b8], R2 ;  /* 0x0002b80201007387 */ /* 0x0001e20000100800 */
[----:B--2---:R-:W-:-:S03]  /*10cd0*/  SEL R7, R3, R10, !P0 ;  /* 0x0000000a03077207 */ /* 0x004fc60004000000 */
        /* <DEDUP_REMOVED lines=9> */
[C---:B-1----:R-:W-:Y:S01]  /*10d70*/  SEL R0, R3.reuse, R15, !P0 ;  /* 0x0000000f03007207 */ /* 0x042fe20004000000 */
[----:B--2---:R-:W2:Y:S04]  /*10d80*/  LDL.LU R7, [R1+0xec] ;  /* 0x0000ec0001077983 */ /* 0x004ea80000300800 */
[----:B------:R0:W-:Y:S04]  /*10d90*/  STL [R1+0x2a0], R2 ;  /* 0x0002a00201007387 */ /* 0x0001e80000100800 */
[----:B------:R1:W-:Y:S04]  /*10da0*/  STL [R1+0x29c], R0 ;  /* 0x00029c0001007387 */ /* 0x0003e80000100800 */
[----:B------:R-:W3:Y:S01]  /*10db0*/  LDL.LU R8, [R1+0x304] ;  /* 0x0003040001087983 */ /* 0x000ee20000300800 */
[----:B0-----:R-:W-:-:S02]  /*10dc0*/  SEL R2, R3, R16, !P0 ;  /* 0x0000001003027207 */ /* 0x001fc40004000000 */
[----:B-1----:R-:W-:-:S03]  /*10dd0*/  SEL R0, R3, R17, !P0 ;  /* 0x0000001103007207 */ /* 0x002fc60004000000 */
[----:B------:R0:W-:Y:S04]  /*10de0*/  STL [R1+0x298], R2 ;  /* 0x0002980201007387 */ /* 0x0001e80000100800 */
[----:B------:R1:W-:Y:S04]  /*10df0*/  STL [R1+0x294], R0 ;  /* 0x0002940001007387 */ /* 0x0003e80000100800 */
[----:B------:R-:W4:Y:S01]  /*10e00*/  LDL.LU R9, [R1+0x308] ;  /* 0x0003080001097983 */ /* 0x000f220000300800 */
[C---:B0-----:R-:W-:Y:S02]  /*10e10*/  SEL R2, R3.reuse, R18, !P0 ;  /* 0x0000001203027207 */ /* 0x041fe40004000000 */
[----:B-1----:R-:W-:-:S03]  /*10e20*/  SEL R0, R3, R19, !P0 ;  /* 0x0000001303007207 */ /* 0x002fc60004000000 */
[----:B------:R0:W-:Y:S04]  /*10e30*/  STL [R1+0x290], R2 ;  /* 0x0002900201007387 */ /* 0x0001e80000100800 */
[----:B------:R-:W4:Y:S01]  /*10e40*/  LDL.LU R10, [R1+0x30c] ;  /* 0x00030c00010a7983 */ /* 0x000f220000300800 */
[----:B0-----:R-:W-:-:S03]  /*10e50*/  SEL R2, R3, R20, !P0 ;  /* 0x0000001403027207 */ /* 0x001fc60004000000 */
[----:B------:R0:W-:Y:S04]  /*10e60*/  STL [R1+0x28c], R0 ;  /* 0x00028c0001007387 */ /* 0x0001e80000100800 */
[----:B------:R1:W-:Y:S01]  /*10e70*/  STL [R1+0x288], R2 ;  /* 0x0002880201007387 */ /* 0x0003e20000100800 */
[C---:B------:R-:W-:Y:S02]  /*10e80*/  SEL R12, R3.reuse, R22, !P0 ;  /* 0x00000016030c7207 */ /* 0x040fe40004000000 */
[C---:B0-----:R-:W-:Y:S01]  /*10e90*/  SEL R0, R3.reuse, R21, !P0 ;  /* 0x0000001503007207 */ /* 0x041fe20004000000 */
[----:B-1----:R-:W4:Y:S01]  /*10ea0*/  LDL.LU R2, [R1+0x314] ;  /* 0x0003140001027983 */ /* 0x002f220000300800 */
[----:B------:R-:W-:-:S03]  /*10eb0*/  SEL R11, R3, R23, !P0 ;  /* 0x00000017030b7207 */ /* 0x000fc60004000000 */
[----:B------:R0:W-:Y:S01]  /*10ec0*/  STL [R1+0x244], R0 ;  /* 0x0002440001007387 */ /* 0x0001e20000100800 */
[----:B------:R-:W-:-:S03]  /*10ed0*/  SEL R13, R3, R24, !P0 ;  /* 0x00000018030d7207 */ /* 0x000fc60004000000 */
[----:B0-----:R-:W4:Y:S04]  /*10ee0*/  LDL.LU R0, [R1+0x320] ;  /* 0x0003200001007983 */ /* 0x001f280000300800 */
[----:B------:R0:W-:Y:S04]  /*10ef0*/  STL [R1+0x1e0], R12 ;  /* 0x0001e00c01007387 */ /* 0x0001e80000100800 */
[----:B------:R1:W-:Y:S04]  /*10f00*/  STL [R1+0x1a0], R11 ;  /* 0x0001a00b01007387 */ /* 0x0003e80000100800 */
[----:B0-----:R-:W4:Y:S04]  /*10f10*/  LDL.LU R12, [R1+0x330] ;  /* 0x00033000010c7983 */ /* 0x001f280000300800 */
[----:B------:R0:W-:Y:S04]  /*10f20*/  STL [R1+0x19c], R13 ;  /* 0x00019c0d01007387 */ /* 0x0001e80000100800 */
[----:B------:R-:W4:Y:S01]  /*10f30*/  LDL.LU R61, [R1+0x338] ;  /* 0x00033800013d7983 */ /* 0x000f220000300800 */
[----:B-1----:R-:W-:-:S02]  /*10f40*/  SEL R11, R3, R25, !P0 ;  /* 0x00000019030b7207 */ /* 0x002fc40004000000 */
[C---:B------:R-:W-:Y:S02]  /*10f50*/  SEL R14, R3.reuse, R26, !P0 ;  /* 0x0000001a030e7207 */ /* 0x040fe40004000000 */
[C---:B0-----:R-:W-:Y:S01]  /*10f60*/  SEL R13, R3.reuse, R27, !P0 ;  /* 0x0000001b030d7207 */ /* 0x041fe20004000000 */
[----:B------:R0:W-:Y:S04]  /*10f70*/  STL [R1+0x190], R11 ;  /* 0x0001900b01007387 */ /* 0x0001e80000100800 */
[----:B------:R-:W-:Y:S04]  /*10f80*/  STL [R1+0x184], R14 ;  /* 0x0001840e01007387 */ /* 0x000fe80000100800 */
[----:B------:R-:W4:Y:S01]  /*10f90*/  LDL.LU R60, [R1+0x33c] ;  /* 0x00033c00013c7983 */ /* 0x000f220000300800 */
[----:B0-----:R-:W-:-:S03]  /*10fa0*/  SEL R11, R3, R30, !P0 ;  /* 0x0000001e030b7207 */ /* 0x001fc60004000000 */
[----:B------:R0:W-:Y:S04]  /*10fb0*/  STL [R1+0x17c], R13 ;  /* 0x00017c0d01007387 */ /* 0x0001e80000100800 */
[----:B------:R1:W-:Y:S04]  /*10fc0*/  STL [R1+0x16c], R11 ;  /* 0x00016c0b01007387 */ /* 0x0003e80000100800 */
[----:B------:R-:W4:Y:S01]  /*10fd0*/  LDL.LU R19, [R1+0x344] ;  /* 0x0003440001137983 */ /* 0x000f220000300800 */
[C---:B0-----:R-:W-:Y:S02]  /*10fe0*/  SEL R13, R3.reuse, R31, !P0 ;  /* 0x0000001f030d7207 */ /* 0x041fe40004000000 */
[----:B-1----:R-:W-:-:S03]  /*10ff0*/  SEL R11, R3, R32, !P0 ;  /* 0x00000020030b7207 */ /* 0x002fc60004000000 */
[----:B------:R0:W-:Y:S04]  /*11000*/  STL [R1+0x164], R13 ;  /* 0x0001640d01007387 */ /* 0x0001e80000100800 */
[----:B------:R-:W4:Y:S04]  /*11010*/  LDL.LU R59, [R1+0x354] ;  /* 0x00035400013b7983 */ /* 0x000f280000300800 */
[----:B------:R1:W-:Y:S01]  /*11020*/  STL [R1+0x158], R11 ;  /* 0x0001580b01007387 */ /* 0x0003e20000100800 */
[----:B0-----:R-:W-:-:S03]  /*11030*/  SEL R13, R3, R33, !P0 ;  /* 0x00000021030d7207 */ /* 0x001fc60004000000 */
[----:B------:R-:W4:Y:S04]  /*11040*/  LDL.LU R58, [R1+0x358] ;  /* 0x00035800013a7983 */ /* 0x000f280000300800 */
[----:B------:R-:W-:Y:S01]  /*11050*/  STL [R1+0x14c], R13 ;  /* 0x00014c0d01007387 */ /* 0x000fe20000100800 */
[----:B-1----:R-:W-:-:S03]  /*11060*/  SEL R11, R3, R34, !P0 ;  /* 0x00000022030b7207 */ /* 0x002fc60004000000 */
[----:B------:R-:W4:Y:S04]  /*11070*/  LDL.LU R18, [R1+0x36c] ;  /* 0x00036c0001127983 */ /* 0x000f280000300800 */
[----:B------:R-:W4:Y:S04]  /*11080*/  LDL.LU R57, [R1+0x370] ;  /* 0x0003700001397983 */ /* 0x000f280000300800 */
[----:B------:R2:W-:Y:S04]  /*11090*/  STL [R1+0x13c], R11 ;  /* 0x00013c0b01007387 */ /* 0x0005e80000100800 */
[----:B------:R-:W4:Y:S01]  /*110a0*/  LDL.LU R17, [R1+0x37c] ;  /* 0x00037c0001117983 */ /* 0x000f220000300800 */
[----:B--2---:R-:W-:-:S03]  /*110b0*/  SEL R11, R3, R7, !P0 ;  /* 0x00000007030b7207 */ /* 0x004fc60004000000 */
[----:B------:R-:W2:Y:S04]  /*110c0*/  LDL.LU R7, [R1+0x380] ;  /* 0x0003800001077983 */ /* 0x000ea80000300800 */
[----:B------:R4:W-:Y:S01]  /*110d0*/  STL [R1+0x138], R11 ;  /* 0x0001380b01007387 */ /* 0x0009e20000100800 */
[----:B---3--:R-:W-:-:S03]  /*110e0*/  SEL R13, R3, R8, !P0 ;  /* 0x00000008030d7207 */ /* 0x008fc60004000000 */
[----:B------:R-:W3:Y:S04]  /*110f0*/  LDL.LU R8, [R1+0x384] ;  /* 0x0003840001087983 */ /* 0x000ee80000300800 */
[----:B------:R0:W-:Y:S04]  /*11100*/  STL [R1+0x304], R13 ;  /* 0x0003040d01007387 */ /* 0x0001e80000100800 */
[----:B------:R-:W3:Y:S01]  /*11110*/  LDL.LU R16, [R1+0x38c] ;  /* 0x00038c0001107983 */ /* 0x000ee20000300800 */
[----:B----4-:R-:W-:-:S03]  /*11120*/  SEL R11, R3, R9, !P0 ;  /* 0x00000009030b7207 */ /* 0x010fc60004000000 */
[----:B------:R-:W4:Y:S04]  /*11130*/  LDL.LU R9, [R1+0x390] ;  /* 0x0003900001097983 */ /* 0x000f280000300800 */
[----:B------:R1:W-:Y:S01]  /*11140*/  STL [R1+0x308], R11 ;  /* 0x0003080b01007387 */ /* 0x0003e20000100800 */
[----:B0-----:R-:W-:-:S03]  /*11150*/  SEL R13, R3, R10, !P0 ;  /* 0x0000000a030d7207 */ /* 0x001fc60004000000 */
[----:B------:R-:W4:Y:S04]  /*11160*/  LDL.LU R10, [R1+0x39c] ;  /* 0x00039c00010a7983 */ /* 0x000f280000300800 */
[----:B------:R-:W-:Y:S04]  /*11170*/  STL [R1+0x30c], R13 ;  /* 0x00030c0d01007387 */ /* 0x000fe80000100800 */
[----:B------:R-:W4:Y:S01]  /*11180*/  LDL.LU R15, [R1+0x3a8] ;  /* 0x0003a800010f7983 */ /* 0x000f220000300800 */
[----:B-1----:R-:W-:-:S03]  /*11190*/  SEL R11, R3, R2, !P0 ;  /* 0x00000002030b7207 */ /* 0x002fc60004000000 */
[----:B------:R-:W4:Y:S04]  /*111a0*/  LDL.LU R2, [R1+0x3b0] ;  /* 0x0003b00001027983 */ /* 0x000f280000300800 */
[----:B------:R0:W-:Y:S04]  /*111b0*/  STL [R1+0x314], R11 ;  /* 0x0003140b01007387 */ /* 0x0001e80000100800 */
[----:B0-----:R-:W4:Y:S01]  /*111c0*/  LDL.LU R11, [R1+0x3bc] ;  /* 0x0003bc00010b7983 */ /* 0x001f220000300800 */
[----:B------:R-:W-:-:S03]  /*111d0*/  SEL R13, R3, R0, !P0 ;  /* 0x00000000030d7207 */ /* 0x000fc60004000000 */
[----:B------:R-:W4:Y:S04]  /*111e0*/  LDL.LU R0, [R1+0x3c4] ;  /* 0x0003c40001007983 */ /* 0x000f280000300800 */
[----:B------:R0:W-:Y:S04]  /*111f0*/  STL [R1+0x320], R13 ;  /* 0x0003200d01007387 */ /* 0x0001e80000100800 */
[----:B------:R-:W4:Y:S01]  /*11200*/  LDL.LU R14, [R1+0x3cc] ;  /* 0x0003cc00010e7983 */ /* 0x000f220000300800 */
[C---:B0-----:R-:W-:Y:S02]  /*11210*/  SEL R13, R3.reuse, R12, !P0 ;  /* 0x0000000c030d7207 */ /* 0x041fe40004000000 */
[----:B------:R-:W-:-:S03]  /*11220*/  SEL R12, R3, R61, !P0 ;  /* 0x0000003d030c7207 */ /* 0x000fc60004000000 */
[----:B------:R0:W-:Y:S04]  /*11230*/  STL [R1+0x330], R13 ;  /* 0x0003300d01007387 */ /* 0x0001e80000100800 */
[----:B0-----:R-:W4:Y:S04]  /*11240*/  LDL.LU R13, [R1+0x3d4] ;  /* 0x0003d400010d7983 */ /* 0x001f280000300800 */
[----:B------:R0:W-:Y:S04]  /*11250*/  STL [R1+0x338], R12 ;  /* 0x0003380c01007387 */ /* 0x0001e80000100800 */
[----:B------:R-:W4:Y:S01]  /*11260*/  LDL.LU R61, [R1+0x3d8] ;  /* 0x0003d800013d7983 */ /* 0x000f220000300800 */
[----:B------:R-:W-:-:S03]  /*11270*/  SEL R20, R3, R60, !P0 ;  /* 0x0000003c03147207 */ /* 0x000fc60004000000 */
[----:B0-----:R-:W4:Y:S01]  /*11280*/  LDL.LU R12, [R1+0x3e4] ;  /* 0x0003e400010c7983 */ /* 0x001f220000300800 */
[----:B------:R-:W-:-:S03]  /*11290*/  SEL R19, R3, R19, !P0 ;  /* 0x0000001303137207 */ /* 0x000fc60004000000 */
[----:B------:R-:W4:Y:S04]  /*112a0*/  LDL.LU R60, [R1+0x3e0] ;  /* 0x0003e000013c7983 */ /* 0x000f280000300800 */
[----:B------:R0:W-:Y:S02]  /*112b0*/  STL [R1+0x33c], R20 ;  /* 0x00033c1401007387 */ /* 0x0001e40000100800 */
[C---:B0-----:R-:W-:Y:S02]  /*112c0*/  SEL R20, R3.reuse, R59, !P0 ;  /* 0x0000003b03147207 */ /* 0x041fe40004000000 */
[----:B------:R-:W4:Y:S04]  /*112d0*/  LDL.LU R59, [R1+0x3dc] ;  /* 0x0003dc00013b7983 */ /* 0x000f280000300800 */
[----:B------:R0:W-:Y:S04]  /*112e0*/  STL [R1+0x344], R19 ;  /* 0x0003441301007387 */ /* 0x0001e80000100800 */
[----:B------:R-:W-:Y:S01]  /*112f0*/  STL [R1+0x354], R20 ;  /* 0x0003541401007387 */ /* 0x000fe20000100800 */
[----:B------:R-:W-:-:S02]  /*11300*/  SEL R18, R3, R18, !P0 ;  /* 0x0000001203127207 */ /* 0x000fc40004000000 */
[C---:B0-----:R-:W-:Y:S02]  /*11310*/  SEL R19, R3.reuse, R58, !P0 ;  /* 0x0000003a03137207 */ /* 0x041fe40004000000 */
[----:B------:R-:W4:Y:S04]  /*11320*/  LDL.LU R58, [R1+0x3d0] ;  /* 0x0003d000013a7983 */ /* 0x000f280000300800 */
[----:B------:R0:W-:Y:S02]  /*11330*/  STL [R1+0x358], R19 ;  /* 0x0003581301007387 */ /* 0x0001e40000100800 */
[C---:B0-----:R-:W-:Y:S02]  /*11340*/  SEL R19, R3.reuse, R57, !P0 ;  /* 0x0000003903137207 */ /* 0x041fe40004000000 */
[----:B------:R-:W4:Y:S04]  /*11350*/  LDL.LU R57, [R1+0x3c8] ;  /* 0x0003c80001397983 */ /* 0x000f280000300800 */
[----:B------:R0:W-:Y:S04]  /*11360*/  STL [R1+0x36c], R18 ;  /* 0x00036c1201007387 */ /* 0x0001e80000100800 */
[----:B------:R-:W-:Y:S01]  /*11370*/  STL [R1+0x370], R19 ;  /* 0x0003701301007387 */ /* 0x000fe20000100800 */
[----:B0-----:R-:W-:-:S02]  /*11380*/  SEL R18, R3, R17, !P0 ;  /* 0x0000001103127207 */ /* 0x001fc40004000000 */
[C---:B--2---:R-:W-:Y:S02]  /*11390*/  SEL R17, R3.reuse, R7, !P0 ;  /* 0x0000000703117207 */ /* 0x044fe40004000000 */
[----:B------:R-:W2:Y:S04]  /*113a0*/  LDL.LU R7, [R1+0x3c0] ;  /* 0x0003c00001077983 */ /* 0x000ea80000300800 */
[----:B------:R3:W-:Y:S04]  /*113b0*/  STL [R1+0x37c], R18 ;  /* 0x00037c1201007387 */ /* 0x0007e80000100800 */
[----:B------:R0:W-:Y:S01]  /*113c0*/  STL [R1+0x380], R17 ;  /* 0x0003801101007387 */ /* 0x0001e20000100800 */
[----:B---3--:R-:W-:-:S03]  /*113d0*/  SEL R18, R3, R8, !P0 ;  /* 0x0000000803127207 */ /* 0x008fc60004000000 */
[----:B------:R-:W3:Y:S01]  /*113e0*/  LDL.LU R8, [R1+0x3b8] ;  /* 0x0003b80001087983 */ /* 0x000ee20000300800 */
[----:B0-----:R-:W-:-:S03]  /*113f0*/  SEL R17, R3, R16, !P0 ;  /* 0x0000001003117207 */ /* 0x001fc60004000000 */
[----:B------:R-:W-:Y:S01]  /*11400*/  STL [R1+0x384], R18 ;  /* 0x0003841201007387 */ /* 0x000fe20000100800 */
[----:B----4-:R-:W-:-:S03]  /*11410*/  SEL R16, R3, R9, !P0 ;  /* 0x0000000903107207 */ /* 0x010fc60004000000 */
[----:B------:R-:W4:Y:S04]  /*11420*/  LDL.LU R9, [R1+0x3b4] ;  /* 0x0003b40001097983 */ /* 0x000f280000300800 */
[----:B------:R0:W-:Y:S04]  /*11430*/  STL [R1+0x38c], R17 ;  /* 0x00038c1101007387 */ /* 0x0001e80000100800 */
[----:B------:R1:W-:Y:S01]  /*11440*/  STL [R1+0x390], R16 ;  /* 0x0003901001007387 */ /* 0x0003e20000100800 */
[----:B0-----:R-:W-:-:S03]  /*11450*/  SEL R17, R3, R10, !P0 ;  /* 0x0000000a03117207 */ /* 0x001fc60004000000 */
[----:B------:R-:W4:Y:S01]  /*11460*/  LDL.LU R10, [R1+0x3ac] ;  /* 0x0003ac00010a7983 */ /* 0x000f220000300800 */
[----:B-1----:R-:W-:-:S03]  /*11470*/  SEL R16, R3, R15, !P0 ;  /* 0x0000000f03107207 */ /* 0x002fc60004000000 */
[----:B------:R-:W-:Y:S01]  /*11480*/  STL [R1+0x39c], R17 ;  /* 0x00039c1101007387 */ /* 0x000fe20000100800 */
[----:B------:R-:W-:-:S03]  /*11490*/  SEL R15, R3, R2, !P0 ;  /* 0x00000002030f7207 */ /* 0x000fc60004000000 */
[----:B------:R-:W4:Y:S04]  /*114a0*/  LDL.LU R2, [R1+0x3a4] ;  /* 0x0003a40001027983 */ /* 0x000f280000300800 */
[----:B------:R0:W-:Y:S04]  /*114b0*/  STL [R1+0x3a8], R16 ;  /* 0x0003a81001007387 */ /* 0x0001e80000100800 */
[----:B------:R1:W-:Y:S01]  /*114c0*/  STL [R1+0x3b0], R15 ;  /* 0x0003b00f01007387 */ /* 0x0003e20000100800 */
[----:B0-----:R-:W-:-:S03]  /*114d0*/  SEL R16, R3, R11, !P0 ;  /* 0x0000000b03107207 */ /* 0x001fc60004000000 */
[----:B------:R-:W4:Y:S01]  /*114e0*/  LDL.LU R11, [R1+0x3a0] ;  /* 0x0003a000010b7983 */ /* 0x000f220000300800 */
[----:B-1----:R-:W-:-:S03]  /*114f0*/  SEL R15, R3, R0, !P0 ;  /* 0x00000000030f7207 */ /* 0x002fc60004000000 */
[----:B------:R-:W-:Y:S04]  /*11500*/  STL [R1+0x3bc], R16 ;  /* 0x0003bc1001007387 */ /* 0x000fe80000100800 */
[----:B------:R-:W4:Y:S04]  /*11510*/  LDL.LU R0, [R1+0x398] ;  /* 0x0003980001007983 */ /* 0x000f280000300800 */
[----:B------:R0:W-:Y:S02]  /*11520*/  STL [R1+0x3c4], R15 ;  /* 0x0003c40f01007387 */ /* 0x0001e40000100800 */
[----:B0-----:R-:W-:-:S05]  /*11530*/  SEL R15, R3, R14, !P0 ;  /* 0x0000000e030f7207 */ /* 0x001fca0004000000 */
[----:B------:R-:W-:Y:S01]  /*11540*/  STL [R1+0x3cc], R15 ;  /* 0x0003cc0f01007387 */ /* 0x000fe20000100800 */
[----:B------:R-:W-:-:S03]  /*11550*/  SEL R14, R3, R61, !P0 ;  /* 0x0000003d030e7207 */ /* 0x000fc60004000000 */
[----:B------:R-:W4:Y:S01]  /*11560*/  LDL.LU R61, [R1+0x394] ;  /* 0x00039400013d7983 */ /* 0x000f220000300800 */
[----:B------:R-:W-:-:S05]  /*11570*/  SEL R13, R3, R13, !P0 ;  /* 0x0000000d030d7207 */ /* 0x000fca0004000000 */
[----:B------:R0:W-:Y:S04]  /*11580*/  STL [R1+0x3d4], R13 ;  /* 0x0003d40d01007387 */ /* 0x0001e80000100800 */
[----:B------:R-:W-:Y:S04]  /*11590*/  STL [R1+0x3d8], R14 ;  /* 0x0003d80e01007387 */ /* 0x000fe80000100800 */
[----:B------:R-:W4:Y:S01]  /*115a0*/  LDL.LU R19, [R1+0x388] ;  /* 0x0003880001137983 */ /* 0x000f220000300800 */
[C---:B0-----:R-:W-:Y:S02]  /*115b0*/  SEL R13, R3.reuse, R12, !P0 ;  /* 0x0000000c030d7207 */ /* 0x041fe40004000000 */
[----:B------:R-:W-:-:S03]  /*115c0*/  SEL R12, R3, R60, !P0 ;  /* 0x0000003c030c7207 */ /* 0x000fc60004000000 */
        /* <DEDUP_REMOVED lines=11> */
[----:B0-----:R-:W-:-:S03]  /*11680*/  SEL R12, R3, R57, !P0 ;  /* 0x00000039030c7207 */ /* 0x001fc60004000000 */
[----:B------:R-:W4:Y:S04]  /*11690*/  LDL.LU R57, [R1+0x35c] ;  /* 0x00035c0001397983 */ /* 0x000f280000300800 */
[----:B------:R3:W-:Y:S01]  /*116a0*/  STL [R1+0x3ec], R12 ;  /* 0x0003ec0c01007387 */ /* 0x0007e20000100800 */
[----:B--2---:R-:W-:-:S03]  /*116b0*/  SEL R13, R3, R7, !P0 ;  /* 0x00000007030d7207 */ /* 0x004fc60004000000 */
[----:B------:R-:W2:Y:S04]  /*116c0*/  LDL.LU R7, [R1+0x350] ;  /* 0x0003500001077983 */ /* 0x000ea80000300800 */
[----:B------:R4:W-:Y:S04]  /*116d0*/  STL [R1+0x3e8], R13 ;  /* 0x0003e80d01007387 */ /* 0x0009e80000100800 */
[----:B------:R-:W2:Y:S01]  /*116e0*/  LDL.LU R16, [R1+0x34c] ;  /* 0x00034c0001107983 */ /* 0x000ea20000300800 */
[----:B---3--:R-:W-:-:S03]  /*116f0*/  SEL R12, R3, R8, !P0 ;  /* 0x00000008030c7207 */ /* 0x008fc60004000000 */
[----:B------:R-:W3:Y:S04]  /*11700*/  LDL.LU R8, [R1+0x348] ;  /* 0x0003480001087983 */ /* 0x000ee80000300800 */
[----:B------:R0:W-:Y:S01]  /*11710*/  STL [R1+0x3e4], R12 ;  /* 0x0003e40c01007387 */ /* 0x0001e20000100800 */
[----:B----4-:R-:W-:-:S03]  /*11720*/  SEL R13, R3, R9, !P0 ;  /* 0x00000009030d7207 */ /* 0x010fc60004000000 */
[----:B------:R-:W4:Y:S04]  /*11730*/  LDL.LU R9, [R1+0x340] ;  /* 0x0003400001097983 */ /* 0x000f280000300800 */
[----:B------:R-:W-:Y:S04]  /*11740*/  STL [R1+0x3e0], R13 ;  /* 0x0003e00d01007387 */ /* 0x000fe80000100800 */
[----:B------:R-:W4:Y:S01]  /*11750*/  LDL.LU R15, [R1+0x334] ;  /* 0x00033400010f7983 */ /* 0x000f220000300800 */
[----:B0-----:R-:W-:-:S03]  /*11760*/  SEL R12, R3, R10, !P0 ;  /* 0x0000000a030c7207 */ /* 0x001fc60004000000 */
[----:B------:R-:W4:Y:S04]  /*11770*/  LDL.LU R10, [R1+0x32c] ;  /* 0x00032c00010a7983 */ /* 0x000f280000300800 */
[----:B------:R0:W-:Y:S04]  /*11780*/  STL [R1+0x3dc], R12 ;  /* 0x0003dc0c01007387 */ /* 0x0001e80000100800 */
[----:B0-----:R-:W4:Y:S01]  /*11790*/  LDL.LU R12, [R1+0x328] ;  /* 0x00032800010c7983 */ /* 0x001f220000300800 */
[----:B------:R-:W-:-:S03]  /*117a0*/  SEL R13, R3, R2, !P0 ;  /* 0x00000002030d7207 */ /* 0x000fc60004000000 */
[----:B------:R-:W4:Y:S04]  /*117b0*/  LDL.LU R2, [R1+0x324] ;  /* 0x0003240001027983 */ /* 0x000f280000300800 */
[----:B------:R0:W-:Y:S04]  /*117c0*/  STL [R1+0x3d0], R13 ;  /* 0x0003d00d01007387 */ /* 0x0001e80000100800 */
[----:B------:R-:W4:Y:S01]  /*117d0*/  LDL.LU R14, [R1+0x31c] ;  /* 0x00031c00010e7983 */ /* 0x000f220000300800 */
[----:B------:R-:W-:-:S05]  /*117e0*/  SEL R11, R3, R11, !P0 ;  /* 0x0000000b030b7207 */ /* 0x000fca0004000000 */
[----:B------:R-:W-:Y:S01]  /*117f0*/  STL [R1+0x3c8], R11 ;  /* 0x0003c80b01007387 */ /* 0x000fe20000100800 */
[----:B------:R-:W-:-:S03]  /*11800*/  SEL R0, R3, R0, !P0 ;  /* 0x0000000003007207 */ /* 0x000fc60004000000 */
[----:B0-----:R-:W4:Y:S04]  /*11810*/  LDL.LU R13, [R1+0x318] ;  /* 0x00031800010d7983 */ /* 0x001f280000300800 */
[----:B------:R0:W-:Y:S04]  /*11820*/  STL [R1+0x3c0], R0 ;  /* 0x0003c00001007387 */ /* 0x0001e80000100800 */
[----:B0-----:R-:W4:Y:S04]  /*11830*/  LDL.LU R0, [R1+0x310] ;  /* 0x0003100001007983 */ /* 0x001f280000300800 */
[----:B------:R-:W4:Y:S01]  /*11840*/  LDL.LU R11, [R1+0x300] ;  /* 0x00030000010b7983 */ /* 0x000f220000300800 */
[----:B------:R-:W-:-:S03]  /*11850*/  SEL R20, R3, R61, !P0 ;  /* 0x0000003d03147207 */ /* 0x000fc60004000000 */
[----:B------:R-:W4:Y:S04]  /*11860*/  LDL.LU R61, [R1+0x2fc] ;  /* 0x0002fc00013d7983 */ /* 0x000f280000300800 */
[----:B------:R0:W-:Y:S01]  /*11870*/  STL [R1+0x3b8], R20 ;  /* 0x0003b81401007387 */ /* 0x0001e20000100800 */
[C---:B------:R-:W-:Y:S02]  /*11880*/  SEL R19, R3.reuse, R19, !P0 ;  /* 0x0000001303137207 */ /* 0x040fe40004000000 */
[C---:B0-----:R-:W-:Y:S02]  /*11890*/  SEL R20, R3.reuse, R60, !P0 ;  /* 0x0000003c03147207 */ /* 0x041fe40004000000 */
[----:B------:R-:W4:Y:S04]  /*118a0*/  LDL.LU R60, [R1+0x134] ;  /* 0x00013400013c7983 */ /* 0x000f280000300800 */
[----:B------:R0:W-:Y:S04]  /*118b0*/  STL [R1+0x3b4], R19 ;  /* 0x0003b41301007387 */ /* 0x0001e80000100800 */
[----:B------:R-:W-:Y:S01]  /*118c0*/  STL [R1+0x3ac], R20 ;  /* 0x0003ac1401007387 */ /* 0x000fe20000100800 */
[----:B0-----:R-:W-:-:S02]  /*118d0*/  SEL R19, R3, R59, !P0 ;  /* 0x0000003b03137207 */ /* 0x001fc40004000000 */
[C---:B------:R-:W-:Y:S01]  /*118e0*/  SEL R18, R3.reuse, R18, !P0 ;  /* 0x0000001203127207 */ /* 0x040fe20004000000 */
[----:B------:R-:W4:Y:S04]  /*118f0*/  LDL.LU R59, [R1+0x128] ;  /* 0x00012800013b7983 */ /* 0x000f280000300800 */
[----:B------:R0:W-:Y:S02]  /*11900*/  STL [R1+0x3a4], R19 ;  /* 0x0003a41301007387 */ /* 0x0001e40000100800 */
[C---:B0-----:R-:W-:Y:S02]  /*11910*/  SEL R19, R3.reuse, R58, !P0 ;  /* 0x0000003a03137207 */ /* 0x041fe40004000000 */
[----:B------:R-:W4:Y:S04]  /*11920*/  LDL.LU R58, [R1+0x124] ;  /* 0x00012400013a7983 */ /* 0x000f280000300800 */
[----:B------:R0:W-:Y:S04]  /*11930*/  STL [R1+0x3a0], R18 ;  /* 0x0003a01201007387 */ /* 0x0001e80000100800 */
[----:B------:R-:W-:Y:S01]  /*11940*/  STL [R1+0x398], R19 ;  /* 0x0003981301007387 */ /* 0x000fe20000100800 */
[----:B0-----:R-:W-:-:S02]  /*11950*/  SEL R18, R3, R17, !P0 ;  /* 0x0000001103127207 */ /* 0x001fc40004000000 */
[C---:B------:R-:W-:Y:S02]  /*11960*/  SEL R17, R3.reuse, R57, !P0 ;  /* 0x0000003903117207 */ /* 0x040fe40004000000 */
[----:B------:R-:W4:Y:S04]  /*11970*/  LDL.LU R57, [R1+0x10c] ;  /* 0x00010c0001397983 */ /* 0x000f280000300800 */
[----:B------:R2:W-:Y:S04]  /*11980*/  STL [R1+0x394], R18 ;  /* 0x0003941201007387 */ /* 0x0005e80000100800 */
[----:B------:R0:W-:Y:S01]  /*11990*/  STL [R1+0x388], R17 ;  /* 0x0003881101007387 */ /* 0x0001e20000100800 */
[----:B--2---:R-:W-:-:S03]  /*119a0*/  SEL R18, R3, R7, !P0 ;  /* 0x0000000703127207 */ /* 0x004fc60004000000 */
[----:B------:R-:W2:Y:S04]  /*119b0*/  LDL.LU R7, [R1+0x108] ;  /* 0x0001080001077983 */ /* 0x000ea80000300800 */
[----:B------:R-:W-:Y:S01]  /*119c0*/  STL [R1+0x378], R18 ;  /* 0x0003781201007387 */ /* 0x000fe20000100800 */
[C---:B0-----:R-:W-:Y:S02]  /*119d0*/  SEL R17, R3.reuse, R16, !P0 ;  /* 0x0000001003117207 */ /* 0x041fe40004000000 */
[C---:B---3--:R-:W-:Y:S02]  /*119e0*/  SEL R16, R3.reuse, R8, !P0 ;  /* 0x0000000803107207 */ /* 0x048fe40004000000 */
[----:B------:R-:W3:Y:S04]  /*119f0*/  LDL.LU R8, [R1+0xf4] ;  /* 0x0000f40001087983 */ /* 0x000ee80000300800 */
[----:B------:R4:W-:Y:S04]  /*11a00*/  STL [R1+0x374], R17 ;  /* 0x0003741101007387 */ /* 0x0009e80000100800 */
[----:B------:R0:W-:Y:S01]  /*11a10*/  STL [R1+0x368], R16 ;  /* 0x0003681001007387 */ /* 0x0001e20000100800 */
[----:B----4-:R-:W-:-:S03]  /*11a20*/  SEL R17, R3, R9, !P0 ;  /* 0x0000000903117207 */ /* 0x010fc60004000000 */
[----:B------:R-:W4:Y:S01]  /*11a30*/  LDL.LU R9, [R1+0xf0] ;  /* 0x0000f00001097983 */ /* 0x000f220000300800 */
[----:B0-----:R-:W-:-:S03]  /*11a40*/  SEL R16, R3, R15, !P0 ;  /* 0x0000000f03107207 */ /* 0x001fc60004000000 */
        /* <DEDUP_REMOVED lines=11> */
[----:B0-----:R-:W-:-:S02]  /*11b00*/  SEL R15, R3, R14, !P0 ;  /* 0x0000000e030f7207 */ /* 0x001fc40004000000 */
[----:B------:R-:W-:-:S03]  /*11b10*/  SEL R13, R3, R13, !P0 ;  /* 0x0000000d030d7207 */ /* 0x000fc60004000000 */
[----:B------:R-:W-:Y:S01]  /*11b20*/  STL [R1+0x348], R15 ;  /* 0x0003480f01007387 */ /* 0x000fe20000100800 */
[----:B------:R-:W-:-:S03]  /*11b30*/  SEL R14, R3, R0, !P0 ;  /* 0x00000000030e7207 */ /* 0x000fc60004000000 */
[----:B------:R-:W4:Y:S04]  /*11b40*/  LDL.LU R0, [R1+0x110] ;  /* 0x0001100001007983 */ /* 0x000f280000300800 */
[----:B------:R0:W-:Y:S04]  /*11b50*/  STL [R1+0x340], R13 ;  /* 0x0003400d01007387 */ /* 0x0001e80000100800 */
[----:B------:R-:W-:Y:S04]  /*11b60*/  STL [R1+0x334], R14 ;  /* 0x0003340e01007387 */ /* 0x000fe80000100800 */
[----:B------:R-:W4:Y:S01]  /*11b70*/  LDL.LU R19, [R1+0x100] ;  /* 0x0001000001137983 */ /* 0x000f220000300800 */
[----:B0-----:R-:W-:-:S02]  /*11b80*/  SEL R13, R3, R11, !P0 ;  /* 0x0000000b030d7207 */ /* 0x001fc40004000000 */
[----:B------:R-:W-:-:S03]  /*11b90*/  SEL R11, R3, R61, !P0 ;  /* 0x0000003d030b7207 */ /* 0x000fc60004000000 */
[----:B------:R0:W-:Y:S04]  /*11ba0*/  STL [R1+0x32c], R13 ;  /* 0x00032c0d01007387 */ /* 0x0001e80000100800 */
        /* <DEDUP_REMOVED lines=9> */
[----:B------:R-:W4:Y:S01]  /*11c40*/  LDL.LU R17, [R1+0xd4] ;  /* 0x0000d40001117983 */ /* 0x000f220000300800 */
[----:B0-----:R-:W-:-:S03]  /*11c50*/  SEL R11, R3, R58, !P0 ;  /* 0x0000003a030b7207 */ /* 0x001fc60004000000 */
[----:B------:R-:W4:Y:S04]  /*11c60*/  LDL.LU R58, [R1+0xd8] ;  /* 0x0000d800013a7983 */ /* 0x000f280000300800 */
[----:B------:R2:W-:Y:S01]  /*11c70*/  STL [R1+0x318], R11 ;  /* 0x0003180b01007387 */ /* 0x0005e20000100800 */
[----:B------:R-:W-:-:S03]  /*11c80*/  SEL R13, R3, R57, !P0 ;  /* 0x00000039030d7207 */ /* 0x000fc60004000000 */
        /* <DEDUP_REMOVED lines=14> */
[----:B-1----:R-:W4:Y:S04]  /*11d70*/  LDL.LU R11, [R1+0xb4] ;  /* 0x0000b400010b7983 */ /* 0x002f280000300800 */
[----:B------:R-:W4:Y:S04]  /*11d80*/  LDL.LU R10, [R1+0xac] ;  /* 0x0000ac00010a7983 */ /* 0x000f280000300800 */
[----:B------:R0:W-:Y:S01]  /*11d90*/  STL [R1+0x128], R13 ;  /* 0x0001280d01007387 */ /* 0x0001e20000100800 */
[----:B------:R-:W-:-:S03]  /*11da0*/  SEL R12, R3, R12, !P0 ;  /* 0x0000000c030c7207 */ /* 0x000fc60004000000 */
[----:B------:R-:W4:Y:S04]  /*11db0*/  LDL.LU R14, [R1+0x50] ;  /* 0x00005000010e7983 */ /* 0x000f280000300800 */
        /* <DEDUP_REMOVED lines=8> */
[----:B------:R0:W-:Y:S02]  /*11e40*/  STL [R1+0x118], R20 ;  /* 0x0001181401007387 */ /* 0x0001e40000100800 */
[C---:B0-----:R-:W-:Y:S02]  /*11e50*/  SEL R20, R3.reuse, R61, !P0 ;  /* 0x0000003d03147207 */ /* 0x041fe40004000000 */
[----:B------:R-:W4:Y:S01]  /*11e60*/  LDL.LU R61, [R1+0xa0] ;  /* 0x0000a000013d7983 */ /* 0x000f220000300800 */
[----:B------:R-:W-:-:S05]  /*11e70*/  SEL R19, R3, R19, !P0 ;  /* 0x0000001303137207 */ /* 0x000fca0004000000 */
[----:B------:R0:W-:Y:S04]  /*11e80*/  STL [R1+0x114], R19 ;  /* 0x0001141301007387 */ /* 0x0001e80000100800 */
[----:B------:R-:W-:Y:S01]  /*11e90*/  STL [R1+0x110], R20 ;  /* 0x0001101401007387 */ /* 0x000fe20000100800 */
[----:B0-----:R-:W-:-:S03]  /*11ea0*/  SEL R19, R3, R60, !P0 ;  /* 0x0000003c03137207 */ /* 0x001fc60004000000 */
        /* <DEDUP_REMOVED lines=12> */
[----:B0-----:R-:W-:-:S03]  /*11f70*/  SEL R18, R3, R57, !P0 ;  /* 0x0000003903127207 */ /* 0x001fc60004000000 */
[----:B------:R-:W4:Y:S01]  /*11f80*/  LDL.LU R57, [R1+0x90] ;  /* 0x0000900001397983 */ /* 0x000f220000300800 */
[----:B-1----:R-:W-:-:S03]  /*11f90*/  SEL R17, R3, R16, !P0 ;  /* 0x0000001003117207 */ /* 0x002fc60004000000 */
[----:B------:R-:W-:Y:S01]  /*11fa0*/  STL [R1+0xf0], R18 ;  /* 0x0000f01201007387 */ /* 0x000fe20000100800 */
[----:B--2---:R-:W-:-:S03]  /*11fb0*/  SEL R16, R3, R7, !P0 ;  /* 0x0000000703107207 */ /* 0x004fc60004000000 */
        /* <DEDUP_REMOVED lines=16> */
[----:B------:R0:W-:Y:S01]  /*120c0*/  STL [R1+0xd4], R15 ;  /* 0x0000d40f01007387 */ /* 0x0001e20000100800 */
[C---:B------:R-:W-:Y:S02]  /*120d0*/  SEL R13, R3.reuse, R13, !P0 ;  /* 0x0000000d030d7207 */ /* 0x040fe40004000000 */
[----:B0-----:R-:W-:-:S05]  /*120e0*/  SEL R15, R3, R14, !P0 ;  /* 0x0000000e030f7207 */ /* 0x001fca0004000000 */
        /* <DEDUP_REMOVED lines=31> */
[----:B------:R-:W-:Y:S04]  /*122e0*/  STL [R1+0x8c], R13 ;  /* 0x00008c0d01007387 */ /* 0x000fe80000100800 */
[----:B------:R-:W2:Y:S01]  /*122f0*/  LDL.LU R15, [R1+0x1b8] ;  /* 0x0001b800010f7983 */ /* 0x000ea20000300800 */
[----:B---3--:R-:W-:-:S03]  /*12300*/  SEL R12, R3, R8, !P0 ;  /* 0x00000008030c7207 */ /* 0x008fc60004000000 */
[----:B------:R-:W3:Y:S04]  /*12310*/  LDL.LU R8, [R1+0x1b4] ;  /* 0x0001b40001087983 */ /* 0x000ee80000300800 */
[----:B------:R4:W-:Y:S04]  /*12320*/  STL [R1+0x88], R12 ;  /* 0x0000880c01007387 */ /* 0x0009e80000100800 */
[----:B------:R-:W3:Y:S01]  /*12330*/  LDL.LU R14, [R1+0x1b0] ;  /* 0x0001b000010e7983 */ /* 0x000ee20000300800 */
[----:B----4-:R-:W-:-:S03]  /*12340*/  SEL R12, R3, R9, !P0 ;  /* 0x00000009030c7207 */ /* 0x010fc60004000000 */
        /* <DEDUP_REMOVED lines=39> */
[----:B--2---:R-:W-:-:S03]  /*125c0*/  SEL R17, R3, R7, !P0 ;  /* 0x0000000703117207 */ /* 0x004fc60004000000 */
[----:B------:R-:W2:Y:S01]  /*125d0*/  LDL.LU R7, [R1+0x160] ;  /* 0x0001600001077983 */ /* 0x000ea20000300800 */
[----:B0-----:R-:W-:-:S03]  /*125e0*/  SEL R16, R3, R15, !P0 ;  /* 0x0000000f03107207 */ /* 0x001fc60004000000 */
[----:B------:R-:W-:Y:S01]  /*125f0*/  STL [R1+0x3c], R17 ;  /* 0x00003c1101007387 */ /* 0x000fe20000100800 */
[----:B---3--:R-:W-:-:S03]  /*12600*/  SEL R15, R3, R8, !P0 ;  /* 0x00000008030f7207 */ /* 0x008fc60004000000 */
[----:B------:R-:W3:Y:S04]  /*12610*/  LDL.LU R8, [R1+0x15c] ;  /* 0x00015c0001087983 */ /* 0x000ee80000300800 */
[----:B------:R0:W-:Y:S04]  /*12620*/  STL [R1+0x38], R16 ;  /* 0x0000381001007387 */ /* 0x0001e80000100800 */
[----:B------:R1:W-:Y:S01]  /*12630*/  STL [R1+0x34], R15 ;  /* 0x0000340f01007387 */ /* 0x0003e20000100800 */
[C---:B0-----:R-:W-:Y:S02]  /*12640*/  SEL R16, R3.reuse, R14, !P0 ;  /* 0x0000000e03107207 */ /* 0x041fe40004000000 */
[----:B----4-:R-:W-:-:S03]  /*12650*/  SEL R14, R3, R9, !P0 ;  /* 0x00000009030e7207 */ /* 0x010fc60004000000 */
[----:B------:R-:W-:Y:S01]  /*12660*/  STL [R1+0x30], R16 ;  /* 0x0000301001007387 */ /* 0x000fe20000100800 */
[----:B-1----:R-:W-:-:S03]  /*12670*/  SEL R15, R3, R35, !P0 ;  /* 0x00000023030f7207 */ /* 0x002fc60004000000 */
[----:B------:R-:W4:Y:S04]  /*12680*/  LDL.LU R9, [R1+0x154] ;  /* 0x0001540001097983 */ /* 0x000f280000300800 */
[----:B------:R0:W-:Y:S04]  /*12690*/  STL [R1+0x1c], R14 ;  /* 0x00001c0e01007387 */ /* 0x0001e80000100800 */
[----:B------:R-:W-:Y:S01]  /*126a0*/  STL [R1+0x18], R15 ;  /* 0x0000180f01007387 */ /* 0x000fe20000100800 */
[C---:B0-----:R-:W-:Y:S02]  /*126b0*/  SEL R14, R3.reuse, R13, !P0 ;  /* 0x0000000d030e7207 */ /* 0x041fe40004000000 */
[----:B------:R-:W-:-:S03]  /*126c0*/  SEL R12, R3, R12, !P0 ;  /* 0x0000000c030c7207 */ /* 0x000fc60004000000 */
[----:B------:R-:W-:Y:S01]  /*126d0*/  STL [R1+0x14], R14 ;  /* 0x0000140e01007387 */ /* 0x000fe20000100800 */
[----:B------:R-:W-:-:S03]  /*126e0*/  SEL R13, R3, R10, !P0 ;  /* 0x0000000a030d7207 */ /* 0x000fc60004000000 */
[----:B------:R-:W4:Y:S04]  /*126f0*/  LDL.LU R10, [R1+0x150] ;  /* 0x00015000010a7983 */ /* 0x000f280000300800 */
[----:B------:R0:W-:Y:S01]  /*12700*/  STL [R1+0x10], R12 ;  /* 0x0000100c01007387 */ /* 0x0001e20000100800 */
[----:B------:R-:W-:-:S03]  /*12710*/  SEL R2, R3, R2, !P0 ;  /* 0x0000000203027207 */ /* 0x000fc60004000000 */
[----:B------:R-:W-:Y:S01]  /*12720*/  STL [R1+0xc], R13 ;  /* 0x00000c0d01007387 */ /* 0x000fe20000100800 */
[----:B0-----:R-:W-:-:S03]  /*12730*/  SEL R12, R3, R11, !P0 ;  /* 0x0000000b030c7207 */ /* 0x001fc60004000000 */
[----:B------:R-:W4:Y:S04]  /*12740*/  LDL.LU R11, [R1+0x148] ;  /* 0x00014800010b7983 */ /* 0x000f280000300800 */
[----:B------:R0:W-:Y:S04]  /*12750*/  STL [R1+0x8], R12 ;  /* 0x0000080c01007387 */ /* 0x0001e80000100800 */
[----:B------:R-:W-:Y:S01]  /*12760*/  STL [R1+0x171c], R2 ;  /* 0x00171c0201007387 */ /* 0x000fe20000100800 */
[----:B------:R-:W-:-:S05]  /*12770*/  SEL R0, R3, R0, !P0 ;  /* 0x0000000003007207 */ /* 0x000fca0004000000 */
[----:B------:R-:W-:Y:S04]  /*12780*/  STL [R1+0x1720], R0 ;  /* 0x0017200001007387 */ /* 0x000fe80000100800 */
[----:B0-----:R-:W4:Y:S01]  /*12790*/  LDL.LU R12, [R1+0x144] ;  /* 0x00014400010c7983 */ /* 0x001f220000300800 */
[----:B------:R-:W-:-:S05]  /*127a0*/  SEL R61, R3, R61, !P0 ;  /* 0x0000003d033d7207 */ /* 0x000fca0004000000 */
[----:B------:R-:W-:Y:S04]  /*127b0*/  STL [R1+0x1724], R61 ;  /* 0x0017243d01007387 */ /* 0x000fe80000100800 */
[----:B------:R-:W4:Y:S01]  /*127c0*/  LDL.LU R13, [R1+0x140] ;  /* 0x00014000010d7983 */ /* 0x000f220000300800 */
[----:B------:R-:W-:-:S05]  /*127d0*/  SEL R60, R3, R60, !P0 ;  /* 0x0000003c033c7207 */ /* 0x000fca0004000000 */
[----:B------:R-:W-:Y:S01]  /*127e0*/  STL [R1+0x1728], R60 ;  /* 0x0017283c01007387 */ /* 0x000fe20000100800 */
        /* <DEDUP_REMOVED lines=8> */
[----:B--2---:R-:W-:-:S05]  /*12870*/  SEL R7, R3, R7, !P0 ;  /* 0x0000000703077207 */ /* 0x004fca0004000000 */
[----:B------:R-:W-:Y:S04]  /*12880*/  STL [R1+0x1738], R7 ;  /* 0x0017380701007387 */ /* 0x000fe80000100800 */
[----:B------:R-:W2:Y:S04]  /*12890*/  LDL.LU R16, [R1+0x12c] ;  /* 0x00012c0001107983 */ /* 0x000ea80000300800 */
[----:B------:R-:W2:Y:S01]  /*128a0*/  LDL.LU R17, [R1+0x11c] ;  /* 0x00011c0001117983 */ /* 0x000ea20000300800 */
[----:B---3--:R-:W-:-:S05]  /*128b0*/  SEL R8, R3, R8, !P0 ;  /* 0x0000000803087207 */ /* 0x008fca0004000000 */
[----:B------:R-:W-:Y:S04]  /*128c0*/  STL [R1+0x173c], R8 ;  /* 0x00173c0801007387 */ /* 0x000fe80000100800 */
[----:B------:R-:W3:Y:S04]  /*128d0*/  LDL.LU R18, [R1+0x9c] ;  /* 0x00009c0001127983 */ /* 0x000ee80000300800 */
[----:B------:R-:W3:Y:S01]  /*128e0*/  LDL.LU R19, [R1+0xa8] ;  /* 0x0000a80001137983 */ /* 0x000ee20000300800 */
[----:B----4-:R-:W-:-:S05]  /*128f0*/  SEL R9, R3, R9, !P0 ;  /* 0x0000000903097207 */ /* 0x010fca0004000000 */
[----:B------:R-:W-:Y:S04]  /*12900*/  STL [R1+0x1740], R9 ;  /* 0x0017400901007387 */ /* 0x000fe80000100800 */
[----:B------:R-:W4:Y:S04]  /*12910*/  LDL.LU R20, [R1+0x104] ;  /* 0x0001040001147983 */ /* 0x000f280000300800 */
[----:B------:R-:W4:Y:S01]  /*12920*/  LDL.LU R21, [R1+0xf8] ;  /* 0x0000f80001157983 */ /* 0x000f220000300800 */
[----:B------:R-:W-:-:S05]  /*12930*/  SEL R10, R3, R10, !P0 ;  /* 0x0000000a030a7207 */ /* 0x000fca0004000000 */
        /* <DEDUP_REMOVED lines=12> */
[----:B------:R0:W-:Y:S04]  /*12a00*/  STL [R1+0x1750], R13 ;  /* 0x0017500d01007387 */ /* 0x0001e80000100800 */
[----:B------:R-:W4:Y:S01]  /*12a10*/  LDL.LU R30, [R1+0x78] ;  /* 0x00007800011e7983 */ /* 0x000f220000300800 */
[----:B------:R-:W-:-:S03]  /*12a20*/  SEL R36, R3, R36, !P0 ;  /* 0x0000002403247207 */ /* 0x000fc60004000000 */
[----:B------:R-:W4:Y:S01]  /*12a30*/  LDL.LU R31, [R1+0x48] ;  /* 0x00004800011f7983 */ /* 0x000f220000300800 */
[----:B------:R-:W-:-:S05]  /*12a40*/  SEL R14, R3, R14, !P0 ;  /* 0x0000000e030e7207 */ /* 0x000fca0004000000 */
[----:B------:R-:W-:Y:S04]  /*12a50*/  STL [R1+0x1754], R14 ;  /* 0x0017540e01007387 */ /* 0x000fe80000100800 */
[----:B------:R-:W-:Y:S01]  /*12a60*/  STL [R1+0x1758], R36 ;  /* 0x0017582401007387 */ /* 0x000fe20000100800 */
[----:B------:R-:W-:-:S05]  /*12a70*/  SEL R15, R3, R15, !P0 ;  /* 0x0000000f030f7207 */ /* 0x000fca0004000000 */
[----:B------:R-:W-:Y:S01]  /*12a80*/  STL [R1+0x175c], R15 ;  /* 0x00175c0f01007387 */ /* 0x000fe20000100800 */
[C---:B--2---:R-:W-:Y:S02]  /*12a90*/  SEL R16, R3.reuse, R16, !P0 ;  /* 0x0000001003107207 */ /* 0x044fe40004000000 */
[----:B------:R-:W-:-:S03]  /*12aa0*/  SEL R17, R3, R17, !P0 ;  /* 0x0000001103117207 */ /* 0x000fc60004000000 */
[----:B------:R-:W-:Y:S04]  /*12ab0*/  STL [R1+0x1760], R16 ;  /* 0x0017601001007387 */ /* 0x000fe80000100800 */
[----:B------:R-:W-:Y:S01]  /*12ac0*/  STL [R1+0x1764], R17 ;  /* 0x0017641101007387 */ /* 0x000fe20000100800 */
[C---:B---3--:R-:W-:Y:S02]  /*12ad0*/  SEL R18, R3.reuse, R18, !P0 ;  /* 0x0000001203127207 */ /* 0x048fe40004000000 */
[----:B------:R-:W-:-:S03]  /*12ae0*/  SEL R19, R3, R19, !P0 ;  /* 0x0000001303137207 */ /* 0x000fc60004000000 */
[----:B------:R-:W-:Y:S04]  /*12af0*/  STL [R1+0x1768], R18 ;  /* 0x0017681201007387 */ /* 0x000fe80000100800 */
[----:B------:R-:W-:Y:S01]  /*12b00*/  STL [R1+0x176c], R19 ;  /* 0x00176c1301007387 */ /* 0x000fe20000100800 */
[C---:B----4-:R-:W-:Y:S02]  /*12b10*/  SEL R20, R3.reuse, R20, !P0 ;  /* 0x0000001403147207 */ /* 0x050fe40004000000 */
[----:B------:R-:W-:-:S03]  /*12b20*/  SEL R21, R3, R21, !P0 ;  /* 0x0000001503157207 */ /* 0x000fc60004000000 */
[----:B------:R-:W-:Y:S04]  /*12b30*/  STL [R1+0x1770], R20 ;  /* 0x0017701401007387 */ /* 0x000fe80000100800 */
[----:B------:R-:W-:Y:S01]  /*12b40*/  STL [R1+0x1774], R21 ;  /* 0x0017741501007387 */ /* 0x000fe20000100800 */
[C---:B------:R-:W-:Y:S02]  /*12b50*/  SEL R22, R3.reuse, R22, !P0 ;  /* 0x0000001603167207 */ /* 0x040fe40004000000 */
        /* <DEDUP_REMOVED lines=11> */
[----:B------:R-:W-:-:S05]  /*12c10*/  SEL R30, R3, R30, !P0 ;  /* 0x0000001e031e7207 */ /* 0x000fca0004000000 */
[----:B------:R-:W-:Y:S04]  /*12c20*/  STL [R1+0x1790], R30 ;  /* 0x0017901e01007387 */ /* 0x000fe80000100800 */
[----:B------:R-:W2:Y:S04]  /*12c30*/  LDL.LU R32, [R1+0x408] ;  /* 0x0004080001207983 */ /* 0x000ea80000300800 */
[----:B0-----:R-:W3:Y:S04]  /*12c40*/  LDL.LU R13, [R1+0x1c8] ;  /* 0x0001c800010d7983 */ /* 0x001ee80000300800 */
[----:B------:R-:W4:Y:S04]  /*12c50*/  LDL.LU R12, [R1+0x1d8] ;  /* 0x0001d800010c7983 */ /* 0x000f280000300800 */
[----:B------:R-:W2:Y:S04]  /*12c60*/  LDL.LU R11, [R1+0x1dc] ;  /* 0x0001dc00010b7983 */ /* 0x000ea80000300800 */
[----:B------:R-:W2:Y:S04]  /*12c70*/  LDL.LU R10, [R1+0x1e4] ;  /* 0x0001e400010a7983 */ /* 0x000ea80000300800 */
[----:B------:R-:W2:Y:S04]  /*12c80*/  LDL.LU R9, [R1+0x1e8] ;  /* 0x0001e80001097983 */ /* 0x000ea80000300800 */
[----:B------:R-:W3:Y:S04]  /*12c90*/  LDL.LU R8, [R1+0x1ec] ;  /* 0x0001ec0001087983 */ /* 0x000ee80000300800 */
[----:B------:R-:W4:Y:S04]  /*12ca0*/  LDL.LU R7, [R1+0x1f0] ;  /* 0x0001f00001077983 */ /* 0x000f280000300800 */
[----:B------:R-:W4:Y:S04]  /*12cb0*/  LDL.LU R57, [R1+0x1f4] ;  /* 0x0001f40001397983 */ /* 0x000f280000300800 */
[----:B------:R-:W4:Y:S04]  /*12cc0*/  LDL.LU R58, [R1+0x1f8] ;  /* 0x0001f800013a7983 */ /* 0x000f280000300800 */
[----:B------:R-:W4:Y:S04]  /*12cd0*/  LDL.LU R59, [R1+0x200] ;  /* 0x00020000013b7983 */ /* 0x000f280000300800 */
[----:B------:R-:W4:Y:S04]  /*12ce0*/  LDL.LU R60, [R1+0x208] ;  /* 0x00020800013c7983 */ /* 0x000f280000300800 */
[----:B------:R-:W4:Y:S04]  /*12cf0*/  LDL.LU R61, [R1+0x20c] ;  /* 0x00020c00013d7983 */ /* 0x000f280000300800 */
[----:B------:R-:W4:Y:S04]  /*12d00*/  LDL.LU R0, [R1+0x210] ;  /* 0x0002100001007983 */ /* 0x000f280000300800 */
[----:B------:R-:W4:Y:S01]  /*12d10*/  LDL.LU R2, [R1+0x214] ;  /* 0x0002140001027983 */ /* 0x000f220000300800 */
[----:B------:R-:W-:-:S05]  /*12d20*/  SEL R31, R3, R31, !P0 ;  /* 0x0000001f031f7207 */ /* 0x000fca0004000000 */
[----:B------:R-:W-:Y:S01]  /*12d30*/  STL [R1+0x1794], R31 ;  /* 0x0017941f01007387 */ /* 0x000fe20000100800 */
[----:B------:R-:W-:Y:S02]  /*12d40*/  @!P3 IMAD.MOV R40, RZ, RZ, -R40 ;  /* 0x000000ffff28b224 */ /* 0x000fe400078e0a28 */
[----:B------:R-:W-:Y:S02]  /*12d50*/  @!P6 IMAD.MOV R39, RZ, RZ, -R39 ;  /* 0x000000ffff27e224 */ /* 0x000fe400078e0a27 */
[----:B------:R-:W-:Y:S02]  /*12d60*/  @!P4 IMAD.MOV R29, RZ, RZ, -R29 ;  /* 0x000000ffff1dc224 */ /* 0x000fe400078e0a1d */
[----:B------:R-:W-:Y:S01]  /*12d70*/  @!P2 IMAD.MOV R28, RZ, RZ, -R28 ;  /* 0x000000ffff1ca224 */ /* 0x000fe200078e0a1c */
[C---:B------:R-:W-:Y:S02]  /*12d80*/  SEL R37, R3.reuse, R37, !P0 ;  /* 0x0000002503257207 */ /* 0x040fe40004000000 */
[----:B------:R-:W-:-:S02]  /*12d90*/  SEL R38, R3, R38, !P0 ;  /* 0x0000002603267207 */ /* 0x000fc40004000000 */
[C---:B------:R-:W-:Y:S02]  /*12da0*/  SEL R46, R3.reuse, R46, !P0 ;  /* 0x0000002e032e7207 */ /* 0x040fe40004000000 */
[C---:B------:R-:W-:Y:S02]  /*12db0*/  SEL R47, R3.reuse, R47, !P0 ;  /* 0x0000002f032f7207 */ /* 0x040fe40004000000 */
[C---:B------:R-:W-:Y:S02]  /*12dc0*/  SEL R48, R3.reuse, R48, !P0 ;  /* 0x0000003003307207 */ /* 0x040fe40004000000 */
[C---:B------:R-:W-:Y:S02]  /*12dd0*/  SEL R49, R3.reuse, R49, !P0 ;  /* 0x0000003103317207 */ /* 0x040fe40004000000 */
        /* <DEDUP_REMOVED lines=14> */
[----:B------:R-:W-:Y:S01]  /*12ec0*/  SEL R29, R3, R29, !P0 ;  /* 0x0000001d031d7207 */ /* 0x000fe20004000000 */
[----:B------:R-:W-:Y:S02]  /*12ed0*/  IMAD R33, R45, UR7, RZ ;  /* 0x000000072d217c24 */ /* 0x000fe4000f8e02ff */
[----:B------:R-:W-:Y:S02]  /*12ee0*/  IMAD R34, R55, UR7, RZ ;  /* 0x0000000737227c24 */ /* 0x000fe4000f8e02ff */
[----:B------:R-:W-:Y:S02]  /*12ef0*/  IMAD R35, R56, UR7, RZ ;  /* 0x0000000738237c24 */ /* 0x000fe4000f8e02ff */
[----:B--2---:R-:W-:Y:S02]  /*12f00*/  IMAD R9, R9, UR7, RZ ;  /* 0x0000000709097c24 */ /* 0x004fe4000f8e02ff */
[----:B---3--:R-:W-:-:S03]  /*12f10*/  IMAD R8, R8, UR7, RZ ;  /* 0x0000000708087c24 */ /* 0x008fc6000f8e02ff */
[----:B------:R0:W-:Y:S01]  /*12f20*/  STL [R1+0x48], R9 ;  /* 0x0000480901007387 */ /* 0x0001e20000100800 */
[----:B----4-:R-:W-:-:S03]  /*12f30*/  IMAD R7, R7, UR7, RZ ;  /* 0x0000000707077c24 */ /* 0x010fc6000f8e02ff */
[----:B------:R1:W-:Y:S01]  /*12f40*/  STL [R1+0x74], R8 ;  /* 0x0000740801007387 */ /* 0x0003e20000100800 */
[----:B0-----:R-:W-:-:S03]  /*12f50*/  IMAD R9, R57, UR7, RZ ;  /* 0x0000000739097c24 */ /* 0x001fc6000f8e02ff */
[----:B------:R0:W-:Y:S01]  /*12f60*/  STL [R1+0x78], R7 ;  /* 0x0000780701007387 */ /* 0x0001e20000100800 */
[----:B-1----:R-:W-:-:S03]  /*12f70*/  IMAD R8, R58, UR7, RZ ;  /* 0x000000073a087c24 */ /* 0x002fc6000f8e02ff */
[----:B------:R1:W-:Y:S04]  /*12f80*/  STL [R1+0x84], R9 ;  /* 0x0000840901007387 */ /* 0x0003e80000100800 */
[----:B------:R2:W-:Y:S01]  /*12f90*/  STL [R1+0x9c], R8 ;  /* 0x00009c0801007387 */ /* 0x0005e20000100800 */
[----:B0-----:R-:W-:Y:S02]  /*12fa0*/  IMAD R7, R59, UR7, RZ ;  /* 0x000000073b077c24 */ /* 0x001fe4000f8e02ff */
[----:B-1----:R-:W-:-:S03]  /*12fb0*/  IMAD R9, R60, UR7, RZ ;  /* 0x000000073c097c24 */ /* 0x002fc6000f8e02ff */
[----:B------:R0:W-:Y:S01]  /*12fc0*/  STL [R1+0xa4], R7 ;  /* 0x0000a40701007387 */ /* 0x0001e20000100800 */
[----:B--2---:R-:W-:-:S03]  /*12fd0*/  IMAD R8, R61, UR7, RZ ;  /* 0x000000073d087c24 */ /* 0x004fc6000f8e02ff */
[----:B------:R1:W-:Y:S04]  /*12fe0*/  STL [R1+0xa8], R9 ;  /* 0x0000a80901007387 */ /* 0x0003e80000100800 */
[----:B------:R2:W-:Y:S01]  /*12ff0*/  STL [R1+0xc0], R8 ;  /* 0x0000c00801007387 */ /* 0x0005e20000100800 */
[----:B0-----:R-:W-:-:S03]  /*13000*/  IMAD R7, R0, UR7, RZ ;  /* 0x0000000700077c24 */ /* 0x001fc6000f8e02ff */
[----:B------:R-:W3:Y:S01]  /*13010*/  LDL.LU R31, [R1+0x218] ;  /* 0x00021800011f7983 */ /* 0x000ee20000300800 */
[----:B------:R-:W-:-:S03]  /*13020*/  IMAD R0, R2, UR7, RZ ;  /* 0x0000000702007c24 */ /* 0x000fc6000f8e02ff */
[----:B------:R0:W-:Y:S04]  /*13030*/  STL [R1+0xc4], R7 ;  /* 0x0000c40701007387 */ /* 0x0001e80000100800 */
[----:B------:R-:W4:Y:S04]  /*13040*/  LDL.LU R30, [R1+0x21c] ;  /* 0x00021c00011e7983 */ /* 0x000f280000300800 */
[----:B------:R0:W-:Y:S04]  /*13050*/  STL [R1+0xc8], R0 ;  /* 0x0000c80001007387 */ /* 0x0001e80000100800 */
[----:B------:R-:W4:Y:S04]  /*13060*/  LDL.LU R27, [R1+0x220] ;  /* 0x00022000011b7983 */ /* 0x000f280000300800 */
        /* <DEDUP_REMOVED lines=8> */
[----:B------:R-:W-:-:S03]  /*130f0*/  LEA.HI.X.SX32 R3, R32, UR9, 0x1, P1 ;  /* 0x0000000920037c11 */ /* 0x000fc600088f0eff */
[----:B------:R-:W4:Y:S01]  /*13100*/  LDL.LU R18, [R1+0x254] ;  /* 0x0002540001127983 */ /* 0x000f220000300800 */
[----:B------:R-:W-:Y:S01]  /*13110*/  IMAD R32, R44, UR7, RZ ;  /* 0x000000072c207c24 */ /* 0x000fe2000f8e02ff */
[----:B------:R-:W0:Y:S02]  /*13120*/  LDCU.64 UR8, c[0x0][0x380] ;  /* 0x00007000ff0877ac */ /* 0x000e240008000a00 */
[----:B------:R-:W4:Y:S01]  /*13130*/  LDL.LU R17, [R1+0x258] ;  /* 0x0002580001117983 */ /* 0x000f220000300800 */
[----:B------:R-:W-:-:S03]  /*13140*/  IMAD R44, R13, UR7, RZ ;  /* 0x000000070d2c7c24 */ /* 0x000fc6000f8e02ff */
[----:B------:R-:W4:Y:S01]  /*13150*/  LDL.LU R16, [R1+0x25c] ;  /* 0x00025c0001107983 */ /* 0x000f220000300800 */
[----:B------:R-:W-:-:S03]  /*13160*/  IMAD R45, R12, UR7, RZ ;  /* 0x000000070c2d7c24 */ /* 0x000fc6000f8e02ff */
[----:B------:R-:W4:Y:S01]  /*13170*/  LDL.LU R15, [R1+0x260] ;  /* 0x00026000010f7983 */ /* 0x000f220000300800 */
[----:B------:R-:W-:-:S03]  /*13180*/  IMAD R55, R11, UR7, RZ ;  /* 0x000000070b377c24 */ /* 0x000fc6000f8e02ff */
[----:B------:R-:W4:Y:S01]  /*13190*/  LDL.LU R36, [R1+0x264] ;  /* 0x0002640001247983 */ /* 0x000f220000300800 */
[----:B------:R-:W-:-:S03]  /*131a0*/  IMAD R56, R10, UR7, RZ ;  /* 0x000000070a387c24 */ /* 0x000fc6000f8e02ff */
[----:B------:R-:W4:Y:S04]  /*131b0*/  LDL.LU R14, [R1+0x268] ;  /* 0x00026800010e7983 */ /* 0x000f280000300800 */
[----:B------:R-:W4:Y:S04]  /*131c0*/  LDL.LU R13, [R1+0x26c] ;  /* 0x00026c00010d7983 */ /* 0x000f280000300800 */
[----:B------:R-:W4:Y:S04]  /*131d0*/  LDL.LU R12, [R1+0x270] ;  /* 0x00027000010c7983 */ /* 0x000f280000300800 */
[----:B------:R-:W4:Y:S04]  /*131e0*/  LDL.LU R11, [R1+0x274] ;  /* 0x00027400010b7983 */ /* 0x000f280000300800 */
[----:B------:R-:W4:Y:S04]  /*131f0*/  LDL.LU R10, [R1+0x27c] ;  /* 0x00027c00010a7983 */ /* 0x000f280000300800 */
[----:B-1----:R-:W4:Y:S04]  /*13200*/  LDL.LU R9, [R1+0x280] ;  /* 0x0002800001097983 */ /* 0x002f280000300800 */
[----:B--2---:R-:W2:Y:S04]  /*13210*/  LDL.LU R8, [R1+0x284] ;  /* 0x0002840001087983 */ /* 0x004ea80000300800 */
[----:B0-----:R-:W2:Y:S04]  /*13220*/  LDL.LU R7, [R1+0x2f8] ;  /* 0x0002f80001077983 */ /* 0x001ea80000300800 */
[----:B------:R-:W2:Y:S04]  /*13230*/  LDL.LU R57, [R1+0x2f4] ;  /* 0x0002f40001397983 */ /* 0x000ea80000300800 */
[----:B------:R-:W2:Y:S04]  /*13240*/  LDL.LU R58, [R1+0x2f0] ;  /* 0x0002f000013a7983 */ /* 0x000ea80000300800 */
[----:B------:R-:W2:Y:S04]  /*13250*/  LDL.LU R59, [R1+0x2ec] ;  /* 0x0002ec00013b7983 */ /* 0x000ea80000300800 */
[----:B------:R-:W2:Y:S04]  /*13260*/  LDL.LU R60, [R1+0x2e8] ;  /* 0x0002e800013c7983 */ /* 0x000ea80000300800 */
[----:B------:R-:W2:Y:S04]  /*13270*/  LDL.LU R61, [R1+0x2e4] ;  /* 0x0002e400013d7983 */ /* 0x000ea80000300800 */
[----:B------:R-:W2:Y:S04]  /*13280*/  LDL.LU R0, [R1+0x2e0] ;  /* 0x0002e00001007983 */ /* 0x000ea80000300800 */
[----:B------:R-:W2:Y:S01]  /*13290*/  LDL.LU R2, [R1+0x2dc] ;  /* 0x0002dc0001027983 */ /* 0x000ea20000300800 */
[----:B---3--:R-:W-:-:S05]  /*132a0*/  IMAD R31, R31, UR7, RZ ;  /* 0x000000071f1f7c24 */ /* 0x008fca000f8e02ff */
[----:B------:R4:W-:Y:S02]  /*132b0*/  STL [R1+0xd0], R31 ;  /* 0x0000d01f01007387 */ /* 0x0009e40000100800 */
[----:B----4-:R-:W-:Y:S02]  /*132c0*/  IMAD R31, R30, UR7, RZ ;  /* 0x000000071e1f7c24 */ /* 0x010fe4000f8e02ff */
[----:B------:R-:W-:Y:S02]  /*132d0*/  IMAD R30, R27, UR7, RZ ;  /* 0x000000071b1e7c24 */ /* 0x000fe4000f8e02ff */
[----:B------:R-:W-:Y:S01]  /*132e0*/  IMAD R27, R26, UR7, RZ ;  /* 0x000000071a1b7c24 */ /* 0x000fe2000f8e02ff */
[----:B------:R-:W-:Y:S01]  /*132f0*/  STL [R1+0xf8], R31 ;  /* 0x0000f81f01007387 */ /* 0x000fe20000100800 */
[----:B------:R-:W-:-:S03]  /*13300*/  IMAD R26, R25, UR7, RZ ;  /* 0x00000007191a7c24 */ /* 0x000fc6000f8e02ff */
        /* <DEDUP_REMOVED lines=35> */
[----:B--2---:R-:W-:-:S03]  /*13540*/  IMAD R8, R8, UR7, RZ ;  /* 0x0000000708087c24 */ /* 0x004fc6000f8e02ff */
[----:B------:R-:W-:Y:S01]  /*13550*/  STL [R1+0x194], R10 ;  /* 0x0001940a01007387 */ /* 0x000fe20000100800 */
[----:B------:R-:W-:-:S03]  /*13560*/  IMAD R7, R7, UR7, RZ ;  /* 0x0000000707077c24 */ /* 0x000fc6000f8e02ff */
[----:B------:R0:W-:Y:S04]  /*13570*/  STL [R1+0x198], R9 ;  /* 0x0001980901007387 */ /* 0x0001e80000100800 */
        /* <DEDUP_REMOVED lines=380> */
[----:B0-----:R-:W-:Y:S02]  /*14d40*/  IMAD R9, R60, UR7, RZ ;  /* 0x000000073c097c24 */ /* 0x001fe4000f8e02ff */
[----:B-1----:R-:W-:-:S03]  /*14d50*/  IMAD R8, R61, UR7, RZ ;  /* 0x000000073d087c24 */ /* 0x002fc6000f8e02ff */
[----:B------:R0:W-:Y:S01]  /*14d60*/  STL [R1+0xbc], R9 ;  /* 0x0000bc0901007387 */ /* 0x0001e20000100800 */
[----:B--2---:R-:W-:-:S03]  /*14d70*/  IMAD R7, R0, UR7, RZ ;  /* 0x0000000700077c24 */ /* 0x004fc6000f8e02ff */
[----:B------:R1:W-:Y:S01]  /*14d80*/  STL [R1+0xb8], R8 ;  /* 0x0000b80801007387 */ /* 0x0003e20000100800 */
[----:B------:R-:W-:-:S03]  /*14d90*/  IMAD R0, R2, UR7, RZ ;  /* 0x0000000702007c24 */ /* 0x000fc6000f8e02ff */
[----:B------:R-:W2:Y:S04]  /*14da0*/  LDL.LU R31, [R1+0xac] ;  /* 0x0000ac00011f7983 */ /* 0x000ea80000300800 */
        /* <DEDUP_REMOVED lines=22> */
[----:B0-----:R-:W4:Y:S04]  /*14f10*/  LDL.LU R9, [R1+0x3c] ;  /* 0x00003c0001097983 */ /* 0x001f280000300800 */
[----:B-1----:R-:W4:Y:S04]  /*14f20*/  LDL.LU R8, [R1+0x38] ;  /* 0x0000380001087983 */ /* 0x002f280000300800 */
[----:B---3--:R-:W3:Y:S04]  /*14f30*/  LDL.LU R7, [R1+0x34] ;  /* 0x0000340001077983 */ /* 0x008ee80000300800 */
[----:B------:R-:W3:Y:S04]  /*14f40*/  LDL.LU R57, [R1+0x30] ;  /* 0x0000300001397983 */ /* 0x000ee80000300800 */
[----:B------:R-:W3:Y:S04]  /*14f50*/  LDL.LU R58, [R1+0x1c] ;  /* 0x00001c00013a7983 */ /* 0x000ee80000300800 */
[----:B------:R-:W3:Y:S04]  /*14f60*/  LDL.LU R59, [R1+0x18] ;  /* 0x00001800013b7983 */ /* 0x000ee80000300800 */
[----:B------:R-:W3:Y:S04]  /*14f70*/  LDL.LU R60, [R1+0x14] ;  /* 0x00001400013c7983 */ /* 0x000ee80000300800 */
[----:B------:R-:W3:Y:S04]  /*14f80*/  LDL.LU R61, [R1+0x10] ;  /* 0x00001000013d7983 */ /* 0x000ee80000300800 */
[----:B------:R-:W3:Y:S04]  /*14f90*/  LDL.LU R0, [R1+0xc] ;  /* 0x00000c0001007983 */ /* 0x000ee80000300800 */
[----:B------:R-:W3:Y:S01]  /*14fa0*/  LDL.LU R2, [R1+0x8] ;  /* 0x0000080001027983 */ /* 0x000ee20000300800 */
[----:B--2---:R-:W-:-:S05]  /*14fb0*/  IMAD R31, R31, UR7, RZ ;  /* 0x000000071f1f7c24 */ /* 0x004fca000f8e02ff */
[----:B------:R0:W-:Y:S01]  /*14fc0*/  STL [R1+0xac], R31 ;  /* 0x0000ac1f01007387 */ /* 0x0001e20000100800 */
[----:B----4-:R-:W-:-:S03]  /*14fd0*/  IMAD R30, R30, UR7, RZ ;  /* 0x000000071e1e7c24 */ /* 0x010fc6000f8e02ff */
[----:B0-----:R-:W2:Y:S01]  /*14fe0*/  LDL.LU R31, [R1+0x1794] ;  /* 0x00179400011f7983 */ /* 0x001ea20000300800 */
[----:B------:R-:W-:-:S03]  /*14ff0*/  IMAD R27, R27, UR7, RZ ;  /* 0x000000071b1b7c24 */ /* 0x000fc6000f8e02ff */
[----:B------:R0:W-:Y:S01]  /*15000*/  STL [R1+0xa0], R30 ;  /* 0x0000a01e01007387 */ /* 0x0001e20000100800 */
[----:B------:R-:W-:Y:S02]  /*15010*/  IMAD R26, R26, UR7, RZ ;  /* 0x000000071a1a7c24 */ /* 0x000fe4000f8e02ff */
[----:B------:R-:W-:Y:S01]  /*15020*/  IMAD R25, R25, UR7, RZ ;  /* 0x0000000719197c24 */ /* 0x000fe2000f8e02ff */
[----:B0-----:R-:W4:Y:S01]  /*15030*/  LDL.LU R30, [R1+0x1790] ;  /* 0x00179000011e7983 */ /* 0x001f220000300800 */
[----:B------:R-:W-:-:S03]  /*15040*/  IMAD R24, R24, UR7, RZ ;  /* 0x0000000718187c24 */ /* 0x000fc6000f8e02ff */
[----:B------:R0:W-:Y:S01]  /*15050*/  STL [R1+0x98], R27 ;  /* 0x0000981b01007387 */ /* 0x0001e20000100800 */
[----:B------:R-:W-:Y:S02]  /*15060*/  IMAD R23, R23, UR7, RZ ;  /* 0x0000000717177c24 */ /* 0x000fe4000f8e02ff */
[----:B------:R-:W-:Y:S01]  /*15070*/  IMAD R22, R22, UR7, RZ ;  /* 0x0000000716167c24 */ /* 0x000fe2000f8e02ff */
[----:B0-----:R-:W2:Y:S04]  /*15080*/  LDL.LU R27, [R1+0x178c] ;  /* 0x00178c00011b7983 */ /* 0x001ea80000300800 */
[----:B------:R0:W-:Y:S01]  /*15090*/  STL [R1+0x94], R26 ;  /* 0x0000941a01007387 */ /* 0x0001e20000100800 */
[----:B------:R-:W-:Y:S02]  /*150a0*/  IMAD R21, R21, UR7, RZ ;  /* 0x0000000715157c24 */ /* 0x000fe4000f8e02ff */
[----:B------:R-:W-:Y:S01]  /*150b0*/  IMAD R20, R20, UR7, RZ ;  /* 0x0000000714147c24 */ /* 0x000fe2000f8e02ff */
[----:B0-----:R-:W2:Y:S04]  /*150c0*/  LDL.LU R26, [R1+0x1788] ;  /* 0x00178800011a7983 */ /* 0x001ea80000300800 */
[----:B------:R0:W-:Y:S01]  /*150d0*/  STL [R1+0x90], R25 ;  /* 0x0000901901007387 */ /* 0x0001e20000100800 */
[----:B------:R-:W-:-:S03]  /*150e0*/  IMAD R19, R19, UR7, RZ ;  /* 0x0000000713137c24 */ /* 0x000fc6000f8e02ff */
        /* <DEDUP_REMOVED lines=38> */
[----:B---3--:R-:W-:-:S03]  /*15350*/  IMAD R7, R7, UR7, RZ ;  /* 0x0000000707077c24 */ /* 0x008fc6000f8e02ff */
[----:B0-----:R-:W3:Y:S04]  /*15360*/  LDL.LU R13, [R1+0x1750] ;  /* 0x00175000010d7983 */ /* 0x001ee80000300800 */
        /* <DEDUP_REMOVED lines=21> */
[----:B------:R0:W-:Y:S04]  /*154c0*/  STL [R1+0x1c], R58 ;  /* 0x00001c3a01007387 */ /* 0x0001e80000100800 */
        /* <DEDUP_REMOVED lines=10> */
[----:B0-----:R-:W4:Y:S01]  /*15570*/  LDL.LU R2, [R1+0x171c] ;  /* 0x00171c0001027983 */ /* 0x001f220000300800 */
[----:B--2---:R-:W-:-:S02]  /*15580*/  IMAD R61, R61, UR7, RZ ;  /* 0x000000073d3d7c24 */ /* 0x004fc4000f8e02ff */
[----:B---3--:R-:W-:Y:S02]  /*15590*/  IMAD R0, R0, UR7, RZ ;  /* 0x0000000700007c24 */ /* 0x008fe4000f8e02ff */
[----:B----4-:R-:W-:-:S05]  /*155a0*/  IMAD R2, R2, UR7, RZ ;  /* 0x0000000702027c24 */ /* 0x010fca000f8e02ff */
[----:B------:R0:W-:Y:S04]  /*155b0*/  STL [R1+0x4], R2 ;  /* 0x0000040201007387 */ /* 0x0001e80000100800 */
[----:B0-----:R-:W2:Y:S04]  /*155c0*/  LDL.LU R2, [R1+0x1718] ;  /* 0x0017180001027983 */ /* 0x001ea80000300800 */
[----:B------:R0:W-:Y:S04]  /*155d0*/  STL [R1], R0 ;  /* 0x0000000001007387 */ /* 0x0001e80000100800 */
[----:B0-----:R-:W3:Y:S04]  /*155e0*/  LDL.LU R0, [R1+0x400] ;  /* 0x0004000001007983 */ /* 0x001ee80000300800 */
[----:B------:R0:W-:Y:S04]  /*155f0*/  STL [R1+0x16dc], R61 ;  /* 0x0016dc3d01007387 */ /* 0x0001e80000100800 */
[----:B0-----:R-:W4:Y:S01]  /*15600*/  LDL.LU R61, [R1+0x404] ;  /* 0x00040400013d7983 */ /* 0x001f220000300800 */
[----:B------:R-:W-:-:S02]  /*15610*/  IMAD R60, R60, UR7, RZ ;  /* 0x000000073c3c7c24 */ /* 0x000fc4000f8e02ff */
[----:B------:R-:W-:Y:S02]  /*15620*/  IMAD R59, R59, UR7, RZ ;  /* 0x000000073b3b7c24 */ /* 0x000fe4000f8e02ff */
[----:B------:R-:W-:Y:S02]  /*15630*/  IMAD R58, R58, UR7, RZ ;  /* 0x000000073a3a7c24 */ /* 0x000fe4000f8e02ff */
[----:B------:R-:W-:Y:S01]  /*15640*/  IMAD R57, R57, UR7, RZ ;  /* 0x0000000739397c24 */ /* 0x000fe2000f8e02ff */
[----:B------:R-:W-:Y:S01]  /*15650*/  STL [R1+0x16e0], R60 ;  /* 0x0016e03c01007387 */ /* 0x000fe20000100800 */
[----:B------:R-:W-:Y:S02]  /*15660*/  IMAD R7, R7, UR7, RZ ;  /* 0x0000000707077c24 */ /* 0x000fe4000f8e02ff */
[----:B------:R-:W-:Y:S01]  /*15670*/  IMAD R8, R8, UR7, RZ ;  /* 0x0000000708087c24 */ /* 0x000fe2000f8e02ff */
[----:B------:R-:W-:Y:S01]  /*15680*/  STL [R1+0x16e4], R59 ;  /* 0x0016e43b01007387 */ /* 0x000fe20000100800 */
[----:B------:R-:W-:-:S02]  /*15690*/  IMAD R9, R9, UR7, RZ ;  /* 0x0000000709097c24 */ /* 0x000fc4000f8e02ff */
[----:B------:R-:W-:Y:S01]  /*156a0*/  IMAD R10, R10, UR7, RZ ;  /* 0x000000070a0a7c24 */ /* 0x000fe2000f8e02ff */
[----:B------:R-:W-:Y:S01]  /*156b0*/  STL [R1+0x16e8], R58 ;  /* 0x0016e83a01007387 */ /* 0x000fe20000100800 */
        /* <DEDUP_REMOVED lines=10> */
[----:B------:R-:W-:Y:S04]  /*15760*/  STL [R1+0x16fc], R10 ;  /* 0x0016fc0a01007387 */ /* 0x000fe80000100800 */
[----:B------:R-:W-:Y:S04]  /*15770*/  STL [R1+0x1700], R11 ;  /* 0x0017000b01007387 */ /* 0x000fe80000100800 */
[----:B------:R-:W-:Y:S04]  /*15780*/  STL [R1+0x1704], R12 ;  /* 0x0017040c01007387 */ /* 0x000fe80000100800 */
[----:B------:R-:W-:Y:S04]  /*15790*/  STL [R1+0x1708], R13 ;  /* 0x0017080d01007387 */ /* 0x000fe80000100800 */
[----:B------:R-:W-:Y:S04]  /*157a0*/  STL [R1+0x170c], R14 ;  /* 0x00170c0e01007387 */ /* 0x000fe80000100800 */
[----:B------:R0:W-:Y:S04]  /*157b0*/  STL [R1+0x1710], R36 ;  /* 0x0017102401007387 */ /* 0x0001e80000100800 */
[----:B0-----:R-:W3:Y:S04]  /*157c0*/  LDL.LU R36, [R1+0x84] ;  /* 0x0000840001247983 */ /* 0x001ee80000300800 */
[----:B------:R0:W-:Y:S04]  /*157d0*/  STL [R1+0x1714], R15 ;  /* 0x0017140f01007387 */ /* 0x0001e80000100800 */
[----:B0-----:R-:W3:Y:S04]  /*157e0*/  LDL.LU R15, [R1+0x78] ;  /* 0x00007800010f7983 */ /* 0x001ee80000300800 */
[----:B------:R-:W3:Y:S01]  /*157f0*/  LDL.LU R14, [R1+0x9c] ;  /* 0x00009c00010e7983 */ /* 0x000ee20000300800 */
[----:B--2---:R-:W-:Y:S01]  /*15800*/  IADD3 R8, P5, PT, R32, R2, RZ ;  /* 0x0000000220087210 */ /* 0x004fe20007fbe0ff */
[----:B----4-:R-:W-:-:S05]  /*15810*/  IMAD R7, R61, UR10, RZ ;  /* 0x0000000a3d077c24 */ /* 0x010fca000f8e02ff */
[----:B------:R0:W-:Y:S04]  /*15820*/  STL [R1+0x330], R7 ;  /* 0x0003300701007387 */ /* 0x0001e80000100800 */
[----:B------:R-:W2:Y:S04]  /*15830*/  LDL.LU R13, [R1+0xa4] ;  /* 0x0000a400010d7983 */ /* 0x000ea80000300800 */
[----:B------:R-:W4:Y:S01]  /*15840*/  LDL.LU R12, [R1+0xa8] ;  /* 0x0000a800010c7983 */ /* 0x000f220000300800 */
[----:B0-----:R-:W-:-:S03]  /*15850*/  IADD3 R7, P4, PT, R33, R2, RZ ;  /* 0x0000000221077210 */ /* 0x001fc60007f9e0ff */
[----:B------:R0:W-:Y:S04]  /*15860*/  STL [R1+0x1570], R8 ;  /* 0x0015700801007387 */ /* 0x0001e80000100800 */
[----:B------:R1:W-:Y:S04]  /*15870*/  STL [R1+0x1574], R7 ;  /* 0x0015740701007387 */ /* 0x0003e80000100800 */
[----:B------:R-:W2:Y:S01]  /*15880*/  LDL.LU R11, [R1+0xc0] ;  /* 0x0000c000010b7983 */ /* 0x000ea20000300800 */
[-C--:B0-----:R-:W-:Y:S02]  /*15890*/  IADD3 R8, P3, PT, R34, R2.reuse, RZ ;  /* 0x0000000222087210 */ /* 0x081fe40007f7e0ff */
[----:B-1----:R-:W-:-:S03]  /*158a0*/  IADD3 R7, P2, PT, R35, R2, RZ ;  /* 0x0000000223077210 */ /* 0x002fc60007f5e0ff */
[----:B------:R0:W-:Y:S04]  /*158b0*/  STL [R1+0x1578], R8 ;  /* 0x0015780801007387 */ /* 0x0001e80000100800 */
[----:B------:R1:W-:Y:S04]  /*158c0*/  STL [R1+0x157c], R7 ;  /* 0x00157c0701007387 */ /* 0x0003e80000100800 */
[----:B------:R-:W2:Y:S01]  /*158d0*/  LDL.LU R10, [R1+0xc4] ;  /* 0x0000c400010a7983 */ /* 0x000ea20000300800 */
[-C--:B0-----:R-:W-:Y:S02]  /*158e0*/  IADD3 R8, P1, PT, R44, R2.reuse, RZ ;  /* 0x000000022c087210 */ /* 0x081fe40007f3e0ff */
[----:B-1----:R-:W-:-:S03]  /*158f0*/  IADD3 R7, P0, PT, R45, R2, RZ ;  /* 0x000000022d077210 */ /* 0x002fc60007f1e0ff */
[----:B------:R0:W-:Y:S04]  /*15900*/  STL [R1+0x1580], R8 ;  /* 0x0015800801007387 */ /* 0x0001e80000100800 */
[----:B------:R1:W-:Y:S01]  /*15910*/  STL [R1+0x1584], R7 ;  /* 0x0015840701007387 */ /* 0x0003e20000100800 */
[----:B0-----:R-:W-:Y:S02]  /*15920*/  IADD3 R8, P6, PT, R55, R2, RZ ;  /* 0x0000000237087210 */ /* 0x001fe40007fde0ff */
[-C--:B-1----:R-:W-:Y:S02]  /*15930*/  LEA.HI.X.SX32 R7, R32, R3.reuse, 0x1, P5 ;  /* 0x0000000320077211 */ /* 0x082fe400028f0eff */
[----:B------:R-:W2:Y:S04]  /*15940*/  LDL.LU R32, [R1+0x74] ;  /* 0x0000740001207983 */ /* 0x000ea80000300800 */
[----:B------:R-:W-:Y:S04]  /*15950*/  STL [R1+0x1588], R8 ;  /* 0x0015880801007387 */ /* 0x000fe80000100800 */
[----:B------:R-:W3:Y:S04]  /*15960*/  LDL.LU R9, [R1+0xc8] ;  /* 0x0000c80001097983 */ /* 0x000ee80000300800 */
[----:B------:R0:W-:Y:S02]  /*15970*/  STL [R1+0x1568], R7 ;  /* 0x0015680701007387 */ /* 0x0001e40000100800 */
[----:B0-----:R-:W-:-:S02]  /*15980*/  LEA.HI.X.SX32 R7, R33, R3, 0x1, P4 ;  /* 0x0000000321077211 */ /* 0x001fc400020f0eff */
[----:B------:R-:W3:Y:S01]  /*15990*/  LDL.LU R33, [R1+0x48] ;  /* 0x0000480001217983 */ /* 0x000ee20000300800 */
[----:B------:R-:W-:-:S05]  /*159a0*/  IADD3 R8, P5, PT, R56, R2, RZ ;  /* 0x0000000238087210 */ /* 0x000fca0007fbe0ff */
[----:B------:R0:W-:Y:S04]  /*159b0*/  STL [R1+0x156c], R8 ;  /* 0x00156c0801007387 */ /* 0x0001e80000100800 */
[----:B0-----:R-:W4:Y:S04]  /*159c0*/  LDL.LU R8, [R1+0xd0] ;  /* 0x0000d00001087983 */ /* 0x001f280000300800 */
[----:B------:R0:W-:Y:S01]  /*159d0*/  STL [R1+0x1560], R7 ;  /* 0x0015600701007387 */ /* 0x0001e20000100800 */
[----:B------:R-:W-:-:S03]  /*159e0*/  LEA.HI.X.SX32 R34, R34, R3, 0x1, P3 ;  /* 0x0000000322227211 */ /* 0x000fc600018f0eff */
[----:B0-----:R-:W4:Y:S01]  /*159f0*/  LDL.LU R7, [R1+0xf8] ;  /* 0x0000f80001077983 */ /* 0x001f220000300800 */
[-C--:B--2---:R-:W-:Y:S02]  /*15a00*/  IADD3 R58, P3, PT, R32, R2.reuse, RZ ;  /* 0x00000002203a7210 */ /* 0x084fe40007f7e0ff */
[----:B---3--:R-:W-:-:S05]  /*15a10*/  IADD3 R57, P4, PT, R33, R2, RZ ;  /* 0x0000000221397210 */ /* 0x008fca0007f9e0ff */
[----:B------:R0:W-:Y:S04]  /*15a20*/  STL [R1+0x1564], R57 ;  /* 0x0015643901007387 */ /* 0x0001e80000100800 */
[----:B------:R1:W-:Y:S04]  /*15a30*/  STL [R1+0x1558], R34 ;  /* 0x0015582201007387 */ /* 0x0003e80000100800 */
[----:B0-----:R-:W2:Y:S01]  /*15a40*/  LDL.LU R57, [R1+0x104] ;  /* 0x0001040001397983 */ /* 0x001ea20000300800 */
[----:B-1----:R-:W-:-:S03]  /*15a50*/  LEA.HI.X.SX32 R34, R35, R3, 0x1, P2 ;  /* 0x0000000323227211 */ /* 0x002fc600010f0eff */
[----:B------:R0:W-:Y:S01]  /*15a60*/  STL [R1+0x155c], R58 ;  /* 0x00155c3a01007387 */ /* 0x0001e20000100800 */
[----:B------:R-:W-:-:S03]  /*15a70*/  IADD3 R35, P2, PT, R15, R2, RZ ;  /* 0x000000020f237210 */ /* 0x000fc60007f5e0ff */
[----:B------:R1:W-:Y:S04]  /*15a80*/  STL [R1+0x1550], R34 ;  /* 0x0015502201007387 */ /* 0x0003e80000100800 */
[----:B0-----:R-:W3:Y:S01]  /*15a90*/  LDL.LU R58, [R1+0x11c] ;  /* 0x00011c00013a7983 */ /* 0x001ee20000300800 */
[----:B-1----:R-:W-:-:S03]  /*15aa0*/  LEA.HI.X.SX32 R34, R44, R3, 0x1, P1 ;  /* 0x000000032c227211 */ /* 0x002fc600008f0eff */
[----:B------:R0:W-:Y:S04]  /*15ab0*/  STL [R1+0x1554], R35 ;  /* 0x0015542301007387 */ /* 0x0001e80000100800 */
[----:B------:R1:W-:Y:S04]  /*15ac0*/  STL [R1+0x1548], R34 ;  /* 0x0015482201007387 */ /* 0x0003e80000100800 */
[----:B------:R-:W3:Y:S01]  /*15ad0*/  LDL.LU R59, [R1+0x12c] ;  /* 0x00012c00013b7983 */ /* 0x000ee20000300800 */
[----:B0-----:R-:W-:Y:S02]  /*15ae0*/  IADD3 R35, P1, PT, R36, R2, RZ ;  /* 0x0000000224237210 */ /* 0x001fe40007f3e0ff */
        /* <DEDUP_REMOVED lines=12> */
[----:B------:R0:W-:Y:S01]  /*15bb0*/  STL [R1+0xdac], R34 ;  /* 0x000dac2201007387 */ /* 0x0001e20000100800 */
[----:B----4-:R-:W-:Y:S02]  /*15bc0*/  IADD3 R35, P5, PT, R12, R2, RZ ;  /* 0x000000020c237210 */ /* 0x010fe40007fbe0ff */
[-C--:B0-----:R-:W-:Y:S02]  /*15bd0*/  LEA.HI.X.SX32 R34, R33, R3.reuse, 0x1, P4 ;  /* 0x0000000321227211 */ /* 0x081fe400020f0eff */
[----:B------:R-:W4:Y:S04]  /*15be0*/  LDL.LU R33, [R1+0x144] ;  /* 0x0001440001217983 */ /* 0x000f280000300800 */
[----:B------:R-:W-:Y:S04]  /*15bf0*/  STL [R1+0xdcc], R35 ;  /* 0x000dcc2301007387 */ /* 0x000fe80000100800 */
[----:B------:R0:W-:Y:S02]  /*15c00*/  STL [R1+0xdb0], R34 ;  /* 0x000db02201007387 */ /* 0x0001e40000100800 */
[----:B0-----:R-:W-:-:S02]  /*15c10*/  LEA.HI.X.SX32 R34, R32, R3, 0x1, P3 ;  /* 0x0000000320227211 */ /* 0x001fc400018f0eff */
[----:B------:R-:W4:Y:S01]  /*15c20*/  LDL.LU R32, [R1+0x148] ;  /* 0x0001480001207983 */ /* 0x000f220000300800 */
[----:B------:R-:W-:-:S05]  /*15c30*/  IADD3 R35, P4, PT, R11, R2, RZ ;  /* 0x000000020b237210 */ /* 0x000fca0007f9e0ff */
[----:B------:R0:W-:Y:S04]  /*15c40*/  STL [R1+0xdd4], R35 ;  /* 0x000dd42301007387 */ /* 0x0001e80000100800 */
[----:B------:R1:W-:Y:S01]  /*15c50*/  STL [R1+0xdb4], R34 ;  /* 0x000db42201007387 */ /* 0x0003e20000100800 */
[-C--:B0-----:R-:W-:Y:S02]  /*15c60*/  IADD3 R35, P3, PT, R10, R2.reuse, RZ ;  /* 0x000000020a237210 */ /* 0x081fe40007f7e0ff */
[----:B-1----:R-:W-:Y:S02]  /*15c70*/  LEA.HI.X.SX32 R34, R15, R3, 0x1, P2 ;  /* 0x000000030f227211 */ /* 0x002fe400010f0eff */
[----:B------:R-:W4:Y:S04]  /*15c80*/  LDL.LU R15, [R1+0x150] ;  /* 0x00015000010f7983 */ /* 0x000f280000300800 */
[----:B------:R0:W-:Y:S04]  /*15c90*/  STL [R1+0xddc], R35 ;  /* 0x000ddc2301007387 */ /* 0x0001e80000100800 */
[----:B------:R1:W-:Y:S01]  /*15ca0*/  STL [R1+0xdb8], R34 ;  /* 0x000db82201007387 */ /* 0x0003e20000100800 */
[----:B0-----:R-:W-:-:S02]  /*15cb0*/  IADD3 R35, P2, PT, R9, R2, RZ ;  /* 0x0000000209237210 */ /* 0x001fc40007f5e0ff */
[-C--:B-1----:R-:W-:Y:S02]  /*15cc0*/  LEA.HI.X.SX32 R34, R36, R3.reuse, 0x1, P1 ;  /* 0x0000000324227211 */ /* 0x082fe400008f0eff */
[----:B------:R-:W4:Y:S04]  /*15cd0*/  LDL.LU R36, [R1+0x154] ;  /* 0x0001540001247983 */ /* 0x000f280000300800 */
[----:B------:R-:W-:Y:S04]  /*15ce0*/  STL [R1+0xde4], R35 ;  /* 0x000de42301007387 */ /* 0x000fe80000100800 */
[----:B------:R0:W-:Y:S02]  /*15cf0*/  STL [R1+0xdbc], R34 ;  /* 0x000dbc2201007387 */ /* 0x0001e40000100800 */
[----:B0-----:R-:W-:-:S02]  /*15d00*/  LEA.HI.X.SX32 R34, R14, R3, 0x1, P0 ;  /* 0x000000030e227211 */ /* 0x001fc400000f0eff */
[----:B------:R-:W4:Y:S01]  /*15d10*/  LDL.LU R14, [R1+0x15c] ;  /* 0x00015c00010e7983 */ /* 0x000f220000300800 */
[----:B------:R-:W-:-:S05]  /*15d20*/  IADD3 R35, P1, PT, R8, R2, RZ ;  /* 0x0000000208237210 */ /* 0x000fca0007f3e0ff */
[----:B------:R-:W-:Y:S04]  /*15d30*/  STL [R1+0xdec], R35 ;  /* 0x000dec2301007387 */ /* 0x000fe80000100800 */
[----:B------:R0:W-:Y:S02]  /*15d40*/  STL [R1+0xdc0], R34 ;  /* 0x000dc02201007387 */ /* 0x0001e40000100800 */
[----:B0-----:R-:W-:Y:S02]  /*15d50*/  LEA.HI.X.SX32 R34, R13, R3, 0x1, P6 ;  /* 0x000000030d227211 */ /* 0x001fe400030f0eff */
[----:B------:R-:W4:Y:S01]  /*15d60*/  LDL.LU R13, [R1+0x160] ;  /* 0x00016000010d7983 */ /* 0x000f220000300800 */
[----:B------:R-:W-:-:S05]  /*15d70*/  IADD3 R35, P0, PT, R7, R2, RZ ;  /* 0x0000000207237210 */ /* 0x000fca0007f1e0ff */
[----:B------:R-:W-:Y:S04]  /*15d80*/  STL [R1+0xdf4], R35 ;  /* 0x000df42301007387 */ /* 0x000fe80000100800 */
[----:B------:R0:W-:Y:S02]  /*15d90*/  STL [R1+0xdc4], R34 ;  /* 0x000dc42201007387 */ /* 0x0001e40000100800 */
[----:B0-----:R-:W-:Y:S02]  /*15da0*/  LEA.HI.X.SX32 R34, R12, R3, 0x1, P5 ;  /* 0x000000030c227211 */ /* 0x001fe400028f0eff */
[----:B------:R-:W4:Y:S01]  /*15db0*/  LDL.LU R12, [R1+0x168] ;  /* 0x00016800010c7983 */ /* 0x000f220000300800 */
[----:B--2---:R-:W-:-:S05]  /*15dc0*/  IADD3 R35, P6, PT, R57, R2, RZ ;  /* 0x0000000239237210 */ /* 0x004fca0007fde0ff */
[----:B------:R-:W-:Y:S04]  /*15dd0*/  STL [R1+0xdfc], R35 ;  /* 0x000dfc2301007387 */ /* 0x000fe80000100800 */
[----:B------:R0:W-:Y:S02]  /*15de0*/  STL [R1+0xdc8], R34 ;  /* 0x000dc82201007387 */ /* 0x0001e40000100800 */
[----:B0-----:R-:W-:Y:S02]  /*15df0*/  LEA.HI.X.SX32 R34, R11, R3, 0x1, P4 ;  /* 0x000000030b227211 */ /* 0x001fe400020f0eff */
[----:B------:R-:W2:Y:S01]  /*15e00*/  LDL.LU R11, [R1+0x170] ;  /* 0x00017000010b7983 */ /* 0x000ea20000300800 */
[----:B---3--:R-:W-:-:S05]  /*15e10*/  IADD3 R35, P5, PT, R58, R2, RZ ;  /* 0x000000023a237210 */ /* 0x008fca0007fbe0ff */
[----:B------:R0:W-:Y:S04]  /*15e20*/  STL [R1+0xe04], R35 ;  /* 0x000e042301007387 */ /* 0x0001e80000100800 */
[----:B------:R1:W-:Y:S01]  /*15e30*/  STL [R1+0xdd0], R34 ;  /* 0x000dd02201007387 */ /* 0x0003e20000100800 */
[----:B0-----:R-:W-:Y:S02]  /*15e40*/  IADD3 R35, P4, PT, R59, R2, RZ ;  /* 0x000000023b237210 */ /* 0x001fe40007f9e0ff */
[-C--:B-1----:R-:W-:Y:S02]  /*15e50*/  LEA.HI.X.SX32 R34, R10, R3.reuse, 0x1, P3 ;  /* 0x000000030a227211 */ /* 0x082fe400018f0eff */
[----:B------:R-:W3:Y:S04]  /*15e60*/  LDL.LU R10, [R1+0x174] ;  /* 0x00017400010a7983 */ /* 0x000ee80000300800 */
[----:B------:R-:W-:Y:S04]  /*15e70*/  STL [R1+0xe0c], R35 ;  /* 0x000e0c2301007387 */ /* 0x000fe80000100800 */
[----:B------:R0:W-:Y:S02]  /*15e80*/  STL [R1+0xdd8], R34 ;  /* 0x000dd82201007387 */ /* 0x0001e40000100800 */
[----:B0-----:R-:W-:-:S02]  /*15e90*/  LEA.HI.X.SX32 R34, R9, R3, 0x1, P2 ;  /* 0x0000000309227211 */ /* 0x001fc400010f0eff */
[----:B------:R-:W3:Y:S01]  /*15ea0*/  LDL.LU R9, [R1+0x178] ;  /* 0x0001780001097983 */ /* 0x000ee20000300800 */
[----:B------:R-:W-:-:S05]  /*15eb0*/  IADD3 R35, P3, PT, R60, R2, RZ ;  /* 0x000000023c237210 */ /* 0x000fca0007f7e0ff */
[----:B------:R0:W-:Y:S04]  /*15ec0*/  STL [R1+0xe14], R35 ;  /* 0x000e142301007387 */ /* 0x0001e80000100800 */
[----:B------:R1:W-:Y:S01]  /*15ed0*/  STL [R1+0xde0], R34 ;  /* 0x000de02201007387 */ /* 0x0003e20000100800 */
[-C--:B0-----:R-:W-:Y:S02]  /*15ee0*/  IADD3 R35, P2, PT, R61, R2.reuse, RZ ;  /* 0x000000023d237210 */ /* 0x081fe40007f5e0ff */
[----:B-1----:R-:W-:Y:S02]  /*15ef0*/  LEA.HI.X.SX32 R34, R8, R3, 0x1, P1 ;  /* 0x0000000308227211 */ /* 0x002fe400008f0eff */
[----:B------:R-:W3:Y:S04]  /*15f00*/  LDL.LU R8, [R1+0x180] ;  /* 0x0001800001087983 */ /* 0x000ee80000300800 */
[----:B------:R4:W-:Y:S04]  /*15f10*/  STL [R1+0xe1c], R35 ;  /* 0x000e1c2301007387 */ /* 0x0009e80000100800 */
[----:B------:R0:W-:Y:S01]  /*15f20*/  STL [R1+0xde8], R34 ;  /* 0x000de82201007387 */ /* 0x0001e20000100800 */
[----:B----4-:R-:W-:-:S02]  /*15f30*/  IADD3 R35, P1, PT, R33, R2, RZ ;  /* 0x0000000221237210 */ /* 0x010fc40007f3e0ff */
[----:B0-----:R-:W-:Y:S02]  /*15f40*/  LEA.HI.X.SX32 R34, R7, R3, 0x1, P0 ;  /* 0x0000000307227211 */ /* 0x001fe400000f0eff */
        /* <DEDUP_REMOVED lines=41> */
[----:B------:R-:W-:Y:S04]  /*161e0*/  STL [R1+0xe64], R35 ;  /* 0x000e642301007387 */ /* 0x000fe80000100800 */
[----:B------:R0:W-:Y:S02]  /*161f0*/  STL [R1+0xe30], R34 ;  /* 0x000e302201007387 */ /* 0x0001e40000100800 */
[-C--:B0-----:R-:W-:Y:S02]  /*16200*/  LEA.HI.X.SX32 R34, R36, R3.reuse, 0x1, P5 ;  /* 0x0000000324227211 */ /* 0x081fe400028f0eff */
[----:B------:R-:W-:Y:S01]  /*16210*/  IADD3 R35, P6, PT, R9, R2, RZ ;  /* 0x0000000209237210 */ /* 0x000fe20007fde0ff */
        /* <DEDUP_REMOVED lines=8> */
[-C--:B----4-:R-:W-:Y:S02]  /*162a0*/  IADD3 R35, P4, PT, R7, R2.reuse, RZ ;  /* 0x0000000207237210 */ /* 0x090fe40007f9e0ff */
[----:B0-----:R-:W-:Y:S02]  /*162b0*/  LEA.HI.X.SX32 R34, R13, R3, 0x1, P3 ;  /* 0x000000030d227211 */ /* 0x001fe400018f0eff */
[----:B------:R-:W4:Y:S04]  /*162c0*/  LDL.LU R13, [R1+0x1c0] ;  /* 0x0001c000010d7983 */ /* 0x000f280000300800 */
[----:B------:R0:W-:Y:S04]  /*162d0*/  STL [R1+0xe7c], R35 ;  /* 0x000e7c2301007387 */ /* 0x0001e80000100800 */
[----:B------:R1:W-:Y:S01]  /*162e0*/  STL [R1+0xe48], R34 ;  /* 0x000e482201007387 */ /* 0x0003e20000100800 */
[----:B0-----:R-:W-:-:S02]  /*162f0*/  IADD3 R35, P3, PT, R57, R2, RZ ;  /* 0x0000000239237210 */ /* 0x001fc40007f7e0ff */
        /* <DEDUP_REMOVED lines=17> */
[----:B------:R0:W-:Y:S04]  /*16410*/  STL [R1+0xe9c], R35 ;  /* 0x000e9c2301007387 */ /* 0x0001e80000100800 */
[----:B------:R1:W-:Y:S01]  /*16420*/  STL [R1+0xe68], R34 ;  /* 0x000e682201007387 */ /* 0x0003e20000100800 */
[----:B0-----:R-:W-:Y:S02]  /*16430*/  IADD3 R35, P6, PT, R61, R2, RZ ;  /* 0x000000023d237210 */ /* 0x001fe40007fde0ff */
        /* <DEDUP_REMOVED lines=31> */
[----:B----4-:R-:W-:-:S05]  /*16630*/  IADD3 R35, P0, PT, R13, R2, RZ ;  /* 0x000000020d237210 */ /* 0x010fca0007f1e0ff */
[----:B------:R-:W-:Y:S04]  /*16640*/  STL [R1+0xed4], R35 ;  /* 0x000ed42301007387 */ /* 0x000fe80000100800 */
[----:B------:R0:W-:Y:S02]  /*16650*/  STL [R1+0xea0], R34 ;  /* 0x000ea02201007387 */ /* 0x0001e40000100800 */
[----:B0-----:R-:W-:Y:S02]  /*16660*/  LEA.HI.X.SX32 R34, R33, R3, 0x1, P5 ;  /* 0x0000000321227211 */ /* 0x001fe400028f0eff */
[-C--:B------:R-:W-:Y:S01]  /*16670*/  IADD3 R35, P6, PT, R12, R2.reuse, RZ ;  /* 0x000000020c237210 */ /* 0x080fe20007fde0ff */
        /* <DEDUP_REMOVED lines=59> */
[----:B------:R-:W4:Y:S01]  /*16a30*/  LDL.LU R57, [R1+0x1e0] ;  /* 0x0001e00001397983 */ /* 0x000f220000300800 */
[----:B------:R-:W-:-:S05]  /*16a40*/  IADD3 R35, P1, PT, R32, R2, RZ ;  /* 0x0000000220237210 */ /* 0x000fca0007f3e0ff */
[----:B------:R-:W-:Y:S04]  /*16a50*/  STL [R1+0xf3c], R35 ;  /* 0x000f3c2301007387 */ /* 0x000fe80000100800 */
[----:B------:R0:W-:Y:S02]  /*16a60*/  STL [R1+0xf08], R34 ;  /* 0x000f082201007387 */ /* 0x0001e40000100800 */
[-C--:B0-----:R-:W-:Y:S02]  /*16a70*/  LEA.HI.X.SX32 R34, R58, R3.reuse, 0x1, P6 ;  /* 0x000000033a227211 */ /* 0x081fe400030f0eff */
[----:B------:R-:W-:Y:S01]  /*16a80*/  IADD3 R35, P0, PT, R15, R2, RZ ;  /* 0x000000020f237210 */ /* 0x000fe20007f1e0ff */
[----:B------:R-:W4:Y:S04]  /*16a90*/  LDL.LU R58, [R1+0x1a0] ;  /* 0x0001a000013a7983 */ /* 0x000f280000300800 */
[----:B------:R-:W-:Y:S04]  /*16aa0*/  STL [R1+0xf44], R35 ;  /* 0x000f442301007387 */ /* 0x000fe80000100800 */
[----:B------:R0:W-:Y:S02]  /*16ab0*/  STL [R1+0xf10], R34 ;  /* 0x000f102201007387 */ /* 0x0001e40000100800 */
[----:B0-----:R-:W-:-:S02]  /*16ac0*/  LEA.HI.X.SX32 R34, R59, R3, 0x1, P5 ;  /* 0x000000033b227211 */ /* 0x001fc400028f0eff */
[----:B------:R-:W-:Y:S01]  /*16ad0*/  IADD3 R35, P6, PT, R36, R2, RZ ;  /* 0x0000000224237210 */ /* 0x000fe20007fde0ff */
        /* <DEDUP_REMOVED lines=352> */
[----:B------:R0:W-:Y:S01]  /*180e0*/  STL [R1+0x1148], R34 ;  /* 0x0011482201007387 */ /* 0x0001e20000100800 */
[-C--:B------:R-:W-:Y:S02]  /*180f0*/  LEA.HI.X.SX32 R32, R32, R3.reuse, 0x1, P3 ;  /* 0x0000000320207211 */ /* 0x080fe400018f0eff */
[----:B0-----:R-:W-:Y:S02]  /*18100*/  LEA.HI.X.SX32 R34, R33, R3, 0x1, P4 ;  /* 0x0000000321227211 */ /* 0x001fe400020f0eff */
[-C--:B------:R-:W-:Y:S01]  /*18110*/  IADD3 R35, P5, PT, R12, R2.reuse, RZ ;  /* 0x000000020c237210 */ /* 0x080fe20007fbe0ff */
[----:B------:R-:W4:Y:S04]  /*18120*/  LDL.LU R33, [R1+0x318] ;  /* 0x0003180001217983 */ /* 0x000f280000300800 */
[----:B------:R-:W-:Y:S04]  /*18130*/  STL [R1+0x1184], R35 ;  /* 0x0011842301007387 */ /* 0x000fe80000100800 */
[----:B------:R0:W-:Y:S04]  /*18140*/  STL [R1+0x1150], R34 ;  /* 0x0011502201007387 */ /* 0x0001e80000100800 */
[----:B0-----:R-:W4:Y:S01]  /*18150*/  LDL.LU R34, [R1+0x310] ;  /* 0x0003100001227983 */ /* 0x001f220000300800 */
[----:B------:R-:W-:-:S05]  /*18160*/  IADD3 R35, P4, PT, R11, R2, RZ ;  /* 0x000000020b237210 */ /* 0x000fca0007f9e0ff */
[----:B------:R-:W-:Y:S04]  /*18170*/  STL [R1+0x118c], R35 ;  /* 0x00118c2301007387 */ /* 0x000fe80000100800 */
[----:B------:R0:W-:Y:S04]  /*18180*/  STL [R1+0x1158], R32 ;  /* 0x0011582001007387 */ /* 0x0001e80000100800 */
[----:B0-----:R-:W4:Y:S01]  /*18190*/  LDL.LU R32, [R1+0x300] ;  /* 0x0003000001207983 */ /* 0x001f220000300800 */
[----:B------:R-:W-:Y:S02]  /*181a0*/  LEA.HI.X.SX32 R15, R15, R3, 0x1, P2 ;  /* 0x000000030f0f7211 */ /* 0x000fe400010f0eff */
[----:B------:R-:W-:-:S05]  /*181b0*/  IADD3 R35, P3, PT, R10, R2, RZ ;  /* 0x000000020a237210 */ /* 0x000fca0007f7e0ff */
[----:B------:R-:W-:Y:S04]  /*181c0*/  STL [R1+0x1194], R35 ;  /* 0x0011942301007387 */ /* 0x000fe80000100800 */
[----:B------:R0:W-:Y:S01]  /*181d0*/  STL [R1+0x1160], R15 ;  /* 0x0011600f01007387 */ /* 0x0001e20000100800 */
[----:B------:R-:W-:-:S03]  /*181e0*/  LEA.HI.X.SX32 R36, R36, R3, 0x1, P1 ;  /* 0x0000000324247211 */ /* 0x000fc600008f0eff */
[----:B0-----:R-:W4:Y:S01]  /*181f0*/  LDL.LU R15, [R1+0x2fc] ;  /* 0x0002fc00010f7983 */ /* 0x001f220000300800 */
[----:B------:R-:W-:Y:S02]  /*18200*/  IADD3 R35, P2, PT, R9, R2, RZ ;  /* 0x0000000209237210 */ /* 0x000fe40007f5e0ff */
[----:B------:R-:W-:-:S03]  /*18210*/  LEA.HI.X.SX32 R14, R14, R3, 0x1, P0 ;  /* 0x000000030e0e7211 */ /* 0x000fc600000f0eff */
[----:B------:R-:W-:Y:S04]  /*18220*/  STL [R1+0x119c], R35 ;  /* 0x00119c2301007387 */ /* 0x000fe80000100800 */
[----:B------:R0:W-:Y:S04]  /*18230*/  STL [R1+0x1168], R36 ;  /* 0x0011682401007387 */ /* 0x0001e80000100800 */
[----:B0-----:R-:W4:Y:S01]  /*18240*/  LDL.LU R36, [R1+0x134] ;  /* 0x0001340001247983 */ /* 0x001f220000300800 */
[----:B------:R-:W-:-:S05]  /*18250*/  IADD3 R35, P1, PT, R8, R2, RZ ;  /* 0x0000000208237210 */ /* 0x000fca0007f3e0ff */
[----:B------:R-:W-:Y:S04]  /*18260*/  STL [R1+0x11a4], R35 ;  /* 0x0011a42301007387 */ /* 0x000fe80000100800 */
[----:B------:R0:W-:Y:S01]  /*18270*/  STL [R1+0x1170], R14 ;  /* 0x0011700e01007387 */ /* 0x0001e20000100800 */
[----:B------:R-:W-:-:S03]  /*18280*/  LEA.HI.X.SX32 R13, R13, R3, 0x1, P6 ;  /* 0x000000030d0d7211 */ /* 0x000fc600030f0eff */
        /* <DEDUP_REMOVED lines=11> */
[-C--:B------:R-:W-:Y:S02]  /*18340*/  LEA.HI.X.SX32 R10, R10, R3.reuse, 0x1, P3 ;  /* 0x000000030a0a7211 */ /* 0x080fe400018f0eff */
[----:B------:R-:W-:Y:S02]  /*18350*/  LEA.HI.X.SX32 R9, R9, R3, 0x1, P2 ;  /* 0x0000000309097211 */ /* 0x000fe400010f0eff */
[----:B--2---:R-:W-:-:S05]  /*18360*/  IADD3 R35, P5, PT, R58, R2, RZ ;  /* 0x000000023a237210 */ /* 0x004fca0007fbe0ff */
[----:B------:R-:W-:Y:S04]  /*18370*/  STL [R1+0x11bc], R35 ;  /* 0x0011bc2301007387 */ /* 0x000fe80000100800 */
[----:B------:R0:W-:Y:S04]  /*18380*/  STL [R1+0x1188], R11 ;  /* 0x0011880b01007387 */ /* 0x0001e80000100800 */
[----:B0-----:R-:W2:Y:S01]  /*18390*/  LDL.LU R11, [R1+0x118] ;  /* 0x00011800010b7983 */ /* 0x001ea20000300800 */
[----:B---3--:R-:W-:-:S05]  /*183a0*/  IADD3 R35, P4, PT, R59, R2, RZ ;  /* 0x000000023b237210 */ /* 0x008fca0007f9e0ff */
[----:B------:R-:W-:Y:S04]  /*183b0*/  STL [R1+0x11c4], R35 ;  /* 0x0011c42301007387 */ /* 0x000fe80000100800 */
[----:B------:R0:W-:Y:S04]  /*183c0*/  STL [R1+0x1190], R10 ;  /* 0x0011900a01007387 */ /* 0x0001e80000100800 */
[----:B0-----:R-:W3:Y:S01]  /*183d0*/  LDL.LU R10, [R1+0x114] ;  /* 0x00011400010a7983 */ /* 0x001ee20000300800 */
[----:B------:R-:W-:-:S05]  /*183e0*/  IADD3 R35, P3, PT, R60, R2, RZ ;  /* 0x000000023c237210 */ /* 0x000fca0007f7e0ff */
[----:B------:R-:W-:Y:S04]  /*183f0*/  STL [R1+0x11cc], R35 ;  /* 0x0011cc2301007387 */ /* 0x000fe80000100800 */
[----:B------:R0:W-:Y:S04]  /*18400*/  STL [R1+0x1198], R9 ;  /* 0x0011980901007387 */ /* 0x0001e80000100800 */
[----:B0-----:R-:W3:Y:S01]  /*18410*/  LDL.LU R9, [R1+0x110] ;  /* 0x0001100001097983 */ /* 0x001ee20000300800 */
[----:B----4-:R-:W-:Y:S02]  /*18420*/  IADD3 R35, P2, PT, R61, R2, RZ ;  /* 0x000000023d237210 */ /* 0x010fe40007f5e0ff */
[----:B------:R-:W-:-:S03]  /*18430*/  LEA.HI.X.SX32 R8, R8, R3, 0x1, P1 ;  /* 0x0000000308087211 */ /* 0x000fc600008f0eff */
[----:B------:R-:W-:Y:S01]  /*18440*/  STL [R1+0x11d4], R35 ;  /* 0x0011d42301007387 */ /* 0x000fe20000100800 */
[----:B------:R-:W-:-:S03]  /*18450*/  LEA.HI.X.SX32 R7, R7, R3, 0x1, P0 ;  /* 0x0000000307077211 */ /* 0x000fc600000f0eff */
[----:B------:R0:W-:Y:S01]  /*18460*/  STL [R1+0x11a0], R8 ;  /* 0x0011a00801007387 */ /* 0x0001e20000100800 */
[----:B------:R-:W-:-:S03]  /*18470*/  LEA.HI.X.SX32 R44, R57, R3, 0x1, P6 ;  /* 0x00000003392c7211 */ /* 0x000fc600030f0eff */
[----:B0-----:R-:W4:Y:S01]  /*18480*/  LDL.LU R8, [R1+0x10c] ;  /* 0x00010c0001087983 */ /* 0x001f220000300800 */
[----:B------:R-:W-:-:S05]  /*18490*/  IADD3 R35, P1, PT, R33, R2, RZ ;  /* 0x0000000221237210 */ /* 0x000fca0007f3e0ff */
[----:B------:R0:W-:Y:S04]  /*184a0*/  STL [R1+0x11dc], R35 ;  /* 0x0011dc2301007387 */ /* 0x0001e80000100800 */
[----:B------:R1:W-:Y:S01]  /*184b0*/  STL [R1+0x11a8], R7 ;  /* 0x0011a80701007387 */ /* 0x0003e20000100800 */
[----:B0-----:R-:W-:-:S03]  /*184c0*/  IADD3 R35, P0, PT, R34, R2, RZ ;  /* 0x0000000222237210 */ /* 0x001fc60007f1e0ff */
[----:B-1----:R-:W4:Y:S04]  /*184d0*/  LDL.LU R7, [R1+0x108] ;  /* 0x0001080001077983 */ /* 0x002f280000300800 */
[----:B------:R-:W-:Y:S04]  /*184e0*/  STL [R1+0x11e4], R35 ;  /* 0x0011e42301007387 */ /* 0x000fe80000100800 */
[----:B------:R0:W-:Y:S04]  /*184f0*/  STL [R1+0x11b0], R44 ;  /* 0x0011b02c01007387 */ /* 0x0001e80000100800 */
[----:B------:R-:W4:Y:S01]  /*18500*/  LDL.LU R57, [R1+0x100] ;  /* 0x0001000001397983 */ /* 0x000f220000300800 */
[----:B0-----:R-:W-:-:S02]  /*18510*/  LEA.HI.X.SX32 R44, R58, R3, 0x1, P5 ;  /* 0x000000033a2c7211 */ /* 0x001fc400028f0eff */
[----:B------:R-:W-:-:S05]  /*18520*/  IADD3 R35, P6, PT, R32, R2, RZ ;  /* 0x0000000220237210 */ /* 0x000fca0007fde0ff */
[----:B------:R0:W-:Y:S04]  /*18530*/  STL [R1+0x11ec], R35 ;  /* 0x0011ec2301007387 */ /* 0x0001e80000100800 */
[----:B------:R1:W-:Y:S04]  /*18540*/  STL [R1+0x11b8], R44 ;  /* 0x0011b82c01007387 */ /* 0x0003e80000100800 */
[----:B------:R-:W4:Y:S01]  /*18550*/  LDL.LU R58, [R1+0xfc] ;  /* 0x0000fc00013a7983 */ /* 0x000f220000300800 */
[----:B0-----:R-:W-:Y:S02]  /*18560*/  IADD3 R35, P5, PT, R15, R2, RZ ;  /* 0x000000020f237210 */ /* 0x001fe40007fbe0ff */
[----:B-1----:R-:W-:-:S03]  /*18570*/  LEA.HI.X.SX32 R44, R59, R3, 0x1, P4 ;  /* 0x000000033b2c7211 */ /* 0x002fc600020f0eff */
[----:B------:R0:W-:Y:S04]  /*18580*/  STL [R1+0x11f4], R35 ;  /* 0x0011f42301007387 */ /* 0x0001e80000100800 */
[----:B------:R-:W4:Y:S04]  /*18590*/  LDL.LU R59, [R1+0xf4] ;  /* 0x0000f400013b7983 */ /* 0x000f280000300800 */
[----:B------:R1:W-:Y:S01]  /*185a0*/  STL [R1+0x11c0], R44 ;  /* 0x0011c02c01007387 */ /* 0x0003e20000100800 */
        /* <DEDUP_REMOVED lines=18> */
[----:B------:R-:W-:Y:S01]  /*186d0*/  STL [R1+0x11e0], R44 ;  /* 0x0011e02c01007387 */ /* 0x000fe20000100800 */
[----:B0-----:R-:W-:-:S03]  /*186e0*/  LEA.HI.X.SX32 R35, R32, R3, 0x1, P6 ;  /* 0x0000000320237211 */ /* 0x001fc600030f0eff */
[----:B------:R-:W4:Y:S01]  /*186f0*/  LDL.LU R32, [R1+0xe4] ;  /* 0x0000e40001207983 */ /* 0x000f220000300800 */
        /* <DEDUP_REMOVED lines=14> */
[----:B------:R-:W-:Y:S02]  /*187e0*/  LEA.HI.X.SX32 R14, R14, R3, 0x1, P3 ;  /* 0x000000030e0e7211 */ /* 0x000fe400018f0eff */
[----:B----4-:R-:W-:-:S05]  /*187f0*/  IADD3 R34, P4, PT, R8, R2, RZ ;  /* 0x0000000208227210 */ /* 0x010fca0007f9e0ff */
[----:B------:R0:W-:Y:S04]  /*18800*/  STL [R1+0x1234], R34 ;  /* 0x0012342201007387 */ /* 0x0001e80000100800 */
[----:B------:R1:W-:Y:S01]  /*18810*/  STL [R1+0x1200], R14 ;  /* 0x0012000e01007387 */ /* 0x0003e20000100800 */
[----:B0-----:R-:W-:-:S03]  /*18820*/  LEA.HI.X.SX32 R34, R13, R3, 0x1, P2 ;  /* 0x000000030d227211 */ /* 0x001fc600010f0eff */
[----:B-1----:R-:W4:Y:S01]  /*18830*/  LDL.LU R14, [R1+0xd4] ;  /* 0x0000d400010e7983 */ /* 0x002f220000300800 */
[----:B------:R-:W-:-:S05]  /*18840*/  IADD3 R44, P3, PT, R7, R2, RZ ;  /* 0x00000002072c7210 */ /* 0x000fca0007f7e0ff */
[----:B------:R-:W-:Y:S01]  /*18850*/  STL [R1+0x123c], R44 ;  /* 0x00123c2c01007387 */ /* 0x000fe20000100800 */
[----:B------:R-:W-:-:S03]  /*18860*/  IADD3 R13, P2, PT, R57, R2, RZ ;  /* 0x00000002390d7210 */ /* 0x000fc60007f5e0ff */
[----:B------:R0:W-:Y:S04]  /*18870*/  STL [R1+0x1208], R34 ;  /* 0x0012082201007387 */ /* 0x0001e80000100800 */
[----:B------:R1:W-:Y:S01]  /*18880*/  STL [R1+0x1244], R13 ;  /* 0x0012440d01007387 */ /* 0x0003e20000100800 */
[----:B0-----:R-:W-:-:S03]  /*18890*/  LEA.HI.X.SX32 R34, R12, R3, 0x1, P1 ;  /* 0x000000030c227211 */ /* 0x001fc600008f0eff */
[----:B-1----:R-:W4:Y:S01]  /*188a0*/  LDL.LU R13, [R1+0xcc] ;  /* 0x0000cc00010d7983 */ /* 0x002f220000300800 */
[----:B------:R-:W-:-:S03]  /*188b0*/  IADD3 R12, P1, PT, R58, R2, RZ ;  /* 0x000000023a0c7210 */ /* 0x000fc60007f3e0ff */
[----:B------:R-:W-:Y:S04]  /*188c0*/  STL [R1+0x1210], R34 ;  /* 0x0012102201007387 */ /* 0x000fe80000100800 */
[----:B------:R0:W-:Y:S04]  /*188d0*/  STL [R1+0x124c], R12 ;  /* 0x00124c0c01007387 */ /* 0x0001e80000100800 */
[----:B0-----:R-:W4:Y:S01]  /*188e0*/  LDL.LU R12, [R1+0xbc] ;  /* 0x0000bc00010c7983 */ /* 0x001f220000300800 */
[----:B------:R-:W-:Y:S02]  /*188f0*/  LEA.HI.X.SX32 R34, R11, R3, 0x1, P0 ;  /* 0x000000030b227211 */ /* 0x000fe400000f0eff */
[----:B------:R-:W-:-:S03]  /*18900*/  IADD3 R11, P0, PT, R59, R2, RZ ;  /* 0x000000023b0b7210 */ /* 0x000fc60007f1e0ff */
[----:B------:R0:W-:Y:S04]  /*18910*/  STL [R1+0x1218], R34 ;  /* 0x0012182201007387 */ /* 0x0001e80000100800 */
[----:B------:R1:W-:Y:S01]  /*18920*/  STL [R1+0x1254], R11 ;  /* 0x0012540b01007387 */ /* 0x0003e20000100800 */
[----:B0-----:R-:W-:-:S03]  /*18930*/  LEA.HI.X.SX32 R34, R10, R3, 0x1, P6 ;  /* 0x000000030a227211 */ /* 0x001fc600030f0eff */
[----:B-1----:R-:W4:Y:S04]  /*18940*/  LDL.LU R11, [R1+0xb8] ;  /* 0x0000b800010b7983 */ /* 0x002f280000300800 */
[----:B------:R0:W-:Y:S01]  /*18950*/  STL [R1+0x1220], R34 ;  /* 0x0012202201007387 */ /* 0x0001e20000100800 */
[----:B------:R-:W-:-:S05]  /*18960*/  IADD3 R10, P6, PT, R60, R2, RZ ;  /* 0x000000023c0a7210 */ /* 0x000fca0007fde0ff */
        /* <DEDUP_REMOVED lines=9> */
[----:B------:R-:W-:Y:S04]  /*18a00*/  STL [R1+0x1230], R34 ;  /* 0x0012302201007387 */ /* 0x000fe80000100800 */
[----:B------:R0:W-:Y:S01]  /*18a10*/  STL [R1+0x126c], R8 ;  /* 0x00126c0801007387 */ /* 0x0001e20000100800 */
[----:B------:R-:W-:-:S03]  /*18a20*/  LEA.HI.X.SX32 R7, R7, R3, 0x1, P3 ;  /* 0x0000000307077211 */ /* 0x000fc600018f0eff */
[----:B0-----:R-:W4:Y:S01]  /*18a30*/  LDL.LU R8, [R1+0xac] ;  /* 0x0000ac0001087983 */ /* 0x001f220000300800 */
[----:B------:R-:W-:-:S03]  /*18a40*/  LEA.HI.X.SX32 R34, R57, R3, 0x1, P2 ;  /* 0x0000000339227211 */ /* 0x000fc600010f0eff */
[----:B------:R0:W-:Y:S04]  /*18a50*/  STL [R1+0x1238], R7 ;  /* 0x0012380701007387 */ /* 0x0001e80000100800 */
[----:B0-----:R-:W4:Y:S01]  /*18a60*/  LDL.LU R7, [R1+0xa0] ;  /* 0x0000a00001077983 */ /* 0x001f220000300800 */
[----:B------:R-:W-:-:S05]  /*18a70*/  IADD3 R44, P3, PT, R32, R2, RZ ;  /* 0x00000002202c7210 */ /* 0x000fca0007f7e0ff */
[----:B------:R-:W-:Y:S04]  /*18a80*/  STL [R1+0x1274], R44 ;  /* 0x0012742c01007387 */ /* 0x000fe80000100800 */
[----:B------:R0:W-:Y:S04]  /*18a90*/  STL [R1+0x1240], R34 ;  /* 0x0012402201007387 */ /* 0x0001e80000100800 */
[----:B------:R-:W4:Y:S01]  /*18aa0*/  LDL.LU R57, [R1+0x98] ;  /* 0x0000980001397983 */ /* 0x000f220000300800 */
[----:B0-----:R-:W-:Y:S02]  /*18ab0*/  LEA.HI.X.SX32 R34, R58, R3, 0x1, P1 ;  /* 0x000000033a227211 */ /* 0x001fe400008f0eff */
[----:B--2---:R-:W-:-:S05]  /*18ac0*/  IADD3 R44, P2, PT, R35, R2, RZ ;  /* 0x00000002232c7210 */ /* 0x004fca0007f5e0ff */
[----:B------:R-:W-:Y:S04]  /*18ad0*/  STL [R1+0x127c], R44 ;  /* 0x00127c2c01007387 */ /* 0x000fe80000100800 */
[----:B------:R0:W-:Y:S04]  /*18ae0*/  STL [R1+0x1248], R34 ;  /* 0x0012482201007387 */ /* 0x0001e80000100800 */
[----:B------:R-:W2:Y:S01]  /*18af0*/  LDL.LU R58, [R1+0x94] ;  /* 0x00009400013a7983 */ /* 0x000ea20000300800 */
[----:B0-----:R-:W-:Y:S02]  /*18b00*/  LEA.HI.X.SX32 R34, R59, R3, 0x1, P0 ;  /* 0x000000033b227211 */ /* 0x001fe400000f0eff */
[----:B---3--:R-:W-:-:S05]  /*18b10*/  IADD3 R44, P1, PT, R15, R2, RZ ;  /* 0x000000020f2c7210 */ /* 0x008fca0007f3e0ff */
[----:B------:R0:W-:Y:S04]  /*18b20*/  STL [R1+0x1284], R44 ;  /* 0x0012842c01007387 */ /* 0x0001e80000100800 */
[----:B------:R-:W3:Y:S04]  /*18b30*/  LDL.LU R59, [R1+0x90] ;  /* 0x00009000013b7983 */ /* 0x000ee80000300800 */
[----:B------:R1:W-:Y:S01]  /*18b40*/  STL [R1+0x1250], R34 ;  /* 0x0012502201007387 */ /* 0x0003e20000100800 */
[----:B0-----:R-:W-:Y:S02]  /*18b50*/  IADD3 R44, P0, PT, R36, R2, RZ ;  /* 0x00000002242c7210 */ /* 0x001fe40007f1e0ff */
[----:B-1----:R-:W-:-:S03]  /*18b60*/  LEA.HI.X.SX32 R34, R60, R3, 0x1, P6 ;  /* 0x000000033c227211 */ /* 0x002fc600030f0eff */
[----:B------:R4:W-:Y:S04]  /*18b70*/  STL [R1+0x128c], R44 ;  /* 0x00128c2c01007387 */ /* 0x0009e80000100800 */
[----:B------:R-:W3:Y:S04]  /*18b80*/  LDL.LU R60, [R1+0x8c] ;  /* 0x00008c00013c7983 */ /* 0x000ee80000300800 */
[----:B------:R0:W-:Y:S01]  /*18b90*/  STL [R1+0x1258], R34 ;  /* 0x0012582201007387 */ /* 0x0001e20000100800 */
[----:B----4-:R-:W-:Y:S02]  /*18ba0*/  IADD3 R44, P6, PT, R14, R2, RZ ;  /* 0x000000020e2c7210 */ /* 0x010fe40007fde0ff */
[----:B0-----:R-:W-:-:S03]  /*18bb0*/  LEA.HI.X.SX32 R34, R61, R3, 0x1, P5 ;  /* 0x000000033d227211 */ /* 0x001fc600028f0eff */
[----:B------:R-:W-:Y:S01]  /*18bc0*/  STL [R1+0x1294], R44 ;  /* 0x0012942c01007387 */ /* 0x000fe20000100800 */
[----:B------:R-:W-:-:S03]  /*18bd0*/  LEA.HI.X.SX32 R33, R33, R3, 0x1, P4 ;  /* 0x0000000321217211 */ /* 0x000fc600020f0eff */
[----:B------:R-:W4:Y:S04]  /*18be0*/  LDL.LU R61, [R1+0x88] ;  /* 0x00008800013d7983 */ /* 0x000f280000300800 */
[----:B------:R0:W-:Y:S01]  /*18bf0*/  STL [R1+0x1260], R34 ;  /* 0x0012602201007387 */ /* 0x0001e20000100800 */
[----:B------:R-:W-:-:S03]  /*18c00*/  LEA.HI.X.SX32 R32, R32, R3, 0x1, P3 ;  /* 0x0000000320207211 */ /* 0x000fc600018f0eff */
[----:B0-----:R-:W4:Y:S01]  /*18c10*/  LDL.LU R34, [R1+0x80] ;  /* 0x0000800001227983 */ /* 0x001f220000300800 */
[----:B------:R-:W-:-:S05]  /*18c20*/  IADD3 R44, P5, PT, R13, R2, RZ ;  /* 0x000000020d2c7210 */ /* 0x000fca0007fbe0ff */
[----:B------:R-:W-:Y:S04]  /*18c30*/  STL [R1+0x129c], R44 ;  /* 0x00129c2c01007387 */ /* 0x000fe80000100800 */
[----:B------:R0:W-:Y:S04]  /*18c40*/  STL [R1+0x1268], R33 ;  /* 0x0012682101007387 */ /* 0x0001e80000100800 */
[----:B0-----:R-:W4:Y:S01]  /*18c50*/  LDL.LU R33, [R1+0x7c] ;  /* 0x00007c0001217983 */ /* 0x001f220000300800 */
[----:B------:R-:W-:-:S05]  /*18c60*/  IADD3 R44, P4, PT, R12, R2, RZ ;  /* 0x000000020c2c7210 */ /* 0x000fca0007f9e0ff */
[----:B------:R-:W-:Y:S04]  /*18c70*/  STL [R1+0x12a4], R44 ;  /* 0x0012a42c01007387 */ /* 0x000fe80000100800 */
[----:B------:R0:W-:Y:S04]  /*18c80*/  STL [R1+0x1270], R32 ;  /* 0x0012702001007387 */ /* 0x0001e80000100800 */
[----:B0-----:R-:W4:Y:S01]  /*18c90*/  LDL.LU R32, [R1+0x70] ;  /* 0x0000700001207983 */ /* 0x001f220000300800 */
[----:B------:R-:W-:Y:S02]  /*18ca0*/  IADD3 R44, P3, PT, R11, R2, RZ ;  /* 0x000000020b2c7210 */ /* 0x000fe40007f7e0ff */
[----:B------:R-:W-:-:S02]  /*18cb0*/  LEA.HI.X.SX32 R45, R35, R3, 0x1, P2 ;  /* 0x00000003232d7211 */ /* 0x000fc400010f0eff */
[----:B------:R-:W-:Y:S01]  /*18cc0*/  LEA.HI.X.SX32 R35, R15, R3, 0x1, P1 ;  /* 0x000000030f237211 */ /* 0x000fe200008f0eff */
[----:B------:R0:W-:Y:S04]  /*18cd0*/  STL [R1+0x12ac], R44 ;  /* 0x0012ac2c01007387 */ /* 0x0001e80000100800 */
[----:B------:R-:W-:Y:S04]  /*18ce0*/  STL [R1+0x1278], R45 ;  /* 0x0012782d01007387 */ /* 0x000fe80000100800 */
[----:B------:R-:W4:Y:S01]  /*18cf0*/  LDL.LU R15, [R1+0x6c] ;  /* 0x00006c00010f7983 */ /* 0x000f220000300800 */
[----:B0-----:R-:W-:-:S05]  /*18d00*/  IADD3 R44, P2, PT, R10, R2, RZ ;  /* 0x000000020a2c7210 */ /* 0x001fca0007f5e0ff */
[----:B------:R0:W-:Y:S04]  /*18d10*/  STL [R1+0x12b4], R44 ;  /* 0x0012b42c01007387 */ /* 0x0001e80000100800 */
[----:B------:R1:W-:Y:S01]  /*18d20*/  STL [R1+0x1280], R35 ;  /* 0x0012802301007387 */ /* 0x0003e20000100800 */
[----:B0-----:R-:W-:Y:S02]  /*18d30*/  LEA.HI.X.SX32 R44, R36, R3, 0x1, P0 ;  /* 0x00000003242c7211 */ /* 0x001fe400000f0eff */
[----:B------:R-:W-:-:S05]  /*18d40*/  IADD3 R45, P1, PT, R9, R2, RZ ;  /* 0x00000002092d7210 */ /* 0x000fca0007f3e0ff */
[----:B------:R-:W-:Y:S04]  /*18d50*/  STL [R1+0x12bc], R45 ;  /* 0x0012bc2d01007387 */ /* 0x000fe80000100800 */
[----:B------:R-:W4:Y:S01]  /*18d60*/  LDL.LU R36, [R1+0x68] ;  /* 0x0000680001247983 */ /* 0x000f220000300800 */
[----:B------:R-:W-:-:S03]  /*18d70*/  LEA.HI.X.SX32 R14, R14, R3, 0x1, P6 ;  /* 0x000000030e0e7211 */ /* 0x000fc600030f0eff */
[----:B------:R-:W-:Y:S01]  /*18d80*/  STL [R1+0x1288], R44 ;  /* 0x0012882c01007387 */ /* 0x000fe20000100800 */
[----:B-1----:R-:W-:-:S05]  /*18d90*/  IADD3 R35, P0, PT, R8, R2, RZ ;  /* 0x0000000208237210 */ /* 0x002fca0007f1e0ff */
[----:B------:R-:W-:Y:S04]  /*18da0*/  STL [R1+0x12c4], R35 ;  /* 0x0012c42301007387 */ /* 0x000fe80000100800 */
[----:B------:R0:W-:Y:S04]  /*18db0*/  STL [R1+0x1290], R14 ;  /* 0x0012900e01007387 */ /* 0x0001e80000100800 */
[----:B0-----:R-:W4:Y:S01]  /*18dc0*/  LDL.LU R14, [R1+0x64] ;  /* 0x00006400010e7983 */ /* 0x001f220000300800 */
[----:B------:R-:W-:Y:S02]  /*18dd0*/  IADD3 R44, P6, PT, R7, R2, RZ ;  /* 0x00000002072c7210 */ /* 0x000fe40007fde0ff */
[----:B------:R-:W-:-:S03]  /*18de0*/  LEA.HI.X.SX32 R35, R13, R3, 0x1, P5 ;  /* 0x000000030d237211 */ /* 0x000fc600028f0eff */
[----:B------:R-:W-:Y:S01]  /*18df0*/  STL [R1+0x12cc], R44 ;  /* 0x0012cc2c01007387 */ /* 0x000fe20000100800 */
[----:B------:R-:W-:-:S03]  /*18e00*/  IADD3 R13, P5, PT, R57, R2, RZ ;  /* 0x00000002390d7210 */ /* 0x000fc60007fbe0ff */
[----:B------:R-:W-:Y:S04]  /*18e10*/  STL [R1+0x1298], R35 ;  /* 0x0012982301007387 */ /* 0x000fe80000100800 */
[----:B------:R0:W-:Y:S01]  /*18e20*/  STL [R1+0x12d4], R13 ;  /* 0x0012d40d01007387 */ /* 0x0001e20000100800 */
[----:B------:R-:W-:-:S03]  /*18e30*/  LEA.HI.X.SX32 R12, R12, R3, 0x1, P4 ;  /* 0x000000030c0c7211 */ /* 0x000fc600020f0eff */
[----:B0-----:R-:W4:Y:S04]  /*18e40*/  LDL.LU R13, [R1+0x60] ;  /* 0x00006000010d7983 */ /* 0x001f280000300800 */
[----:B------:R0:W-:Y:S02]  /*18e50*/  STL [R1+0x12a0], R12 ;  /* 0x0012a00c01007387 */ /* 0x0001e40000100800 */
[-C--:B0-----:R-:W-:Y:S02]  /*18e60*/  LEA.HI.X.SX32 R12, R11, R3.reuse, 0x1, P3 ;  /* 0x000000030b0c7211 */ /* 0x081fe400018f0eff */
[----:B------:R-:W-:Y:S02]  /*18e70*/  LEA.HI.X.SX32 R10, R10, R3, 0x1, P2 ;  /* 0x000000030a0a7211 */ /* 0x000fe400010f0eff */
[----:B--2---:R-:W-:-:S05]  /*18e80*/  IADD3 R35, P4, PT, R58, R2, RZ ;  /* 0x000000023a237210 */ /* 0x004fca0007f9e0ff */
[----:B------:R-:W-:Y:S04]  /*18e90*/  STL [R1+0x12dc], R35 ;  /* 0x0012dc2301007387 */ /* 0x000fe80000100800 */
[----:B------:R0:W-:Y:S04]  /*18ea0*/  STL [R1+0x12a8], R12 ;  /* 0x0012a80c01007387 */ /* 0x0001e80000100800 */
[----:B0-----:R-:W2:Y:S01]  /*18eb0*/  LDL.LU R12, [R1+0x5c] ;  /* 0x00005c00010c7983 */ /* 0x001ea20000300800 */
[----:B---3--:R-:W-:-:S05]  /*18ec0*/  IADD3 R11, P3, PT, R59, R2, RZ ;  /* 0x000000023b0b7210 */ /* 0x008fca0007f7e0ff */
[----:B------:R0:W-:Y:S04]  /*18ed0*/  STL [R1+0x12e4], R11 ;  /* 0x0012e40b01007387 */ /* 0x0001e80000100800 */
[----:B------:R-:W-:Y:S01]  /*18ee0*/  STL [R1+0x12b0], R10 ;  /* 0x0012b00a01007387 */ /* 0x000fe20000100800 */
[----:B0-----:R-:W-:-:S05]  /*18ef0*/  IADD3 R11, P2, PT, R60, R2, RZ ;  /* 0x000000023c0b7210 */ /* 0x001fca0007f5e0ff */
[----:B------:R0:W-:Y:S04]  /*18f00*/  STL [R1+0x12ec], R11 ;  /* 0x0012ec0b01007387 */ /* 0x0001e80000100800 */
[----:B0-----:R-:W3:Y:S01]  /*18f10*/  LDL.LU R11, [R1+0x58] ;  /* 0x00005800010b7983 */ /* 0x001ee20000300800 */
[----:B------:R-:W-:-:S05]  /*18f20*/  LEA.HI.X.SX32 R9, R9, R3, 0x1, P1 ;  /* 0x0000000309097211 */ /* 0x000fca00008f0eff */
[----:B------:R0:W-:Y:S01]  /*18f30*/  STL [R1+0x12b8], R9 ;  /* 0x0012b80901007387 */ /* 0x0001e20000100800 */
[----:B----4-:R-:W-:Y:S02]  /*18f40*/  IADD3 R10, P1, PT, R61, R2, RZ ;  /* 0x000000023d0a7210 */ /* 0x010fe40007f3e0ff */
[----:B------:R-:W-:-:S03]  /*18f50*/  LEA.HI.X.SX32 R7, R7, R3, 0x1, P6 ;  /* 0x0000000307077211 */ /* 0x000fc600030f0eff */
[----:B------:R1:W-:Y:S01]  /*18f60*/  STL [R1+0x12f4], R10 ;  /* 0x0012f40a01007387 */ /* 0x0003e20000100800 */
[----:B0-----:R-:W-:-:S05]  /*18f70*/  LEA.HI.X.SX32 R9, R8, R3, 0x1, P0 ;  /* 0x0000000308097211 */ /* 0x001fca00000f0eff */
[----:B------:R0:W-:Y:S01]  /*18f80*/  STL [R1+0x12c0], R9 ;  /* 0x0012c00901007387 */ /* 0x0001e20000100800 */
[----:B------:R-:W-:-:S03]  /*18f90*/  IADD3 R8, P0, PT, R34, R2, RZ ;  /* 0x0000000222087210 */ /* 0x000fc60007f1e0ff */
[----:B-1----:R-:W4:Y:S04]  /*18fa0*/  LDL.LU R10, [R1+0x54] ;  /* 0x00005400010a7983 */ /* 0x002f280000300800 */
[----:B------:R-:W-:Y:S04]  /*18fb0*/  STL [R1+0x12fc], R8 ;  /* 0x0012fc0801007387 */ /* 0x000fe80000100800 */
[----:B------:R1:W-:Y:S01]  /*18fc0*/  STL [R1+0x12c8], R7 ;  /* 0x0012c80701007387 */ /* 0x0003e20000100800 */
[----:B0-----:R-:W-:Y:S02]  /*18fd0*/  IADD3 R9, P6, PT, R33, R2, RZ ;  /* 0x0000000221097210 */ /* 0x001fe40007fde0ff */
[----:B-1----:R-:W-:-:S03]  /*18fe0*/  LEA.HI.X.SX32 R7, R57, R3, 0x1, P5 ;  /* 0x0000000339077211 */ /* 0x002fc600028f0eff */
[----:B------:R0:W-:Y:S04]  /*18ff0*/  STL [R1+0x1304], R9 ;  /* 0x0013040901007387 */ /* 0x0001e80000100800 */
[----:B0-----:R-:W4:Y:S01]  /*19000*/  LDL.LU R9, [R1+0x50] ;  /* 0x0000500001097983 */ /* 0x001f220000300800 */
[----:B------:R-:W-:-:S03]  /*19010*/  IADD3 R8, P5, PT, R32, R2, RZ ;  /* 0x0000000220087210 */ /* 0x000fc60007fbe0ff */
[----:B------:R0:W-:Y:S04]  /*19020*/  STL [R1+0x12d0], R7 ;  /* 0x0012d00701007387 */ /* 0x0001e80000100800 */
[----:B------:R1:W-:Y:S01]  /*19030*/  STL [R1+0x130c], R8 ;  /* 0x00130c0801007387 */ /* 0x0003e20000100800 */
[----:B0-----:R-:W-:-:S03]  /*19040*/  LEA.HI.X.SX32 R7, R58, R3, 0x1, P4 ;  /* 0x000000033a077211 */ /* 0x001fc600020f0eff */
[----:B-1----:R-:W4:Y:S01]  /*19050*/  LDL.LU R8, [R1+0x4c] ;  /* 0x00004c0001087983 */ /* 0x002f220000300800 */
[----:B------:R-:W-:-:S03]  /*19060*/  IADD3 R44, P4, PT, R15, R2, RZ ;  /* 0x000000020f2c7210 */ /* 0x000fc60007f9e0ff */
[----:B------:R0:W-:Y:S04]  /*19070*/  STL [R1+0x12d8], R7 ;  /* 0x0012d80701007387 */ /* 0x0001e80000100800 */
[----:B0-----:R-:W4:Y:S01]  /*19080*/  LDL.LU R7, [R1+0x44] ;  /* 0x0000440001077983 */ /* 0x001f220000300800 */
[----:B------:R-:W-:-:S03]  /*19090*/  LEA.HI.X.SX32 R35, R59, R3, 0x1, P3 ;  /* 0x000000033b237211 */ /* 0x000fc600018f0eff */
[----:B------:R0:W-:Y:S04]  /*190a0*/  STL [R1+0x1314], R44 ;  /* 0x0013142c01007387 */ /* 0x0001e80000100800 */
[----:B------:R-:W4:Y:S04]  /*190b0*/  LDL.LU R57, [R1+0x40] ;  /* 0x0000400001397983 */ /* 0x000f280000300800 */
[----:B------:R1:W-:Y:S04]  /*190c0*/  STL [R1+0x12e0], R35 ;  /* 0x0012e02301007387 */ /* 0x0003e80000100800 */
[----:B------:R-:W4:Y:S01]  /*190d0*/  LDL.LU R58, [R1+0x3c] ;  /* 0x00003c00013a7983 */ /* 0x000f220000300800 */
[----:B0-----:R-:W-:-:S02]  /*190e0*/  IADD3 R44, P3, PT, R36, R2, RZ ;  /* 0x00000002242c7210 */ /* 0x001fc40007f7e0ff */
[----:B-1----:R-:W-:-:S03]  /*190f0*/  LEA.HI.X.SX32 R35, R60, R3, 0x1, P2 ;  /* 0x000000033c237211 */ /* 0x002fc600010f0eff */
[----:B------:R-:W-:Y:S04]  /*19100*/  STL [R1+0x131c], R44 ;  /* 0x00131c2c01007387 */ /* 0x000fe80000100800 */
[----:B------:R-:W4:Y:S04]  /*19110*/  LDL.LU R59, [R1+0x38] ;  /* 0x00003800013b7983 */ /* 0x000f280000300800 */
[----:B------:R0:W-:Y:S04]  /*19120*/  STL [R1+0x12e8], R35 ;  /* 0x0012e82301007387 */ /* 0x0001e80000100800 */
[----:B------:R-:W4:Y:S01]  /*19130*/  LDL.LU R60, [R1+0x34] ;  /* 0x00003400013c7983 */ /* 0x000f220000300800 */
[----:B0-----:R-:W-:-:S02]  /*19140*/  LEA.HI.X.SX32 R35, R61, R3, 0x1, P1 ;  /* 0x000000033d237211 */ /* 0x001fc400008f0eff */
[----:B------:R-:W-:-:S05]  /*19150*/  IADD3 R44, P2, PT, R14, R2, RZ ;  /* 0x000000020e2c7210 */ /* 0x000fca0007f5e0ff */
[----:B------:R0:W-:Y:S04]  /*19160*/  STL [R1+0x1324], R44 ;  /* 0x0013242c01007387 */ /* 0x0001e80000100800 */
[----:B------:R-:W4:Y:S04]  /*19170*/  LDL.LU R61, [R1+0x30] ;  /* 0x00003000013d7983 */ /* 0x000f280000300800 */
[----:B------:R1:W-:Y:S04]  /*19180*/  STL [R1+0x12f0], R35 ;  /* 0x0012f02301007387 */ /* 0x0003e80000100800 */
[----:B------:R-:W4:Y:S01]  /*19190*/  LDL.LU R56, [R1+0x1c] ;  /* 0x00001c0001387983 */ /* 0x000f220000300800 */
[----:B0-----:R-:W-:-:S02]  /*191a0*/  IADD3 R44, P1, PT, R13, R2, RZ ;  /* 0x000000020d2c7210 */ /* 0x001fc40007f3e0ff */
[----:B-1----:R-:W-:-:S03]  /*191b0*/  LEA.HI.X.SX32 R35, R34, R3, 0x1, P0 ;  /* 0x0000000322237211 */ /* 0x002fc600000f0eff */
[----:B------:R0:W-:Y:S04]  /*191c0*/  STL [R1+0x132c], R44 ;  /* 0x00132c2c01007387 */ /* 0x0001e80000100800 */
[----:B------:R-:W4:Y:S04]  /*191d0*/  LDL.LU R55, [R1+0x18] ;  /* 0x0000180001377983 */ /* 0x000f280000300800 */
[----:B------:R1:W-:Y:S04]  /*191e0*/  STL [R1+0x12f8], R35 ;  /* 0x0012f82301007387 */ /* 0x0003e80000100800 */
[----:B------:R-:W4:Y:S01]  /*191f0*/  LDL.LU R45, [R1+0x14] ;  /* 0x00001400012d7983 */ /* 0x000f220000300800 */
[----:B------:R-:W-:-:S02]  /*19200*/  LEA.HI.X.SX32 R33, R33, R3, 0x1, P6 ;  /* 0x0000000321217211 */ /* 0x000fc400030f0eff */
[----:B--2---:R-:W-:-:S05]  /*19210*/  IADD3 R34, P0, PT, R12, R2, RZ ;  /* 0x000000020c227210 */ /* 0x004fca0007f1e0ff */
[----:B------:R-:W-:Y:S04]  /*19220*/  STL [R1+0x1334], R34 ;  /* 0x0013342201007387 */ /* 0x000fe80000100800 */
[----:B0-----:R-:W2:Y:S04]  /*19230*/  LDL.LU R44, [R1+0x10] ;  /* 0x00001000012c7983 */ /* 0x001ea80000300800 */
[----:B------:R0:W-:Y:S04]  /*19240*/  STL [R1+0x1300], R33 ;  /* 0x0013002101007387 */ /* 0x0001e80000100800 */
[----:B-1----:R-:W2:Y:S01]  /*19250*/  LDL.LU R35, [R1+0xc] ;  /* 0x00000c0001237983 */ /* 0x002ea20000300800 */
[----:B0-----:R-:W-:-:S02]  /*19260*/  LEA.HI.X.SX32 R33, R32, R3, 0x1, P5 ;  /* 0x0000000320217211 */ /* 0x001fc400028f0eff */
[----:B---3--:R-:W-:-:S05]  /*19270*/  IADD3 R34, P6, PT, R11, R2, RZ ;  /* 0x000000020b227210 */ /* 0x008fca0007fde0ff */
[----:B------:R0:W-:Y:S04]  /*19280*/  STL [R1+0x133c], R34 ;  /* 0x00133c2201007387 */ /* 0x0001e80000100800 */
[----:B0-----:R-:W3:Y:S04]  /*19290*/  LDL.LU R34, [R1+0x8] ;  /* 0x0000080001227983 */ /* 0x001ee80000300800 */
[----:B------:R0:W-:Y:S04]  /*192a0*/  STL [R1+0x1308], R33 ;  /* 0x0013082101007387 */ /* 0x0001e80000100800 */
[----:B0-----:R-:W2:Y:S01]  /*192b0*/  LDL.LU R33, [R1+0x4] ;  /* 0x0000040001217983 */ /* 0x001ea20000300800 */
[----:B----4-:R-:W-:-:S02]  /*192c0*/  IADD3 R32, P5, PT, R10, R2, RZ ;  /* 0x000000020a207210 */ /* 0x010fc40007fbe0ff */
[----:B------:R-:W-:-:S03]  /*192d0*/  LEA.HI.X.SX32 R15, R15, R3, 0x1, P4 ;  /* 0x000000030f0f7211 */ /* 0x000fc600020f0eff */
[----:B------:R0:W-:Y:S01]  /*192e0*/  STL [R1+0x1344], R32 ;  /* 0x0013442001007387 */ /* 0x0001e20000100800 */
[----:B------:R-:W-:-:S03]  /*192f0*/  LEA.HI.X.SX32 R36, R36, R3, 0x1, P3 ;  /* 0x0000000324247211 */ /* 0x000fc600018f0eff */
[----:B0-----:R-:W4:Y:S04]  /*19300*/  LDL.LU R32, [R1] ;  /* 0x0000000001207983 */ /* 0x001f280000300800 */
[----:B------:R0:W-:Y:S01]  /*19310*/  STL [R1+0x1310], R15 ;  /* 0x0013100f01007387 */ /* 0x0001e20000100800 */
[----:B------:R-:W-:Y:S02]  /*19320*/  LEA.HI.X.SX32 R14, R14, R3, 0x1, P2 ;  /* 0x000000030e0e7211 */ /* 0x000fe400010f0eff */
[----:B0-----:R-:W-:-:S05]  /*19330*/  IADD3 R15, P4, PT, R9, R2, RZ ;  /* 0x00000002090f7210 */ /* 0x001fca0007f9e0ff */
[----:B------:R0:W-:Y:S04]  /*19340*/  STL [R1+0x134c], R15 ;  /* 0x00134c0f01007387 */ /* 0x0001e80000100800 */
[----:B0-----:R-:W2:Y:S04]  /*19350*/  LDL.LU R15, [R1+0x1714] ;  /* 0x00171400010f7983 */ /* 0x001ea80000300800 */
[----:B------:R0:W-:Y:S02]  /*19360*/  STL [R1+0x1318], R36 ;  /* 0x0013182401007387 */ /* 0x0001e40000100800 */
[----:B0-----:R-:W-:-:S05]  /*19370*/  IADD3 R36, P3, PT, R8, R2, RZ ;  /* 0x0000000208247210 */ /* 0x001fca0007f7e0ff */
[----:B------:R0:W-:Y:S01]  /*19380*/  STL [R1+0x1354], R36 ;  /* 0x0013542401007387 */ /* 0x0001e20000100800 */
[----:B------:R-:W-:-:S03]  /*19390*/  LEA.HI.X.SX32 R13, R13, R3, 0x1, P1 ;  /* 0x000000030d0d7211 */ /* 0x000fc600008f0eff */
[----:B0-----:R-:W3:Y:S04]  /*193a0*/  LDL.LU R36, [R1+0x1710] ;  /* 0x0017100001247983 */ /* 0x001ee80000300800 */
        /* <DEDUP_REMOVED lines=9> */
[----:B0-----:R-:W4:Y:S04]  /*19440*/  LDL.LU R13, [R1+0x1708] ;  /* 0x00170800010d7983 */ /* 0x001f280000300800 */
        /* <DEDUP_REMOVED lines=36> */
[----:B--2---:R-:W-:-:S05]  /*19690*/  IADD3 R58, P0, PT, R44, R2, RZ ;  /* 0x000000022c3a7210 */ /* 0x004fca0007f1e0ff */
[----:B------:R0:W-:Y:S01]  /*196a0*/  STL [R1+0x13a4], R58 ;  /* 0x0013a43a01007387 */ /* 0x0001e20000100800 */
[----:B------:R-:W-:-:S03]  /*196b0*/  LEA.HI.X.SX32 R60, R60, R3, 0x1, P5 ;  /* 0x000000033c3c7211 */ /* 0x000fc600028f0eff */
[----:B0-----:R-:W2:Y:S04]  /*196c0*/  LDL.LU R58, [R1+0x16e8] ;  /* 0x0016e800013a7983 */ /* 0x001ea80000300800 */
[----:B------:R0:W-:Y:S02]  /*196d0*/  STL [R1+0x1370], R59 ;  /* 0x0013703b01007387 */ /* 0x0001e40000100800 */
[----:B0-----:R-:W-:-:S05]  /*196e0*/  IADD3 R59, P6, PT, R35, R2, RZ ;  /* 0x00000002233b7210 */ /* 0x001fca0007fde0ff */
[----:B------:R0:W-:Y:S01]  /*196f0*/  STL [R1+0x13ac], R59 ;  /* 0x0013ac3b01007387 */ /* 0x0001e20000100800 */
[----:B------:R-:W-:-:S03]  /*19700*/  LEA.HI.X.SX32 R61, R61, R3, 0x1, P4 ;  /* 0x000000033d3d7211 */ /* 0x000fc600020f0eff */
[----:B0-----:R-:W2:Y:S04]  /*19710*/  LDL.LU R59, [R1+0x16e4] ;  /* 0x0016e400013b7983 */ /* 0x001ea80000300800 */
[----:B------:R3:W-:Y:S02]  /*19720*/  STL [R1+0x1378], R60 ;  /* 0x0013783c01007387 */ /* 0x0007e40000100800 */
[----:B---3--:R-:W-:-:S05]  /*19730*/  IADD3 R60, P5, PT, R34, R2, RZ ;  /* 0x00000002223c7210 */ /* 0x008fca0007fbe0ff */
[----:B------:R0:W-:Y:S04]  /*19740*/  STL [R1+0x13b4], R60 ;  /* 0x0013b43c01007387 */ /* 0x0001e80000100800 */
[----:B0-----:R-:W3:Y:S04]  /*19750*/  LDL.LU R60, [R1+0x16e0] ;  /* 0x0016e000013c7983 */ /* 0x001ee80000300800 */
[----:B------:R0:W-:Y:S02]  /*19760*/  STL [R1+0x1380], R61 ;  /* 0x0013803d01007387 */ /* 0x0001e40000100800 */
[----:B0-----:R-:W-:-:S05]  /*19770*/  IADD3 R61, P4, PT, R33, R2, RZ ;  /* 0x00000002213d7210 */ /* 0x001fca0007f9e0ff */
[----:B------:R0:W-:Y:S04]  /*19780*/  STL [R1+0x13bc], R61 ;  /* 0x0013bc3d01007387 */ /* 0x0001e80000100800 */
[----:B0-----:R-:W2:Y:S01]  /*19790*/  LDL.LU R61, [R1+0x16dc] ;  /* 0x0016dc00013d7983 */ /* 0x001ea20000300800 */
[----:B------:R-:W-:-:S05]  /*197a0*/  LEA.HI.X.SX32 R56, R56, R3, 0x1, P3 ;  /* 0x0000000338387211 */ /* 0x000fca00018f0eff */
[----:B------:R4:W-:Y:S01]  /*197b0*/  STL [R1+0x1388], R56 ;  /* 0x0013883801007387 */ /* 0x0009e20000100800 */
[----:B------:R-:W-:Y:S02]  /*197c0*/  LEA.HI.X.SX32 R55, R55, R3, 0x1, P2 ;  /* 0x0000000337377211 */ /* 0x000fe400010f0eff */
[----:B----4-:R-:W-:-:S05]  /*197d0*/  IADD3 R56, P3, PT, R32, R2, RZ ;  /* 0x0000000220387210 */ /* 0x010fca0007f7e0ff */
[----:B------:R-:W-:Y:S04]  /*197e0*/  STL [R1+0x13c4], R56 ;  /* 0x0013c43801007387 */ /* 0x000fe80000100800 */
[----:B------:R0:W-:Y:S02]  /*197f0*/  STL [R1+0x1390], R55 ;  /* 0x0013903701007387 */ /* 0x0001e40000100800 */
[-C--:B0-----:R-:W-:Y:S02]  /*19800*/  LEA.HI.X.SX32 R55, R45, R3.reuse, 0x1, P1 ;  /* 0x000000032d377211 */ /* 0x081fe400008f0eff */
[-C--:B------:R-:W-:Y:S02]  /*19810*/  LEA.HI.X.SX32 R45, R44, R3.reuse, 0x1, P0 ;  /* 0x000000032c2d7211 */ /* 0x080fe400000f0eff */
[----:B------:R-:W-:-:S02]  /*19820*/  LEA.HI.X.SX32 R44, R35, R3, 0x1, P6 ;  /* 0x00000003232c7211 */ /* 0x000fc400030f0eff */
[-C--:B------:R-:W-:Y:S02]  /*19830*/  LEA.HI.X.SX32 R35, R34, R3.reuse, 0x1, P5 ;  /* 0x0000000322237211 */ /* 0x080fe400028f0eff */
[-C--:B------:R-:W-:Y:S02]  /*19840*/  LEA.HI.X.SX32 R34, R33, R3.reuse, 0x1, P4 ;  /* 0x0000000321227211 */ /* 0x080fe400020f0eff */
[----:B------:R-:W-:Y:S01]  /*19850*/  LEA.HI.X.SX32 R33, R32, R3, 0x1, P3 ;  /* 0x0000000320217211 */ /* 0x000fe200018f0eff */
[----:B------:R-:W-:Y:S02]  /*19860*/  IMAD R16, R16, UR7, RZ ;  /* 0x0000000710107c24 */ /* 0x000fe4000f8e02ff */
[----:B------:R-:W-:Y:S02]  /*19870*/  IMAD R17, R17, UR7, RZ ;  /* 0x0000000711117c24 */ /* 0x000fe4000f8e02ff */
[----:B------:R-:W-:Y:S02]  /*19880*/  IMAD R18, R18, UR7, RZ ;  /* 0x0000000712127c24 */ /* 0x000fe4000f8e02ff */
[----:B------:R-:W-:-:S02]  /*19890*/  IMAD R19, R19, UR7, RZ ;  /* 0x0000000713137c24 */ /* 0x000fc4000f8e02ff */
[----:B------:R-:W-:Y:S02]  /*198a0*/  IMAD R20, R20, UR7, RZ ;  /* 0x0000000714147c24 */ /* 0x000fe4000f8e02ff */
[----:B------:R-:W-:Y:S02]  /*198b0*/  IMAD R21, R21, UR7, RZ ;  /* 0x0000000715157c24 */ /* 0x000fe4000f8e02ff */
        /* <DEDUP_REMOVED lines=12> */
[----:B------:R-:W-:Y:S01]  /*19980*/  IMAD R48, R48, UR7, RZ ;  /* 0x0000000730307c24 */ /* 0x000fe2000f8e02ff */
[----:B--2---:R-:W-:-:S05]  /*19990*/  IADD3 R56, P2, PT, R61, R2, RZ ;  /* 0x000000023d387210 */ /* 0x004fca0007f5e0ff */
[----:B------:R3:W-:Y:S04]  /*199a0*/  STL [R1+0x13cc], R56 ;  /* 0x0013cc3801007387 */ /* 0x0007e80000100800 */
[----:B------:R0:W-:Y:S01]  /*199b0*/  STL [R1+0x1398], R55 ;  /* 0x0013983701007387 */ /* 0x0001e20000100800 */
[-C--:B---3--:R-:W-:Y:S02]  /*199c0*/  IADD3 R56, P1, PT, R60, R2.reuse, RZ ;  /* 0x000000023c387210 */ /* 0x088fe40007f3e0ff */
[----:B0-----:R-:W-:-:S03]  /*199d0*/  IADD3 R55, P0, PT, R59, R2, RZ ;  /* 0x000000023b377210 */ /* 0x001fc60007f1e0ff */
[----:B------:R-:W-:Y:S04]  /*199e0*/  STL [R1+0x13d4], R56 ;  /* 0x0013d43801007387 */ /* 0x000fe80000100800 */
[----:B------:R0:W-:Y:S04]  /*199f0*/  STL [R1+0x13a0], R45 ;  /* 0x0013a02d01007387 */ /* 0x0001e80000100800 */
[----:B------:R-:W-:Y:S01]  /*19a00*/  STL [R1+0x13dc], R55 ;  /* 0x0013dc3701007387 */ /* 0x000fe20000100800 */
[----:B0-----:R-:W-:-:S03]  /*19a10*/  IADD3 R45, P6, PT, R58, R2, RZ ;  /* 0x000000023a2d7210 */ /* 0x001fc60007fde0ff */
[----:B------:R0:W-:Y:S04]  /*19a20*/  STL [R1+0x13a8], R44 ;  /* 0x0013a82c01007387 */ /* 0x0001e80000100800 */
[----:B------:R-:W-:Y:S04]  /*19a30*/  STL [R1+0x13e4], R45 ;  /* 0x0013e42d01007387 */ /* 0x000fe80000100800 */
[----:B------:R1:W-:Y:S01]  /*19a40*/  STL [R1+0x13b0], R35 ;  /* 0x0013b02301007387 */ /* 0x0003e20000100800 */
[----:B0-----:R-:W-:Y:S02]  /*19a50*/  IADD3 R44, P5, PT, R57, R2, RZ ;  /* 0x00000002392c7210 */ /* 0x001fe40007fbe0ff */
[----:B------:R-:W-:-:S03]  /*19a60*/  LEA.HI.X.SX32 R32, R61, R3, 0x1, P2 ;  /* 0x000000033d207211 */ /* 0x000fc600010f0eff */
[----:B------:R-:W-:Y:S01]  /*19a70*/  STL [R1+0x13ec], R44 ;  /* 0x0013ec2c01007387 */ /* 0x000fe20000100800 */
[----:B-1----:R-:W-:-:S03]  /*19a80*/  IADD3 R35, P4, PT, R7, R2, RZ ;  /* 0x0000000207237210 */ /* 0x002fc60007f9e0ff */
[----:B------:R0:W-:Y:S04]  /*19a90*/  STL [R1+0x13b8], R34 ;  /* 0x0013b82201007387 */ /* 0x0001e80000100800 */
[----:B------:R-:W-:Y:S04]  /*19aa0*/  STL [R1+0x13f4], R35 ;  /* 0x0013f42301007387 */ /* 0x000fe80000100800 */
[----:B------:R1:W-:Y:S01]  /*19ab0*/  STL [R1+0x13c0], R33 ;  /* 0x0013c02101007387 */ /* 0x0003e20000100800 */
[----:B0-----:R-:W-:-:S05]  /*19ac0*/  IADD3 R34, P3, PT, R8, R2, RZ ;  /* 0x0000000208227210 */ /* 0x001fca0007f7e0ff */
[----:B------:R0:W-:Y:S01]  /*19ad0*/  STL [R1+0x13fc], R34 ;  /* 0x0013fc2201007387 */ /* 0x0001e20000100800 */
[----:B-1----:R-:W-:-:S03]  /*19ae0*/  IADD3 R33, P2, PT, R9, R2, RZ ;  /* 0x0000000209217210 */ /* 0x002fc60007f5e0ff */
[----:B------:R1:W-:Y:S04]  /*19af0*/  STL [R1+0x13c8], R32 ;  /* 0x0013c82001007387 */ /* 0x0003e80000100800 */
[----:B------:R2:W-:Y:S01]  /*19b00*/  STL [R1+0x1404], R33 ;  /* 0x0014042101007387 */ /* 0x0005e20000100800 */
[----:B0-----:R-:W-:Y:S02]  /*19b10*/  LEA.HI.X.SX32 R34, R60, R3, 0x1, P1 ;  /* 0x000000033c227211 */ /* 0x001fe400008f0eff */
[----:B-1----:R-:W-:-:S03]  /*19b20*/  IADD3 R32, P1, PT, R10, R2, RZ ;  /* 0x000000020a207210 */ /* 0x002fc60007f3e0ff */
[----:B------:R0:W-:Y:S01]  /*19b30*/  STL [R1+0x13d0], R34 ;  /* 0x0013d02201007387 */ /* 0x0001e20000100800 */
[----:B--2---:R-:W-:-:S03]  /*19b40*/  LEA.HI.X.SX32 R33, R59, R3, 0x1, P0 ;  /* 0x000000033b217211 */ /* 0x004fc600000f0eff */
[----:B------:R1:W-:Y:S04]  /*19b50*/  STL [R1+0x140c], R32 ;  /* 0x00140c2001007387 */ /* 0x0003e80000100800 */
[----:B------:R2:W-:Y:S01]  /*19b60*/  STL [R1+0x13d8], R33 ;  /* 0x0013d82101007387 */ /* 0x0005e20000100800 */
[----:B0-----:R-:W-:Y:S02]  /*19b70*/  IADD3 R34, P0, PT, R11, R2, RZ ;  /* 0x000000020b227210 */ /* 0x001fe40007f1e0ff */
[----:B-1----:R-:W-:-:S03]  /*19b80*/  LEA.HI.X.SX32 R32, R58, R3, 0x1, P6 ;  /* 0x000000033a207211 */ /* 0x002fc600030f0eff */
[----:B------:R0:W-:Y:S01]  /*19b90*/  STL [R1+0x1414], R34 ;  /* 0x0014142201007387 */ /* 0x0001e20000100800 */
[----:B--2---:R-:W-:-:S03]  /*19ba0*/  IADD3 R33, P6, PT, R12, R2, RZ ;  /* 0x000000020c217210 */ /* 0x004fc60007fde0ff */
[----:B------:R1:W-:Y:S04]  /*19bb0*/  STL [R1+0x13e0], R32 ;  /* 0x0013e02001007387 */ /* 0x0003e80000100800 */
[----:B------:R2:W-:Y:S01]  /*19bc0*/  STL [R1+0x141c], R33 ;  /* 0x00141c2101007387 */ /* 0x0005e20000100800 */
[----:B0-----:R-:W-:Y:S02]  /*19bd0*/  LEA.HI.X.SX32 R34, R57, R3, 0x1, P5 ;  /* 0x0000000339227211 */ /* 0x001fe400028f0eff */
[----:B-1----:R-:W-:-:S03]  /*19be0*/  IADD3 R32, P5, PT, R13, R2, RZ ;  /* 0x000000020d207210 */ /* 0x002fc60007fbe0ff */
[----:B------:R-:W-:Y:S01]  /*19bf0*/  STL [R1+0x13e8], R34 ;  /* 0x0013e82201007387 */ /* 0x000fe20000100800 */
[-C--:B--2---:R-:W-:Y:S02]  /*19c00*/  LEA.HI.X.SX32 R33, R7, R3.reuse, 0x1, P4 ;  /* 0x0000000307217211 */ /* 0x084fe400020f0eff */
[----:B------:R-:W-:Y:S01]  /*19c10*/  IADD3 R7, P4, PT, R14, R2, RZ ;  /* 0x000000020e077210 */ /* 0x000fe20007f9e0ff */
[----:B------:R0:W-:Y:S04]  /*19c20*/  STL [R1+0x1424], R32 ;  /* 0x0014242001007387 */ /* 0x0001e80000100800 */
[----:B------:R-:W-:Y:S04]  /*19c30*/  STL [R1+0x13f0], R33 ;  /* 0x0013f02101007387 */ /* 0x000fe80000100800 */
[----:B------:R1:W-:Y:S01]  /*19c40*/  STL [R1+0x142c], R7 ;  /* 0x00142c0701007387 */ /* 0x0003e20000100800 */
[----:B0-----:R-:W-:-:S02]  /*19c50*/  LEA.HI.X.SX32 R32, R8, R3, 0x1, P3 ;  /* 0x0000000308207211 */ /* 0x001fc400018f0eff */
[----:B------:R-:W-:-:S03]  /*19c60*/  IADD3 R8, P3, PT, R36, R2, RZ ;  /* 0x0000000224087210 */ /* 0x000fc60007f7e0ff */
[----:B------:R-:W-:Y:S01]  /*19c70*/  STL [R1+0x13f8], R32 ;  /* 0x0013f82001007387 */ /* 0x000fe20000100800 */
[-C--:B-1----:R-:W-:Y:S02]  /*19c80*/  LEA.HI.X.SX32 R7, R9, R3.reuse, 0x1, P2 ;  /* 0x0000000309077211 */ /* 0x082fe400010f0eff */
[----:B------:R-:W-:Y:S01]  /*19c90*/  IADD3 R9, P2, PT, R15, R2, RZ ;  /* 0x000000020f097210 */ /* 0x000fe20007f5e0ff */
[----:B------:R0:W-:Y:S04]  /*19ca0*/  STL [R1+0x1434], R8 ;  /* 0x0014340801007387 */ /* 0x0001e80000100800 */
[----:B------:R1:W-:Y:S04]  /*19cb0*/  STL [R1+0x1400], R7 ;  /* 0x0014000701007387 */ /* 0x0003e80000100800 */
[----:B------:R2:W-:Y:S01]  /*19cc0*/  STL [R1+0x143c], R9 ;  /* 0x00143c0901007387 */ /* 0x0005e20000100800 */
[----:B0-----:R-:W-:-:S02]  /*19cd0*/  LEA.HI.X.SX32 R8, R10, R3, 0x1, P1 ;  /* 0x000000030a087211 */ /* 0x001fc400008f0eff */
        /* <DEDUP_REMOVED lines=74> */
[----:B--2---:R-:W-:-:S03]  /*1a180*/  LEA.HI.X.SX32 R9, R30, R3, 0x1, P3 ;  /* 0x000000031e097211 */ /* 0x004fc600018f0eff */
[----:B------:R0:W-:Y:S04]  /*1a190*/  STL [R1+0x14d4], R7 ;  /* 0x0014d40701007387 */ /* 0x0001e80000100800 */
[----:B------:R-:W-:Y:S04]  /*1a1a0*/  STL [R1+0x14a0], R9 ;  /* 0x0014a00901007387 */ /* 0x000fe80000100800 */
[----:B------:R-:W2:Y:S01]  /*1a1b0*/  LDL.LU R32, [R1+0x330] ;  /* 0x0003300001207983 */ /* 0x000ea20000300800 */
[----:B------:R-:W-:Y:S01]  /*1a1c0*/  IMAD R49, R49, UR7, RZ ;  /* 0x0000000731317c24 */ /* 0x000fe2000f8e02ff */
[----:B0-----:R-:W-:Y:S01]  /*1a1d0*/  LEA.HI.X.SX32 R7, R31, R3, 0x1, P2 ;  /* 0x000000031f077211 */ /* 0x001fe200010f0eff */
[----:B------:R-:W-:-:S03]  /*1a1e0*/  IMAD R50, R50, UR7, RZ ;  /* 0x0000000732327c24 */ /* 0x000fc6000f8e02ff */
[----:B------:R-:W-:Y:S01]  /*1a1f0*/  IADD3 R8, P3, PT, R49, R2, RZ ;  /* 0x0000000231087210 */ /* 0x000fe20007f7e0ff */
[----:B------:R-:W-:-:S04]  /*1a200*/  IMAD R51, R51, UR7, RZ ;  /* 0x0000000733337c24 */ /* 0x000fc8000f8e02ff */
[----:B------:R0:W-:Y:S01]  /*1a210*/  STL [R1+0x14dc], R8 ;  /* 0x0014dc0801007387 */ /* 0x0001e20000100800 */
[----:B------:R-:W-:-:S03]  /*1a220*/  IMAD R52, R52, UR7, RZ ;  /* 0x0000000734347c24 */ /* 0x000fc6000f8e02ff */
[----:B------:R1:W-:Y:S01]  /*1a230*/  STL [R1+0x14a8], R7 ;  /* 0x0014a80701007387 */ /* 0x0003e20000100800 */
[----:B0-----:R-:W-:Y:S02]  /*1a240*/  IADD3 R8, P2, PT, R50, R2, RZ ;  /* 0x0000000232087210 */ /* 0x001fe40007f5e0ff */
[----:B-1----:R-:W-:-:S03]  /*1a250*/  LEA.HI.X.SX32 R7, R37, R3, 0x1, P1 ;  /* 0x0000000325077211 */ /* 0x002fc600008f0eff */
[----:B------:R0:W-:Y:S01]  /*1a260*/  STL [R1+0x14e4], R8 ;  /* 0x0014e40801007387 */ /* 0x0001e20000100800 */
[----:B------:R-:W-:Y:S01]  /*1a270*/  IADD3 R9, P1, PT, R51, R2, RZ ;  /* 0x0000000233097210 */ /* 0x000fe20007f3e0ff */
[----:B------:R-:W-:Y:S02]  /*1a280*/  IMAD R53, R53, UR7, RZ ;  /* 0x0000000735357c24 */ /* 0x000fe4000f8e02ff */
[----:B------:R1:W-:Y:S01]  /*1a290*/  STL [R1+0x14b0], R7 ;  /* 0x0014b00701007387 */ /* 0x0003e20000100800 */
[----:B0-----:R-:W-:-:S03]  /*1a2a0*/  LEA.HI.X.SX32 R8, R38, R3, 0x1, P0 ;  /* 0x0000000326087211 */ /* 0x001fc600000f0eff */
[----:B------:R0:W-:Y:S01]  /*1a2b0*/  STL [R1+0x14ec], R9 ;  /* 0x0014ec0901007387 */ /* 0x0001e20000100800 */
[----:B-1----:R-:W-:-:S03]  /*1a2c0*/  IADD3 R7, P0, PT, R52, R2, RZ ;  /* 0x0000000234077210 */ /* 0x002fc60007f1e0ff */
[----:B------:R1:W-:Y:S01]  /*1a2d0*/  STL [R1+0x14b8], R8 ;  /* 0x0014b80801007387 */ /* 0x0003e20000100800 */
[----:B------:R-:W-:-:S03]  /*1a2e0*/  IMAD R54, R54, UR7, RZ ;  /* 0x0000000736367c24 */ /* 0x000fc6000f8e02ff */
[----:B------:R3:W-:Y:S01]  /*1a2f0*/  STL [R1+0x14f4], R7 ;  /* 0x0014f40701007387 */ /* 0x0007e20000100800 */
[----:B0-----:R-:W-:Y:S01]  /*1a300*/  LEA.HI.X.SX32 R9, R46, R3, 0x1, P6 ;  /* 0x000000032e097211 */ /* 0x001fe200030f0eff */
[----:B------:R-:W-:Y:S01]  /*1a310*/  IMAD R43, R43, UR7, RZ ;  /* 0x000000072b2b7c24 */ /* 0x000fe2000f8e02ff */
[----:B-1----:R-:W-:-:S03]  /*1a320*/  IADD3 R8, P6, PT, R53, R2, RZ ;  /* 0x0000000235087210 */ /* 0x002fc60007fde0ff */
[----:B------:R0:W-:Y:S01]  /*1a330*/  STL [R1+0x14c0], R9 ;  /* 0x0014c00901007387 */ /* 0x0001e20000100800 */
[----:B---3--:R-:W-:-:S03]  /*1a340*/  LEA.HI.X.SX32 R7, R47, R3, 0x1, P5 ;  /* 0x000000032f077211 */ /* 0x008fc600028f0eff */
[----:B------:R1:W-:Y:S01]  /*1a350*/  STL [R1+0x14fc], R8 ;  /* 0x0014fc0801007387 */ /* 0x0003e20000100800 */
[----:B------:R-:W-:-:S03]  /*1a360*/  IMAD R42, R42, UR7, RZ ;  /* 0x000000072a2a7c24 */ /* 0x000fc6000f8e02ff */
[----:B------:R3:W-:Y:S01]  /*1a370*/  STL [R1+0x14c8], R7 ;  /* 0x0014c80701007387 */ /* 0x0007e20000100800 */
[----:B0-----:R-:W-:Y:S02]  /*1a380*/  IADD3 R9, P5, PT, R54, R2, RZ ;  /* 0x0000000236097210 */ /* 0x001fe40007fbe0ff */
[----:B-1----:R-:W-:-:S03]  /*1a390*/  LEA.HI.X.SX32 R8, R48, R3, 0x1, P4 ;  /* 0x0000000330087211 */ /* 0x002fc600020f0eff */
[----:B------:R0:W-:Y:S01]  /*1a3a0*/  STL [R1+0x1504], R9 ;  /* 0x0015040901007387 */ /* 0x0001e20000100800 */
[----:B---3--:R-:W-:-:S03]  /*1a3b0*/  IADD3 R7, P4, PT, R43, R2, RZ ;  /* 0x000000022b077210 */ /* 0x008fc60007f9e0ff */
        /* <DEDUP_REMOVED lines=38> */
[----:B------:R1:W-:Y:S04]  /*1a620*/  STL [R1+0x1530], R8 ;  /* 0x0015300801007387 */ /* 0x0003e80000100800 */
[----:B------:R3:W-:Y:S01]  /*1a630*/  STL [R1+0x1510], R7 ;  /* 0x0015100701007387 */ /* 0x0007e20000100800 */
[----:B0-----:R-:W-:Y:S02]  /*1a640*/  IADD3 R9, P3, PT, R28, R2, RZ ;  /* 0x000000021c097210 */ /* 0x001fe40007f7e0ff */
[----:B-1----:R-:W-:-:S03]  /*1a650*/  LEA.HI.X.SX32 R8, R41, R3, 0x1, P2 ;  /* 0x0000000329087211 */ /* 0x002fc600010f0eff */
[----:B------:R-:W-:Y:S01]  /*1a660*/  STL [R1+0x1534], R9 ;  /* 0x0015340901007387 */ /* 0x000fe20000100800 */
[----:B---3--:R-:W-:Y:S02]  /*1a670*/  IADD3 R7, P2, PT, R29, R2, RZ ;  /* 0x000000021d077210 */ /* 0x008fe40007f5e0ff */
[-C--:B------:R-:W-:Y:S01]  /*1a680*/  LEA.HI.X.SX32 R2, R4, R3.reuse, 0x1, P1 ;  /* 0x0000000304027211 */ /* 0x080fe200008f0eff */
[----:B------:R-:W-:Y:S01]  /*1a690*/  STL [R1+0x1518], R8 ;  /* 0x0015180801007387 */ /* 0x000fe20000100800 */
[----:B------:R-:W-:Y:S01]  /*1a6a0*/  LEA.HI.X.SX32 R4, R5, R3, 0x1, P0 ;  /* 0x0000000305047211 */ /* 0x000fe200000f0eff */
[----:B------:R-:W-:Y:S02]  /*1a6b0*/  IMAD R0, R0, UR10, RZ ;  /* 0x0000000a00007c24 */ /* 0x000fe4000f8e02ff */
[----:B------:R0:W-:Y:S04]  /*1a6c0*/  STL [R1+0xda4], R7 ;  /* 0x000da40701007387 */ /* 0x0001e80000100800 */
[----:B------:R1:W-:Y:S04]  /*1a6d0*/  STL [R1+0xd90], R2 ;  /* 0x000d900201007387 */ /* 0x0003e80000100800 */
[----:B------:R3:W-:Y:S01]  /*1a6e0*/  STL [R1+0xd94], R4 ;  /* 0x000d940401007387 */ /* 0x0007e20000100800 */
[----:B0-----:R-:W-:-:S02]  /*1a6f0*/  IADD3 R7, P0, PT, R0, UR8, RZ ;  /* 0x0000000800077c10 */ /* 0x001fc4000ff1e0ff */
[-C--:B-1----:R-:W-:Y:S02]  /*1a700*/  LEA.HI.X.SX32 R2, R6, R3.reuse, 0x1, P6 ;  /* 0x0000000306027211 */ /* 0x082fe400030f0eff */
[-C--:B---3--:R-:W-:Y:S02]  /*1a710*/  LEA.HI.X.SX32 R4, R40, R3.reuse, 0x1, P5 ;  /* 0x0000000328047211 */ /* 0x088fe400028f0eff */
[----:B--2---:R-:W-:Y:S01]  /*1a720*/  IADD3 R8, P1, PT, R32, UR8, RZ ;  /* 0x0000000820087c10 */ /* 0x004fe2000ff3e0ff */
[----:B------:R-:W0:Y:S04]  /*1a730*/  LDCU UR8, c[0x0][0x3a8] ;  /* 0x00007500ff0877ac */ /* 0x000e280008000800 */
[----:B------:R-:W-:Y:S04]  /*1a740*/  STL [R1+0xb4c], R8 ;  /* 0x000b4c0801007387 */ /* 0x000fe80000100800 */
[----:B------:R1:W-:Y:S04]  /*1a750*/  STL [R1+0xd98], R2 ;  /* 0x000d980201007387 */ /* 0x0003e80000100800 */
[----:B------:R-:W-:Y:S01]  /*1a760*/  STL [R1+0xb54], R7 ;  /* 0x000b540701007387 */ /* 0x000fe20000100800 */
[----:B-1----:R-:W-:-:S03]  /*1a770*/  LEA.HI.X.SX32 R2, R39, R3, 0x1, P4 ;  /* 0x0000000327027211 */ /* 0x002fc600020f0eff */
[----:B------:R1:W-:Y:S04]  /*1a780*/  STL [R1+0xd9c], R4 ;  /* 0x000d9c0401007387 */ /* 0x0003e80000100800 */
[----:B------:R2:W-:Y:S01]  /*1a790*/  STL [R1+0xda0], R2 ;  /* 0x000da00201007387 */ /* 0x0005e20000100800 */
[-C--:B-1----:R-:W-:Y:S02]  /*1a7a0*/  LEA.HI.X.SX32 R4, R28, R3.reuse, 0x1, P3 ;  /* 0x000000031c047211 */ /* 0x082fe400018f0eff */
[----:B--2---:R-:W-:-:S03]  /*1a7b0*/  LEA.HI.X.SX32 R2, R29, R3, 0x1, P2 ;  /* 0x000000031d027211 */ /* 0x004fc600010f0eff */
[----:B------:R1:W-:Y:S04]  /*1a7c0*/  STL [R1+0xda8], R4 ;  /* 0x000da80401007387 */ /* 0x0003e80000100800 */
[----:B------:R2:W-:Y:S01]  /*1a7d0*/  STL [R1+0xb9c], R2 ;  /* 0x000b9c0201007387 */ /* 0x0005e20000100800 */
[----:B-1----:R-:W-:Y:S02]  /*1a7e0*/  LEA.HI.X.SX32 R4, R32, UR9, 0x1, P1 ;  /* 0x0000000920047c11 */ /* 0x002fe400088f0eff */
[----:B--2---:R-:W-:Y:S02]  /*1a7f0*/  LEA.HI.X.SX32 R2, R0, UR9, 0x1, P0 ;  /* 0x0000000900027c11 */ /* 0x004fe400080f0eff */
[----:B------:R1:W5:Y:S04]  /*1a800*/  LDL.LU R0, [R1+0x16d8] ;  /* 0x0016d80001007983 */ /* 0x0003680000300800 */
[----:B------:R-:W-:Y:S04]  /*1a810*/  STL [R1+0xb48], R4 ;  /* 0x000b480401007387 */ /* 0x000fe80000100800 */
[----:B------:R-:W-:Y:S04]  /*1a820*/  STL [R1+0xb50], R2 ;  /* 0x000b500201007387 */ /* 0x000fe80000100800 */
        /* <DEDUP_REMOVED lines=513> */
[----:B------:R-:W-:-:S02]  /*1c840*/  USHF.R.S32.HI UR7, URZ, 0x1f, UR5 ;  /* 0x0000001fff077899 */ /* 0x000fc40008011405 */
[----:B0-----:R-:W-:Y:S02]  /*1c850*/  UIMAD UR9, UR8, 0x1f, URZ ;  /* 0x0000001f080978a4 */ /* 0x001fe4000f8e02ff */
[----:B------:R-:W-:Y:S02]  /*1c860*/  USHF.L.U32 UR39, UR8, 0x5, URZ ;  /* 0x0000000508277899 */ /* 0x000fe400080006ff */
[----:B------:R-:W-:Y:S02]  /*1c870*/  USHF.L.U32 UR6, UR6, 0x5, URZ ;  /* 0x0000000506067899 */ /* 0x000fe400080006ff */
[----:B------:R-:W-:Y:S02]  /*1c880*/  UIMAD UR10, UR8, 0x1e, URZ ;  /* 0x0000001e080a78a4 */ /* 0x000fe4000f8e02ff */
[----:B------:R-:W-:Y:S02]  /*1c890*/  UIMAD UR11, UR8, 0x1d, URZ ;  /* 0x0000001d080b78a4 */ /* 0x000fe4000f8e02ff */
[----:B------:R-:W-:-:S02]  /*1c8a0*/  UIMAD UR12, UR8, 0x1c, URZ ;  /* 0x0000001c080c78a4 */ /* 0x000fc4000f8e02ff */
[----:B------:R-:W-:Y:S02]  /*1c8b0*/  UIMAD UR13, UR8, 0x1b, URZ ;  /* 0x0000001b080d78a4 */ /* 0x000fe4000f8e02ff */
[----:B------:R-:W-:Y:S02]  /*1c8c0*/  UIMAD UR14, UR8, 0x1a, URZ ;  /* 0x0000001a080e78a4 */ /* 0x000fe4000f8e02ff */
[----:B------:R-:W-:Y:S02]  /*1c8d0*/  UIMAD UR15, UR8, 0x19, URZ ;  /* 0x00000019080f78a4 */ /* 0x000fe4000f8e02ff */
        /* <DEDUP_REMOVED lines=8> */
[----:B------:R-:W-:-:S02]  /*1c960*/  USHF.L.U32 UR24, UR8, 0x4, URZ ;  /* 0x0000000408187899 */ /* 0x000fc400080006ff */
[----:B------:R-:W-:Y:S02]  /*1c970*/  UIMAD UR25, UR8, 0xf, URZ ;  /* 0x0000000f081978a4 */ /* 0x000fe4000f8e02ff */
[----:B------:R-:W-:Y:S02]  /*1c980*/  UIMAD UR26, UR8, 0xe, URZ ;  /* 0x0000000e081a78a4 */ /* 0x000fe4000f8e02ff */
[----:B------:R-:W-:Y:S02]  /*1c990*/  UIMAD UR27, UR8, 0xd, URZ ;  /* 0x0000000d081b78a4 */ /* 0x000fe4000f8e02ff */
[----:B------:R-:W-:Y:S02]  /*1c9a0*/  UIMAD UR28, UR8, 0xc, URZ ;  /* 0x0000000c081c78a4 */ /* 0x000fe4000f8e02ff */
[----:B------:R-:W-:Y:S02]  /*1c9b0*/  UIMAD UR29, UR8, 0xb, URZ ;  /* 0x0000000b081d78a4 */ /* 0x000fe4000f8e02ff */
[----:B------:R-:W-:-:S02]  /*1c9c0*/  UIMAD UR30, UR8, 0xa, URZ ;  /* 0x0000000a081e78a4 */ /* 0x000fc4000f8e02ff */
[----:B------:R-:W-:Y:S02]  /*1c9d0*/  UIMAD UR31, UR8, 0x9, URZ ;  /* 0x00000009081f78a4 */ /* 0x000fe4000f8e02ff */
[----:B------:R-:W-:Y:S02]  /*1c9e0*/  USHF.L.U32 UR32, UR8, 0x3, URZ ;  /* 0x0000000308207899 */ /* 0x000fe400080006ff */
[----:B------:R-:W-:Y:S02]  /*1c9f0*/  UIMAD UR33, UR8, 0x7, URZ ;  /* 0x00000007082178a4 */ /* 0x000fe4000f8e02ff */
[----:B------:R-:W-:Y:S02]  /*1ca00*/  UIMAD UR34, UR8, 0x6, URZ ;  /* 0x00000006082278a4 */ /* 0x000fe4000f8e02ff */
[----:B------:R-:W-:Y:S02]  /*1ca10*/  UIMAD UR35, UR8, 0x5, URZ ;  /* 0x00000005082378a4 */ /* 0x000fe4000f8e02ff */
[----:B------:R-:W-:-:S02]  /*1ca20*/  USHF.L.U32 UR36, UR8, 0x2, URZ ;  /* 0x0000000208247899 */ /* 0x000fc400080006ff */
[----:B------:R-:W-:Y:S02]  /*1ca30*/  UIMAD UR37, UR8, 0x3, URZ ;  /* 0x00000003082578a4 */ /* 0x000fe4000f8e02ff */
[----:B------:R-:W-:Y:S02]  /*1ca40*/  USHF.L.U32 UR38, UR8, 0x1, URZ ;  /* 0x0000000108267899 */ /* 0x000fe400080006ff */
[----:B------:R-:W-:Y:S02]  /*1ca50*/  ULEA.HI UR7, UR7, UR5, URZ, 0x5 ;  /* 0x0000000507077291 */ /* 0x000fe4000f8f28ff */
[----:B------:R-:W-:Y:S02]  /*1ca60*/  USHF.R.S32.HI UR71, URZ, 0x1f, UR8 ;  /* 0x0000001fff477899 */ /* 0x000fe40008011408 */
[----:B------:R-:W-:Y:S02]  /*1ca70*/  USHF.R.S32.HI UR5, URZ, 0x1f, UR9 ;  /* 0x0000001fff057899 */ /* 0x000fe40008011409 */
[----:B------:R-:W-:-:S02]  /*1ca80*/  USHF.R.S32.HI UR40, URZ, 0x1f, UR10 ;  /* 0x0000001fff287899 */ /* 0x000fc4000801140a */
[----:B------:R-:W-:Y:S02]  /*1ca90*/  USHF.R.S32.HI UR41, URZ, 0x1f, UR11 ;  /* 0x0000001fff297899 */ /* 0x000fe4000801140b */
[----:B------:R-:W-:Y:S02]  /*1caa0*/  USHF.R.S32.HI UR42, URZ, 0x1f, UR12 ;  /* 0x0000001fff2a7899 */ /* 0x000fe4000801140c */
[----:B------:R-:W-:Y:S02]  /*1cab0*/  USHF.R.S32.HI UR43, URZ, 0x1f, UR13 ;  /* 0x0000001fff2b7899 */ /* 0x000fe4000801140d */
        /* <DEDUP_REMOVED lines=26> */
[----:B------:R-:W-:Y:S01]  /*1cc60*/  USHF.R.S32.HI UR73, URZ, 0x1f, UR6 ;  /* 0x0000001fff497899 */ /* 0x000fe20008011406 */
[----:B------:R-:W2:Y:S01]  /*1cc70*/  LDL R32, [R1+0x20] ;  /* 0x0000200001207983 */ /* 0x000ea20000100800 */
[----:B------:R-:W-:Y:S01]  /*1cc80*/  USHF.R.S32.HI UR7, URZ, 0x5, UR7 ;  /* 0x00000005ff077899 */ /* 0x000fe20008011407 */
[----:B--2---:R-:W-:-:S02]  /*1cc90*/  LOP3.LUT R6, R32, 0x10, RZ, 0x3c, !PT ;  /* 0x0000001020067812 */ /* 0x004fc400078e3cff */
[----:B------:R-:W-:Y:S02]  /*1cca0*/  LOP3.LUT R5, R32, 0x20, RZ, 0x3c, !PT ;  /* 0x0000002020057812 */ /* 0x000fe400078e3cff */
[----:B------:R-:W-:Y:S02]  /*1ccb0*/  IADD3 R6, P5, PT, R8, UR9, RZ ;  /* 0x0000000908067c10 */ /* 0x000fe4000ffbe0ff */
[----:B------:R-:W-:Y:S02]  /*1ccc0*/  IADD3 R5, P2, PT, R7, UR9, RZ ;  /* 0x0000000907057c10 */ /* 0x000fe4000ff5e0ff */
[----:B------:R-:W-:Y:S01]  /*1ccd0*/  LOP3.LUT R3, R32, 0x30, RZ, 0x3c, !PT ;  /* 0x0000003020037812 */ /* 0x000fe200078e3cff */
[----:B------:R0:W-:Y:S01]  /*1cce0*/  STL [R1+0xba4], R6 ;  /* 0x000ba40601007387 */ /* 0x0001e20000100800 */
[----:B------:R-:W-:-:S03]  /*1ccf0*/  IADD3 R3, P1, PT, R8, UR10, RZ ;  /* 0x0000000a08037c10 */ /* 0x000fc6000ff3e0ff */
[----:B------:R2:W-:Y:S04]  /*1cd00*/  STL [R1+0xbac], R5 ;  /* 0x000bac0501007387 */ /* 0x0005e80000100800 */
[----:B------:R3:W-:Y:S01]  /*1cd10*/  STL [R1+0xbb4], R3 ;  /* 0x000bb40301007387 */ /* 0x0007e20000100800 */
[----:B0-----:R-:W-:Y:S02]  /*1cd20*/  IADD3 R6, P0, PT, R7, UR10, RZ ;  /* 0x0000000a07067c10 */ /* 0x001fe4000ff1e0ff */
[----:B--2---:R-:W-:-:S03]  /*1cd30*/  IADD3 R5, P4, PT, R8, UR11, RZ ;  /* 0x0000000b08057c10 */ /* 0x004fc6000ff9e0ff */
[----:B------:R0:W-:Y:S01]  /*1cd40*/  STL [R1+0xbbc], R6 ;  /* 0x000bbc0601007387 */ /* 0x0001e20000100800 */
[----:B---3--:R-:W-:-:S03]  /*1cd50*/  IADD3 R3, P3, PT, R7, UR11, RZ ;  /* 0x0000000b07037c10 */ /* 0x008fc6000ff7e0ff */
[----:B------:R2:W-:Y:S04]  /*1cd60*/  STL [R1+0xbc4], R5 ;  /* 0x000bc40501007387 */ /* 0x0005e80000100800 */
[----:B------:R3:W-:Y:S01]  /*1cd70*/  STL [R1+0xbcc], R3 ;  /* 0x000bcc0301007387 */ /* 0x0007e20000100800 */
[----:B0-----:R-:W-:Y:S02]  /*1cd80*/  IADD3 R6, P6, PT, R8, UR12, RZ ;  /* 0x0000000c08067c10 */ /* 0x001fe4000ffde0ff */
[----:B--2---:R-:W-:-:S03]  /*1cd90*/  IADD3.X R5, PT, PT, R4, UR5, RZ, P5, !PT ;  /* 0x0000000504057c10 */ /* 0x004fc6000affe4ff */
[----:B------:R0:W-:Y:S01]  /*1cda0*/  STL [R1+0xbd4], R6 ;  /* 0x000bd40601007387 */ /* 0x0001e20000100800 */
[----:B---3--:R-:W-:-:S03]  /*1cdb0*/  IADD3 R3, P5, PT, R7, UR12, RZ ;  /* 0x0000000c07037c10 */ /* 0x008fc6000ffbe0ff */
[----:B------:R2:W-:Y:S04]  /*1cdc0*/  STL [R1+0xba0], R5 ;  /* 0x000ba00501007387 */ /* 0x0005e80000100800 */
[----:B------:R3:W-:Y:S01]  /*1cdd0*/  STL [R1+0xbdc], R3 ;  /* 0x000bdc0301007387 */ /* 0x0007e20000100800 */
[----:B0-----:R-:W-:Y:S02]  /*1cde0*/  IADD3.X R6, PT, PT, R2, UR5, RZ, P2, !PT ;  /* 0x0000000502067c10 */ /* 0x001fe400097fe4ff */
[----:B--2---:R-:W-:-:S03]  /*1cdf0*/  IADD3 R5, P2, PT, R8, UR13, RZ ;  /* 0x0000000d08057c10 */ /* 0x004fc6000ff5e0ff */
[----:B------:R0:W-:Y:S01]  /*1ce00*/  STL [R1+0xba8], R6 ;  /* 0x000ba80601007387 */ /* 0x0001e20000100800 */
[----:B---3--:R-:W-:-:S03]  /*1ce10*/  IADD3.X R3, PT, PT, R4, UR40, RZ, P1, !PT ;  /* 0x0000002804037c10 */ /* 0x008fc60008ffe4ff */
        /* <DEDUP_REMOVED lines=213> */
[----:B--2---:R-:W-:-:S03]  /*1db70*/  IADD3.X R5, PT, PT, R4, UR69, RZ, P5, !PT ;  /* 0x0000004504057c10 */ /* 0x004fc6000affe4ff */
[----:B------:R0:W-:Y:S01]  /*1db80*/  STL [R1+0xd58], R6 ;  /* 0x000d580601007387 */ /* 0x0001e20000100800 */
[----:B---3--:R-:W-:-:S03]  /*1db90*/  IADD3.X R3, PT, PT, R2, UR69, RZ, P2, !PT ;  /* 0x0000004502037c10 */ /* 0x008fc600097fe4ff */
[----:B------:R2:W-:Y:S04]  /*1dba0*/  STL [R1+0xd60], R5 ;  /* 0x000d600501007387 */ /* 0x0005e80000100800 */
[----:B------:R3:W-:Y:S01]  /*1dbb0*/  STL [R1+0xd68], R3 ;  /* 0x000d680301007387 */ /* 0x0007e20000100800 */
[----:B0-----:R-:W-:Y:S02]  /*1dbc0*/  IADD3.X R6, PT, PT, R4, UR70, RZ, P1, !PT ;  /* 0x0000004604067c10 */ /* 0x001fe40008ffe4ff */
[----:B--2---:R-:W-:-:S03]  /*1dbd0*/  IADD3.X R5, PT, PT, R2, UR70, RZ, P0, !PT ;  /* 0x0000004602057c10 */ /* 0x004fc600087fe4ff */
[----:B------:R1:W-:Y:S01]  /*1dbe0*/  STL [R1+0xd70], R6 ;  /* 0x000d700601007387 */ /* 0x0003e20000100800 */
[----:B------:R-:W-:Y:S02]  /*1dbf0*/  IADD3.X R2, PT, PT, R2, UR71, RZ, P3, !PT ;  /* 0x0000004702027c10 */ /* 0x000fe40009ffe4ff */
[----:B---3--:R-:W-:Y:S01]  /*1dc00*/  IADD3.X R3, PT, PT, R4, UR71, RZ, P4, !PT ;  /* 0x0000004704037c10 */ /* 0x008fe2000a7fe4ff */
[----:B------:R1:W-:Y:S04]  /*1dc10*/  STL [R1+0xd78], R5 ;  /* 0x000d780501007387 */ /* 0x0003e80000100800 */
[----:B------:R1:W-:Y:S04]  /*1dc20*/  STL [R1+0xd88], R2 ;  /* 0x000d880201007387 */ /* 0x0003e80000100800 */
[----:B------:R1:W-:Y:S02]  /*1dc30*/  STL [R1+0xd80], R3 ;  /* 0x000d800301007387 */ /* 0x0003e40000100800 */
.L_x_1:
[----:B------:R0:W-:Y:S01]  /*1dc40*/  STL [R1+0x204c], R11 ;  /* 0x00204c0b01007387 */ /* 0x0001e20000100800 */
[----:B-1----:R-:W1:Y:S03]  /*1dc50*/  LDC R2, c[0x0][0x3a0] ;  /* 0x0000e800ff027b82 */ /* 0x002e660000000800 */
[----:B--2---:R-:W2:Y:S04]  /*1dc60*/  LDL R5, [R1+0xb50] ;  /* 0x000b500001057983 */ /* 0x004ea80000100800 */
[----:B------:R-:W2:Y:S04]  /*1dc70*/  LDL R4, [R1+0xb54] ;  /* 0x000b540001047983 */ /* 0x000ea80000100800 */
[----:B0-----:R-:W1:Y:S04]  /*1dc80*/  LDL R11, [R1+0xb78] ;  /* 0x000b7800010b7983 */ /* 0x001e680000100800 */
[----:B------:R0:W-:Y:S02]  /*1dc90*/  STL [R1+0x2048], R10 ;  /* 0x0020480a01007387 */ /* 0x0001e40000100800 */
[----:B0-----:R-:W-:Y:S01]  /*1dca0*/  PRMT R10, RZ, 0x7610, R10 ;  /* 0x00007610ff0a7816 */ /* 0x001fe2000000000a */
[----:B-1----:R-:W-:-:S05]  /*1dcb0*/  IMAD R2, R11, -0x20, R2 ;  /* 0xffffffe00b027824 */ /* 0x002fca00078e0202 */
[----:B------:R-:W-:-:S13]  /*1dcc0*/  ISETP.GT.AND P0, PT, R2, RZ, PT ;  /* 0x000000ff0200720c */ /* 0x000fda0003f04270 */
[----:B--2---:R-:W2:Y:S04]  /*1dcd0*/  @P0 LDG.E.U8 R10, desc[UR54][R4.64] ;  /* 0x00000036040a0981 */ /* 0x004ea8000c1e1100 */
[----:B------:R-:W-:Y:S04]  /*1dce0*/  STL [R1+0x2044], R9 ;  /* 0x0020440901007387 */ /* 0x000fe80000100800 */
[----:B------:R-:W-:Y:S04]  /*1dcf0*/  STL [R1+0x2040], R8 ;  /* 0x0020400801007387 */ /* 0x000fe80000100800 */
[----:B------:R-:W-:Y:S04]  /*1dd00*/  STL [R1+0x203c], R7 ;  /* 0x00203c0701007387 */ /* 0x000fe80000100800 */
[----:B------:R-:W-:Y:S04]  /*1dd10*/  STL [R1+0x2038], R6 ;  /* 0x0020380601007387 */ /* 0x000fe80000100800 */
[----:B------:R-:W-:Y:S04]  /*1dd20*/  STL [R1+0x2034], R3 ;  /* 0x0020340301007387 */ /* 0x000fe80000100800 */
[----:B-----5:R-:W-:Y:S04]  /*1dd30*/  STL [R1+0x16d8], R0 ;  /* 0x0016d80001007387 */ /* 0x020fe80000100800 */
[----:B------:R-:W3:Y:S04]  /*1dd40*/  LDL.LU R11, [R1+0x204c] ;  /* 0x00204c00010b7983 */ /* 0x000ee80000300800 */
[----:B--2---:R0:W-:Y:S04]  /*1dd50*/  STL [R1+0x18], R10 ;  /* 0x0000180a01007387 */ /* 0x0041e80000100800 */
[----:B0-----:R-:W2:Y:S04]  /*1dd60*/  LDL.LU R10, [R1+0x2048] ;  /* 0x00204800010a7983 */ /* 0x001ea80000300800 */
[----:B------:R-:W4:Y:S04]  /*1dd70*/  LDL R4, [R1+0xb48] ;  /* 0x000b480001047983 */ /* 0x000f280000100800 */
[----:B------:R-:W4:Y:S01]  /*1dd80*/  LDL R5, [R1+0xb4c] ;  /* 0x000b4c0001057983 */ /* 0x000f220000100800 */
[----:B------:R-:W-:-:S02]  /*1dd90*/  PRMT R9, RZ, 0x7610, R9 ;  /* 0x00007610ff097816 */ /* 0x000fc40000000009 */
[----:B----4-:R-:W-:-:S04]  /*1dda0*/  @P0 LOP3.LUT R5, R5, R4, RZ, 0x3c, !PT ;  /* 0x0000000405050212 */ /* 0x010fc800078e3cff */
[----:B------:R-:W-:-:S04]  /*1ddb0*/  @P0 LOP3.LUT R4, R5, R4, RZ, 0x3c, !PT ;  /* 0x0000000405040212 */ /* 0x000fc800078e3cff */
[----:B------:R-:W-:-:S05]  /*1ddc0*/  @P0 LOP3.LUT R5, R5, R4, RZ, 0x3c, !PT ;  /* 0x0000000405050212 */ /* 0x000fca00078e3cff */
[----:B------:R-:W4:Y:S01]  /*1ddd0*/  @P0 LDG.E.U8 R9, desc[UR54][R4.64] ;  /* 0x0000003604090981 */ /* 0x000f22000c1e1100 */
[----:B------:R-:W-:-:S03]  /*1dde0*/  ISETP.GT.AND P1, PT, R2, 0x1, PT ;  /* 0x000000010200780c */ /* 0x000fc60003f24270 */
[----:B----4-:R0:W-:Y:S04]  /*1ddf0*/  STL [R1+0x14], R9 ;  /* 0x0000140901007387 */ /* 0x0101e80000100800 */
[----:B0-----:R-:W4:Y:S04]  /*1de00*/  LDL.LU R9, [R1+0x2044] ;  /* 0x0020440001097983 */ /* 0x001f280000300800 */
[----:B------:R-:W2:Y:S04]  /*1de10*/  LDL R4, [R1+0xd88] ;  /* 0x000d880001047983 */ /* 0x000ea80000100800 */
[----:B------:R-:W2:Y:S01]  /*1de20*/  LDL R5, [R1+0xd8c] ;  /* 0x000d8c0001057983 */ /* 0x000ea20000100800 */
[----:B------:R-:W-:-:S02]  /*1de30*/  PRMT R8, RZ, 0x7610, R8 ;  /* 0x00007610ff087816 */ /* 0x000fc40000000008 */
[----:B--2---:R-:W-:-:S04]  /*1de40*/  @P1 LOP3.LUT R5, R5, R4, RZ, 0x3c, !PT ;  /* 0x0000000405051212 */ /* 0x004fc800078e3cff */
[----:B------:R-:W-:-:S04]  /*1de50*/  @P1 LOP3.LUT R4, R5, R4, RZ, 0x3c, !PT ;  /* 0x0000000405041212 */ /* 0x000fc800078e3cff */
[----:B------:R-:W-:-:S05]  /*1de60*/  @P1 LOP3.LUT R5, R5, R4, RZ, 0x3c, !PT ;  /* 0x0000000405051212 */ /* 0x000fca00078e3cff */
[----:B------:R-:W2:Y:S04]  /*1de70*/  @P1 LDG.E.U8 R8, desc[UR54][R4.64] ;  /* 0x0000003604081981 */ /* 0x000ea8000c1e1100 */
[----:B--2---:R0:W-:Y:S04]  /*1de80*/  STL [R1+0x10], R8 ;  /* 0x0000100801007387 */ /* 0x0041e80000100800 */
[----:B0-----:R-:W2:Y:S04]  /*1de90*/  LDL.LU R8, [R1+0x2040] ;  /* 0x0020400001087983 */ /* 0x001ea80000300800 */
[----:B------:R-:W2:Y:S04]  /*1dea0*/  LDL R4, [R1+0xd80] ;  /* 0x000d800001047983 */ /* 0x000ea80000100800 */
[----:B------:R-:W2:Y:S01]  /*1deb0*/  LDL R5, [R1+0xd84] ;  /* 0x000d840001057983 */ /* 0x000ea20000100800 */
[----:B------:R-:W-:-:S02]  /*1dec0*/  PRMT R0, RZ, 0x7610, R0 ;  /* 0x00007610ff007816 */ /* 0x000fc40000000000 */
[----:B--2---:R-:W-:-:S04]  /*1ded0*/  @P1 LOP3.LUT R5, R5, R4, RZ, 0x3c, !PT ;  /* 0x0000000405051212 */ /* 0x004fc800078e3cff */
[----:B------:R-:W-:-:S04]  /*1dee0*/  @P1 LOP3.LUT R4, R5, R4, RZ, 0x3c, !PT ;  /* 0x0000000405041212 */ /* 0x000fc800078e3cff */
[----:B------:R-:W-:-:S05]  /*1def0*/  @P1 LOP3.LUT R5, R5, R4, RZ, 0x3c, !PT ;  /* 0x0000000405051212 */ /* 0x000fca00078e3cff */
[----:B------:R0:W2:Y:S04]  /*1df00*/  @P1 LDG.E.U8 R0, desc[UR54][R4.64] ;  /* 0x0000003604001981 */ /* 0x0000a8000c1e1100 */
[----:B------:R-:W0:Y:S04]  /*1df10*/  LDL R4, [R1+0xd78] ;  /* 0x000d780001047983 */ /* 0x000e280000100800 */
[----:B------:R-:W0:Y:S01]  /*1df20*/  LDL R5, [R1+0xd7c] ;  /* 0x000d7c0001057983 */ /* 0x000e220000100800 */
[----:B------:R-:W-:Y:S02]  /*1df30*/  ISETP.GT.AND P2, PT, R2, 0x2, PT ;  /* 0x000000020200780c */ /* 0x000fe40003f44270 */
[----:B------:R-:W-:-:S11]  /*1df40*/  PRMT R7, RZ, 0x7610, R7 ;  /* 0x00007610ff077816 */ /* 0x000fd60000000007 */
[----:B0-----:R-:W-:-:S04]  /*1df50*/  @P2 LOP3.LUT R5, R5, R4, RZ, 0x3c, !PT ;  /* 0x0000000405052212 */ /* 0x001fc800078e3cff */
[----:B------:R-:W-:-:S04]  /*1df60*/  @P2 LOP3.LUT R4, R5, R4, RZ, 0x3c, !PT ;  /* 0x0000000405042212 */ /* 0x000fc800078e3cff */
[----:B------:R-:W-:-:S05]  /*1df70*/  @P2 LOP3.LUT R5, R5, R4, RZ, 0x3c, !PT ;  /* 0x0000000405052212 */ /* 0x000fca00078e3cff */
[----:B------:R-:W3:Y:S04]  /*1df80*/  @P2 LDG.E.U8 R7, desc[UR54][R4.64] ;  /* 0x0000003604072981 */ /* 0x000ee8000c1e1100 */
[----:B--2---:R0:W-:Y:S04]  /*1df90*/  STL [R1+0xc], R0 ;  /* 0x00000c0001007387 */ /* 0x0041e80000100800 */
[----:B0-----:R-:W2:Y:S04]  /*1dfa0*/  LDL R0, [R1+0xd5c] ;  /* 0x000d5c0001007983 */ /* 0x001ea80000100800 */
[----:B---3--:R0:W-:Y:S04]  /*1dfb0*/  STL [R1+0x8], R7 ;  /* 0x0000080701007387 */ /* 0x0081e80000100800 */
[----:B0-----:R-:W3:Y:S04]  /*1dfc0*/  LDL.LU R7, [R1+0x203c] ;  /* 0x00203c0001077983 */ /* 0x001ee80000300800 */
[----:B------:R-:W2:Y:S04]  /*1dfd0*/  LDL R4, [R1+0xd70] ;  /* 0x000d700001047983 */ /* 0x000ea80000100800 */
[----:B------:R-:W2:Y:S01]  /*1dfe0*/  LDL R5, [R1+0xd74] ;  /* 0x000d740001057983 */ /* 0x000ea20000100800 */
[----:B------:R-:W-:-:S02]  /*1dff0*/  PRMT R6, RZ, 0x7610, R6 ;  /* 0x00007610ff067816 */ /* 0x000fc40000000006 */
[----:B--2---:R-:W-:-:S04]  /*1e000*/  @P2 LOP3.LUT R5, R5, R4, RZ, 0x3c, !PT ;  /* 0x0000000405052212 */ /* 0x004fc800078e3cff */
[----:B------:R-:W-:-:S04]  /*1e010*/  @P2 LOP3.LUT R4, R5, R4, RZ, 0x3c, !PT ;  /* 0x0000000405042212 */ /* 0x000fc800078e3cff */
[----:B------:R-:W-:-:S05]  /*1e020*/  @P2 LOP3.LUT R5, R5, R4, RZ, 0x3c, !PT ;  /* 0x0000000405052212 */ /* 0x000fca00078e3cff */
[----:B------:R-:W2:Y:S01]  /*1e030*/  @P2 LDG.E.U8 R6, desc[UR54][R4.64] ;  /* 0x0000003604062981 */ /* 0x000ea2000c1e1100 */
[----:B------:R-:W-:-:S03]  /*1e040*/  ISETP.GT.AND P0, PT, R2, 0x3, PT ;  /* 0x000000030200780c */ /* 0x000fc60003f04270 */
        /* <DEDUP_REMOVED lines=8> */
[----:B------:R-:W2:Y:S04]  /*1e0d0*/  @P0 LDG.E.U8 R3, desc[UR54][R4.64] ;  /* 0x0000003604030981 */ /* 0x000ea8000c1e1100 */
[----:B--2---:R0:W-:Y:S04]  /*1e0e0*/  STL [R1], R3 ;  /* 0x0000000301007387 */ /* 0x0041e80000100800 */
        /* <DEDUP_REMOVED lines=8> */
[----:B------:R-:W3:Y:S01]  /*1e170*/  LDL R5, [R1+0xd58] ;  /* 0x000d580001057983 */ /* 0x000ee20000100800 */
[----:B------:R-:W-:Y:S02]  /*1e180*/  ISETP.GT.AND P1, PT, R2, 0x4, PT ;  /* 0x000000040200780c */ /* 0x000fe40003f24270 */
[----:B------:R-:W-:-:S11]  /*1e190*/  PRMT R60, RZ, 0x7610, R60 ;  /* 0x00007610ff3c7816 */ /* 0x000fd6000000003c */
[----:B0-----:R-:W-:Y:S01]  /*1e1a0*/  @P1 IMAD.MOV.U32 R4, RZ, RZ, R0 ;  /* 0x000000ffff041224 */ /* 0x001fe200078e0000 */
[----:B--2---:R0:W-:Y:S01]  /*1e1b0*/  STL [R1+0x201c], R61 ;  /* 0x00201c3d01007387 */ /* 0x0041e20000100800 */
[----:B------:R-:W-:-:S03]  /*1e1c0*/  PRMT R59, RZ, 0x7610, R59 ;  /* 0x00007610ff3b7816 */ /* 0x000fc6000000003b */
[----:B------:R-:W2:Y:S04]  /*1e1d0*/  LDL R0, [R1+0xd44] ;  /* 0x000d440001007983 */ /* 0x000ea80000100800 */
[----:B0-----:R-:W2:Y:S04]  /*1e1e0*/  LDL R61, [R1+0xd54] ;  /* 0x000d5400013d7983 */ /* 0x001ea80000100800 */
[----:B---3--:R2:W3:Y:S04]  /*1e1f0*/  @P1 LDG.E.U8 R60, desc[UR54][R4.64] ;  /* 0x00000036043c1981 */ /* 0x0084e8000c1e1100 */
[----:B------:R-:W3:Y:S01]  /*1e200*/  LDL R5, [R1+0xd50] ;  /* 0x000d500001057983 */ /* 0x000ee20000100800 */
[----:B--2---:R-:W-:-:S05]  /*1e210*/  @P1 IMAD.MOV.U32 R4, RZ, RZ, R61 ;  /* 0x000000ffff041224 */ /* 0x004fca00078e003d */
[----:B---3--:R-:W2:Y:S04]  /*1e220*/  @P1 LDG.E.U8 R59, desc[UR54][R4.64] ;  /* 0x00000036043b1981 */ /* 0x008ea8000c1e1100 */
[----:B------:R0:W-:Y:S04]  /*1e230*/  STL [R1+0x2020], R60 ;  /* 0x0020203c01007387 */ /* 0x0001e80000100800 */
[----:B------:R-:W3:Y:S04]  /*1e240*/  LDL R61, [R1+0xd38] ;  /* 0x000d3800013d7983 */ /* 0x000ee80000100800 */
[----:B------:R-:W3:Y:S04]  /*1e250*/  LDL R4, [R1+0xd48] ;  /* 0x000d480001047983 */ /* 0x000ee80000100800 */
[----:B------:R-:W3:Y:S04]  /*1e260*/  LDL R5, [R1+0xd4c] ;  /* 0x000d4c0001057983 */ /* 0x000ee80000100800 */
[----:B0-----:R-:W4:Y:S01]  /*1e270*/  LDL R60, [R1+0xd3c] ;  /* 0x000d3c00013c7983 */ /* 0x001f220000100800 */
[----:B------:R-:W-:-:S03]  /*1e280*/  ISETP.GT.AND P2, PT, R2, 0x5, PT ;  /* 0x000000050200780c */ /* 0x000fc60003f44270 */
[----:B--2---:R0:W-:Y:S04]  /*1e290*/  STL [R1+0x2024], R59 ;  /* 0x0020243b01007387 */ /* 0x0041e80000100800 */
[----:B0-----:R-:W2:Y:S06]  /*1e2a0*/  LDL R59, [R1+0xd40] ;  /* 0x000d4000013b7983 */ /* 0x001eac0000100800 */
[----:B---3--:R-:W-:-:S04]  /*1e2b0*/  @P2 LOP3.LUT R5, R5, R4, RZ, 0x3c, !PT ;  /* 0x0000000405052212 */ /* 0x008fc800078e3cff */
[C---:B------:R-:W-:Y:S02]  /*1e2c0*/  @P2 LOP3.LUT R4, R5.reuse, R4, RZ, 0x3c, !PT ;  /* 0x0000000405042212 */ /* 0x040fe400078e3cff */
[----:B------:R-:W-:Y:S02]  /*1e2d0*/  ISETP.GT.AND P0, PT, R2, 0x6, PT ;  /* 0x000000060200780c */ /* 0x000fe40003f04270 */
[----:B------:R-:W-:Y:S02]  /*1e2e0*/  PRMT R58, RZ, 0x7610, R58 ;  /* 0x00007610ff3a7816 */ /* 0x000fe4000000003a */
[----:B------:R-:W-:Y:S02]  /*1e2f0*/  @P2 LOP3.LUT R5, R5, R4, RZ, 0x3c, !PT ;  /* 0x0000000405052212 */ /* 0x000fe400078e3cff */
[----:B------:R-:W-:-:S03]  /*1e300*/  PRMT R57, RZ, 0x7610, R57 ;  /* 0x00007610ff397816 */ /* 0x000fc60000000039 */
[----:B------:R0:W3:Y:S01]  /*1e310*/  @P2 LDG.E.U8 R58, desc[UR54][R4.64] ;  /* 0x00000036043a2981 */ /* 0x0000e2000c1e1100 */
[----:B------:R-:W-:Y:S01]  /*1e320*/  PRMT R56, RZ, 0x7610, R56 ;  /* 0x00007610ff387816 */ /* 0x000fe20000000038 */
[----:B0-----:R-:W-:Y:S02]  /*1e330*/  @P2 IMAD.MOV.U32 R4, RZ, RZ, R0 ;  /* 0x000000ffff042224 */ /* 0x001fe400078e0000 */
[----:B--2---:R-:W-:-:S05]  /*1e340*/  @P2 IMAD.MOV.U32 R5, RZ, RZ, R59 ;  /* 0x000000ffff052224 */ /* 0x004fca00078e003b */
[----:B------:R4:W2:Y:S02]  /*1e350*/  @P2 LDG.E.U8 R57, desc[UR54][R4.64] ;  /* 0x0000003604392981 */ /* 0x0008a4000c1e1100 */
[----:B----4-:R-:W-:Y:S02]  /*1e360*/  @P0 IMAD.MOV.U32 R4, RZ, RZ, R60 ;  /* 0x000000ffff040224 */ /* 0x010fe400078e003c */
[----:B------:R-:W-:-:S05]  /*1e370*/  @P0 IMAD.MOV.U32 R5, RZ, RZ, R61 ;  /* 0x000000ffff050224 */ /* 0x000fca00078e003d */
[----:B------:R-:W4:Y:S04]  /*1e380*/  @P0 LDG.E.U8 R56, desc[UR54][R4.64] ;  /* 0x0000003604380981 */ /* 0x000f28000c1e1100 */
[----:B---3--:R0:W-:Y:S04]  /*1e390*/  STL [R1+0x2028], R58 ;  /* 0x0020283a01007387 */ /* 0x0081e80000100800 */
[----:B------:R-:W3:Y:S04]  /*1e3a0*/  LDL R0, [R1+0xd2c] ;  /* 0x000d2c0001007983 */ /* 0x000ee80000100800 */
[----:B0-----:R-:W3:Y:S04]  /*1e3b0*/  LDL R58, [R1+0xd34] ;  /* 0x000d3400013a7983 */ /* 0x001ee80000100800 */
[----:B--2---:R0:W-:Y:S04]  /*1e3c0*/  STL [R1+0x202c], R57 ;  /* 0x00202c3901007387 */ /* 0x0041e80000100800 */
[----:B------:R-:W2:Y:S04]  /*1e3d0*/  LDL R61, [R1+0xd24] ;  /* 0x000d2400013d7983 */ /* 0x000ea80000100800 */
[----:B------:R-:W2:Y:S04]  /*1e3e0*/  LDL R60, [R1+0xd18] ;  /* 0x000d1800013c7983 */ /* 0x000ea80000100800 */
[----:B0-----:R-:W2:Y:S04]  /*1e3f0*/  LDL R57, [R1+0xd30] ;  /* 0x000d300001397983 */ /* 0x001ea80000100800 */
[----:B------:R-:W2:Y:S04]  /*1e400*/  LDL R59, [R1+0xd1c] ;  /* 0x000d1c00013b7983 */ /* 0x000ea80000100800 */
[----:B----4-:R0:W-:Y:S04]  /*1e410*/  STL [R1+0x2030], R56 ;  /* 0x0020303801007387 */ /* 0x0101e80000100800 */
[----:B0-----:R-:W4:Y:S01]  /*1e420*/  LDL R56, [R1+0xd28] ;  /* 0x000d280001387983 */ /* 0x001f220000100800 */
[----:B------:R-:W-:Y:S01]  /*1e430*/  ISETP.GT.AND P1, PT, R2, 0x7, PT ;  /* 0x000000070200780c */ /* 0x000fe20003f24270 */
[----:B---3--:R-:W-:Y:S01]  /*1e440*/  @P0 IMAD.MOV.U32 R4, RZ, RZ, R58 ;  /* 0x000000ffff040224 */ /* 0x008fe200078e003a */
[----:B------:R-:W-:Y:S01]  /*1e450*/  PRMT R55, RZ, 0x7610, R55 ;  /* 0x00007610ff377816 */ /* 0x000fe20000000037 */
[----:B------:R-:W3:Y:S01]  /*1e460*/  LDL R58, [R1+0xd10] ;  /* 0x000d1000013a7983 */ /* 0x000ee20000100800 */
[----:B------:R-:W-:Y:S01]  /*1e470*/  PRMT R54, RZ, 0x7610, R54 ;  /* 0x00007610ff367816 */ /* 0x000fe20000000036 */
[----:B--2---:R-:W-:-:S02]  /*1e480*/  @P0 IMAD.MOV.U32 R5, RZ, RZ, R57 ;  /* 0x000000ffff050224 */ /* 0x004fc400078e0039 */
[----:B------:R-:W2:Y:S04]  /*1e490*/  LDL R57, [R1+0xd14] ;  /* 0x000d140001397983 */ /* 0x000ea80000100800 */
[----:B------:R0:W2:Y:S02]  /*1e4a0*/  @P0 LDG.E.U8 R55, desc[UR54][R4.64] ;  /* 0x0000003604370981 */ /* 0x0000a4000c1e1100 */
[----:B0-----:R-:W-:Y:S02]  /*1e4b0*/  @P1 IMAD.MOV.U32 R4, RZ, RZ, R0 ;  /* 0x000000ffff041224 */ /* 0x001fe400078e0000 */
[----:B----4-:R-:W-:Y:S01]  /*1e4c0*/  @P1 IMAD.MOV.U32 R5, RZ, RZ, R56 ;  /* 0x000000ffff051224 */ /* 0x010fe200078e0038 */
[----:B------:R-:W4:Y:S04]  /*1e4d0*/  LDL R0, [R1+0xd0c] ;  /* 0x000d0c0001007983 */ /* 0x000f280000100800 */
[----:B------:R0:W2:Y:S04]  /*1e4e0*/  @P1 LDG.E.U8 R54, desc[UR54][R4.64] ;  /* 0x0000003604361981 */ /* 0x0000a8000c1e1100 */
[----:B------:R-:W2:Y:S04]  /*1e4f0*/  LDL R56, [R1+0xd08] ;  /* 0x000d080001387983 */ /* 0x000ea80000100800 */
[----:B------:R-:W2:Y:S01]  /*1e500*/  LDL R5, [R1+0xd20] ;  /* 0x000d200001057983 */ /* 0x000ea20000100800 */
[C---:B------:R-:W-:Y:S01]  /*1e510*/  ISETP.GT.AND P2, PT, R2.reuse, 0x8, PT ;  /* 0x000000080200780c */ /* 0x040fe20003f44270 */
[----:B0-----:R-:W-:Y:S01]  /*1e520*/  @P1 IMAD.MOV.U32 R4, RZ, RZ, R61 ;  /* 0x000000ffff041224 */ /* 0x001fe200078e003d */
[----:B------:R-:W-:Y:S01]  /*1e530*/  PRMT R53, RZ, 0x7610, R53 ;  /* 0x00007610ff357816 */ /* 0x000fe20000000035 */
[----:B------:R-:W3:Y:S01]  /*1e540*/  LDL R61, [R1+0xd04] ;  /* 0x000d0400013d7983 */ /* 0x000ee20000100800 */
[----:B------:R-:W-:-:S02]  /*1e550*/  ISETP.GT.AND P0, PT, R2, 0x9, PT ;  /* 0x000000090200780c */ /* 0x000fc40003f04270 */
[----:B------:R-:W-:Y:S02]  /*1e560*/  PRMT R52, RZ, 0x7610, R52 ;  /* 0x00007610ff347816 */ /* 0x000fe40000000034 */
[----:B------:R-:W-:Y:S02]  /*1e570*/  PRMT R51, RZ, 0x7610, R51 ;  /* 0x00007610ff337816 */ /* 0x000fe40000000033 */
[----:B------:R-:W-:Y:S01]  /*1e580*/  PRMT R50, RZ, 0x7610, R50 ;  /* 0x00007610ff327816 */ /* 0x000fe20000000032 */
[----:B--2---:R0:W2:Y:S02]  /*1e590*/  @P1 LDG.E.U8 R53, desc[UR54][R4.64] ;  /* 0x0000003604351981 */ /* 0x0040a4000c1e1100 */
[----:B0-----:R-:W-:Y:S02]  /*1e5a0*/  @P2 IMAD.MOV.U32 R4, RZ, RZ, R59 ;  /* 0x000000ffff042224 */ /* 0x001fe400078e003b */
[----:B------:R-:W-:Y:S01]  /*1e5b0*/  @P2 IMAD.MOV.U32 R5, RZ, RZ, R60 ;  /* 0x000000ffff052224 */ /* 0x000fe200078e003c */
[----:B------:R-:W2:Y:S04]  /*1e5c0*/  LDL R59, [R1+0xcfc] ;  /* 0x000cfc00013b7983 */ /* 0x000ea80000100800 */
[----:B------:R0:W2:Y:S04]  /*1e5d0*/  @P2 LDG.E.U8 R52, desc[UR54][R4.64] ;  /* 0x0000003604342981 */ /* 0x0000a8000c1e1100 */
[----:B------:R-:W2:Y:S01]  /*1e5e0*/  LDL R60, [R1+0xcf8] ;  /* 0x000cf800013c7983 */ /* 0x000ea20000100800 */
[----:B0-----:R-:W-:-:S02]  /*1e5f0*/  @P2 IMAD.MOV.U32 R4, RZ, RZ, R57 ;  /* 0x000000ffff042224 */ /* 0x001fc400078e0039 */
[----:B---3--:R-:W-:Y:S01]  /*1e600*/  @P2 IMAD.MOV.U32 R5, RZ, RZ, R58 ;  /* 0x000000ffff052224 */ /* 0x008fe200078e003a */
[----:B------:R-:W3:Y:S04]  /*1e610*/  LDL R57, [R1+0xcf4] ;  /* 0x000cf40001397983 */ /* 0x000ee80000100800 */
[----:B------:R4:W2:Y:S04]  /*1e620*/  @P2 LDG.E.U8 R51, desc[UR54][R4.64] ;  /* 0x0000003604332981 */ /* 0x0008a8000c1e1100 */
[----:B------:R-:W2:Y:S01]  /*1e630*/  LDL R58, [R1+0xcf0] ;  /* 0x000cf000013a7983 */ /* 0x000ea20000100800 */
[----:B----4-:R-:W-:-:S02]  /*1e640*/  @P0 IMAD.MOV.U32 R4, RZ, RZ, R0 ;  /* 0x000000ffff040224 */ /* 0x010fc400078e0000 */
[----:B------:R-:W-:Y:S01]  /*1e650*/  @P0 IMAD.MOV.U32 R5, RZ, RZ, R56 ;  /* 0x000000ffff050224 */ /* 0x000fe200078e0038 */
        /* <DEDUP_REMOVED lines=18> */
[----:B---3--:R-:W-:-:S02]  /*1e780*/  @P1 IMAD.MOV.U32 R4, RZ, RZ, R57 ;  /* 0x000000ffff041224 */ /* 0x008fc400078e0039 */
[----:B------:R-:W-:Y:S01]  /*1e790*/  @P1 IMAD.MOV.U32 R5, RZ, RZ, R58 ;  /* 0x000000ffff051224 */ /* 0x000fe200078e003a */
        /* <DEDUP_REMOVED lines=45> */
[----:B------:R-:W-:Y:S01]  /*1ea70*/  PRMT R37, RZ, 0x7610, R37 ;  /* 0x00007610ff257816 */ /* 0x000fe20000000025 */
        /* <DEDUP_REMOVED lines=13> */
[----:B------:R-:W0:Y:S04]  /*1eb50*/  LDL R4, [R1+0xca0] ;  /* 0x000ca00001047983 */ /* 0x000e280000100800 */
[----:B------:R-:W0:Y:S01]  /*1eb60*/  LDL R5, [R1+0xca4] ;  /* 0x000ca40001057983 */ /* 0x000e220000100800 */
[----:B------:R-:W-:-:S02]  /*1eb70*/  ISETP.GT.AND P1, PT, R2, 0x10, PT ;  /* 0x000000100200780c */ /* 0x000fc40003f24270 */
[----:B0-----:R-:W-:-:S04]  /*1eb80*/  @P0 LOP3.LUT R5, R5, R4, RZ, 0x3c, !PT ;  /* 0x0000000405050212 */ /* 0x001fc800078e3cff */
[----:B------:R-:W-:-:S04]  /*1eb90*/  @P0 LOP3.LUT R4, R5, R4, RZ, 0x3c, !PT ;  /* 0x0000000405040212 */ /* 0x000fc800078e3cff */
[----:B------:R-:W-:-:S05]  /*1eba0*/  @P0 LOP3.LUT R5, R5, R4, RZ, 0x3c, !PT ;  /* 0x0000000405050212 */ /* 0x000fca00078e3cff */
[----:B------:R0:W2:Y:S04]  /*1ebb0*/  @P0 LDG.E.U8 R37, desc[UR54][R4.64] ;  /* 0x0000003604250981 */ /* 0x0000a8000c1e1100 */
[----:B------:R-:W2:Y:S01]  /*1ebc0*/  LDL R5, [R1+0xc98] ;  /* 0x000c980001057983 */ /* 0x000ea20000100800 */
[----:B------:R-:W-:Y:S01]  /*1ebd0*/  ISETP.GT.AND P2, PT, R2, 0x11, PT ;  /* 0x000000110200780c */ /* 0x000fe20003f44270 */
[----:B0-----:R-:W-:Y:S01]  /*1ebe0*/  @P1 IMAD.MOV.U32 R4, RZ, RZ, R61 ;  /* 0x000000ffff041224 */ /* 0x001fe200078e003d */
[----:B------:R-:W-:Y:S01]  /*1ebf0*/  PRMT R36, RZ, 0x7610, R36 ;  /* 0x00007610ff247816 */ /* 0x000fe20000000024 */
[----:B------:R-:W3:Y:S01]  /*1ec00*/  LDL R61, [R1+0xc64] ;  /* 0x000c6400013d7983 */ /* 0x000ee20000100800 */
[----:B------:R-:W-:Y:S02]  /*1ec10*/  PRMT R35, RZ, 0x7610, R35 ;  /* 0x00007610ff237816 */ /* 0x000fe40000000023 */
[----:B------:R-:W-:-:S02]  /*1ec20*/  PRMT R34, RZ, 0x7610, R34 ;  /* 0x00007610ff227816 */ /* 0x000fc40000000022 */
[----:B------:R-:W-:Y:S01]  /*1ec30*/  PRMT R33, RZ, 0x7610, R33 ;  /* 0x00007610ff217816 */ /* 0x000fe20000000021 */
[----:B--2---:R3:W2:Y:S02]  /*1ec40*/  @P1 LDG.E.U8 R36, desc[UR54][R4.64] ;  /* 0x0000003604241981 */ /* 0x0046a4000c1e1100 */
[----:B---3--:R-:W-:Y:S02]  /*1ec50*/  @P1 IMAD.MOV.U32 R4, RZ, RZ, R57 ;  /* 0x000000ffff041224 */ /* 0x008fe400078e0039 */
[----:B------:R-:W-:Y:S01]  /*1ec60*/  @P1 IMAD.MOV.U32 R5, RZ, RZ, R58 ;  /* 0x000000ffff051224 */ /* 0x000fe200078e003a */
[----:B------:R-:W3:Y:S04]  /*1ec70*/  LDL R57, [R1+0xc74] ;  /* 0x000c740001397983 */ /* 0x000ee80000100800 */
[----:B------:R0:W2:Y:S04]  /*1ec80*/  @P1 LDG.E.U8 R35, desc[UR54][R4.64] ;  /* 0x0000003604231981 */ /* 0x0000a8000c1e1100 */
[----:B------:R-:W2:Y:S01]  /*1ec90*/  LDL R58, [R1+0xc70] ;  /* 0x000c7000013a7983 */ /* 0x000ea20000100800 */
[----:B0-----:R-:W-:-:S02]  /*1eca0*/  @P2 IMAD.MOV.U32 R4, RZ, RZ, R59 ;  /* 0x000000ffff042224 */ /* 0x001fc400078e003b */
[----:B------:R-:W-:Y:S01]  /*1ecb0*/  @P2 IMAD.MOV.U32 R5, RZ, RZ, R60 ;  /* 0x000000ffff052224 */ /* 0x000fe200078e003c */
[C---:B------:R-:W-:Y:S01]  /*1ecc0*/  ISETP.GT.AND P0, PT, R2.reuse, 0x12, PT ;  /* 0x000000120200780c */ /* 0x040fe20003f04270 */
[----:B------:R-:W2:Y:S04]  /*1ecd0*/  LDL R60, [R1+0xc58] ;  /* 0x000c5800013c7983 */ /* 0x000ea80000100800 */
[----:B------:R4:W2:Y:S01]  /*1ece0*/  @P2 LDG.E.U8 R34, desc[UR54][R4.64] ;  /* 0x0000003604222981 */ /* 0x0008a2000c1e1100 */
[----:B------:R-:W-:Y:S02]  /*1ecf0*/  PRMT R32, RZ, 0x7610, R32 ;  /* 0x00007610ff207816 */ /* 0x000fe40000000020 */
[----:B------:R-:W-:Y:S01]  /*1ed00*/  ISETP.GT.AND P1, PT, R2, 0x13, PT ;  /* 0x000000130200780c */ /* 0x000fe20003f24270 */
        /* <DEDUP_REMOVED lines=8> */
[----:B------:R-:W-:-:S02]  /*1ed90*/  PRMT R31, RZ, 0x7610, R31 ;  /* 0x00007610ff1f7816 */ /* 0x000fc4000000001f */
[----:B------:R-:W-:Y:S02]  /*1eda0*/  PRMT R30, RZ, 0x7610, R30 ;  /* 0x00007610ff1e7816 */ /* 0x000fe4000000001e */
[----:B0-----:R-:W-:-:S04]  /*1edb0*/  @P0 LOP3.LUT R5, R5, R4, RZ, 0x3c, !PT ;  /* 0x0000000405050212 */ /* 0x001fc800078e3cff */
[----:B------:R-:W-:-:S04]  /*1edc0*/  @P0 LOP3.LUT R4, R5, R4, RZ, 0x3c, !PT ;  /* 0x0000000405040212 */ /* 0x000fc800078e3cff */
[----:B------:R-:W-:-:S05]  /*1edd0*/  @P0 LOP3.LUT R5, R5, R4, RZ, 0x3c, !PT ;  /* 0x0000000405050212 */ /* 0x000fca00078e3cff */
[----:B------:R3:W4:Y:S02]  /*1ede0*/  @P0 LDG.E.U8 R32, desc[UR54][R4.64] ;  /* 0x0000003604200981 */ /* 0x000724000c1e1100 */
[----:B---3--:R-:W-:Y:S02]  /*1edf0*/  @P0 IMAD.MOV.U32 R4, RZ, RZ, R57 ;  /* 0x000000ffff040224 */ /* 0x008fe400078e0039 */
[----:B--2---:R-:W-:Y:S01]  /*1ee00*/  @P0 IMAD.MOV.U32 R5, RZ, RZ, R58 ;  /* 0x000000ffff050224 */ /* 0x004fe200078e003a */
[----:B------:R-:W2:Y:S04]  /*1ee10*/  LDL R57, [R1+0xc54] ;  /* 0x000c540001397983 */ /* 0x000ea80000100800 */
[----:B------:R4:W3:Y:S04]  /*1ee20*/  @P0 LDG.E.U8 R31, desc[UR54][R4.64] ;  /* 0x00000036041f0981 */ /* 0x0008e8000c1e1100 */
[----:B------:R-:W2:Y:S01]  /*1ee30*/  LDL R58, [R1+0xc50] ;  /* 0x000c5000013a7983 */ /* 0x000ea20000100800 */
[----:B----4-:R-:W-:-:S02]  /*1ee40*/  @P1 IMAD.MOV.U32 R4, RZ, RZ, R0 ;  /* 0x000000ffff041224 */ /* 0x010fc400078e0000 */
[----:B------:R-:W-:Y:S01]  /*1ee50*/  @P1 IMAD.MOV.U32 R5, RZ, RZ, R56 ;  /* 0x000000ffff051224 */ /* 0x000fe200078e0038 */
[----:B------:R-:W4:Y:S04]  /*1ee60*/  LDL R0, [R1+0xc4c] ;  /* 0x000c4c0001007983 */ /* 0x000f280000100800 */
[----:B------:R0:W2:Y:S04]  /*1ee70*/  @P1 LDG.E.U8 R30, desc[UR54][R4.64] ;  /* 0x00000036041e1981 */ /* 0x0000a8000c1e1100 */
[----:B------:R-:W2:Y:S04]  /*1ee80*/  LDL R56, [R1+0xc48] ;  /* 0x000c480001387983 */ /* 0x000ea80000100800 */
[----:B------:R-:W2:Y:S01]  /*1ee90*/  LDL R5, [R1+0xc60] ;  /* 0x000c600001057983 */ /* 0x000ea20000100800 */
[----:B------:R-:W-:Y:S01]  /*1eea0*/  ISETP.GT.AND P2, PT, R2, 0x14, PT ;  /* 0x000000140200780c */ /* 0x000fe20003f44270 */
[----:B0-----:R-:W-:Y:S01]  /*1eeb0*/  @P1 IMAD.MOV.U32 R4, RZ, RZ, R61 ;  /* 0x000000ffff041224 */ /* 0x001fe200078e003d */
[----:B------:R-:W-:Y:S01]  /*1eec0*/  PRMT R29, RZ, 0x7610, R29 ;  /* 0x00007610ff1d7816 */ /* 0x000fe2000000001d */
[----:B------:R-:W3:Y:S01]  /*1eed0*/  LDL R61, [R1+0xc3c] ;  /* 0x000c3c00013d7983 */ /* 0x000ee20000100800 */
[----:B------:R-:W-:-:S02]  /*1eee0*/  PRMT R28, RZ, 0x7610, R28 ;  /* 0x00007610ff1c7816 */ /* 0x000fc4000000001c */
[----:B------:R-:W-:Y:S02]  /*1eef0*/  ISETP.GT.AND P0, PT, R2, 0x15, PT ;  /* 0x000000150200780c */ /* 0x000fe40003f04270 */
        /* <DEDUP_REMOVED lines=9> */
[----:B0-----:R-:W-:-:S02]  /*1ef90*/  @P2 IMAD.MOV.U32 R4, RZ, RZ, R57 ;  /* 0x000000ffff042224 */ /* 0x001fc400078e0039 */
[----:B------:R-:W-:Y:S01]  /*1efa0*/  @P2 IMAD.MOV.U32 R5, RZ, RZ, R58 ;  /* 0x000000ffff052224 */ /* 0x000fe200078e003a */
[----:B------:R-:W2:Y:S04]  /*1efb0*/  LDL R57, [R1+0xc14] ;  /* 0x000c140001397983 */ /* 0x000ea80000100800 */
        /* <DEDUP_REMOVED lines=15> */
[C---:B------:R-:W-:Y:S01]  /*1f0b0*/  ISETP.GT.AND P3, PT, R2.reuse, 0x18, PT ;  /* 0x000000180200780c */ /* 0x040fe20003f64270 */
[----:B---3--:R-:W-:Y:S01]  /*1f0c0*/  @P1 IMAD.MOV.U32 R4, RZ, RZ, R61 ;  /* 0x000000ffff041224 */ /* 0x008fe200078e003d */
[----:B------:R-:W-:Y:S01]  /*1f0d0*/  PRMT R24, RZ, 0x7610, R24 ;  /* 0x00007610ff187816 */ /* 0x000fe20000000018 */
[----:B------:R-:W3:Y:S01]  /*1f0e0*/  LDL R61, [R1+0xc34] ;  /* 0x000c3400013d7983 */ /* 0x000ee20000100800 */
[----:B------:R-:W-:Y:S02]  /*1f0f0*/  ISETP.GT.AND P2, PT, R2, 0x19, PT ;  /* 0x000000190200780c */ /* 0x000fe40003f44270 */
[----:B------:R-:W-:-:S02]  /*1f100*/  PRMT R23, RZ, 0x7610, R23 ;  /* 0x00007610ff177816 */ /* 0x000fc40000000017 */
        /* <DEDUP_REMOVED lines=20> */
[----:B------:R-:W0:Y:S02]  /*1f250*/  LDL R5, [R1+0xc04] ;  /* 0x000c040001057983 */ /* 0x000e240000100800 */
        /* <DEDUP_REMOVED lines=39> */
[----:B---3--:R-:W-:Y:S01]  /*1f4d0*/  @P1 IMAD.MOV.U32 R4, RZ, RZ, R61 ;  /* 0x000000ffff041224 */ /* 0x008fe200078e003d */
[----:B------:R-:W-:Y:S01]  /*1f4e0*/  PRMT R14, RZ, 0x7610, R14 ;  /* 0x00007610ff0e7816 */ /* 0x000fe2000000000e */
[----:B------:R-:W3:Y:S01]  /*1f4f0*/  LDL R61, [R1+0xbbc] ;  /* 0x000bbc00013d7983 */ /* 0x000ee20000100800 */
[----:B------:R-:W-:Y:S02]  /*1f500*/  PRMT R13, RZ, 0x7610, R13 ;  /* 0x00007610ff0d7816 */ /* 0x000fe4000000000d */
[----:B------:R-:W-:-:S02]  /*1f510*/  PRMT R12, RZ, 0x7610, R12 ;  /* 0x00007610ff0c7816 */ /* 0x000fc4000000000c */
[----:B------:R-:W-:Y:S01]  /*1f520*/  PRMT R11, RZ, 0x7610, R11 ;  /* 0x00007610ff0b7816 */ /* 0x000fe2000000000b */
[----:B--2---:R0:W2:Y:S02]  /*1f530*/  @P1 LDG.E.U8 R14, desc[UR54][R4.64] ;  /* 0x00000036040e1981 */ /* 0x0040a4000c1e1100 */
[----:B0-----:R-:W-:Y:S02]  /*1f540*/  @P1 IMAD.MOV.U32 R4, RZ, RZ, R59 ;  /* 0x000000ffff041224 */ /* 0x001fe400078e003b */
[----:B------:R-:W-:Y:S01]  /*1f550*/  @P1 IMAD.MOV.U32 R5, RZ, RZ, R60 ;  /* 0x000000ffff051224 */ /* 0x000fe200078e003c */
[----:B------:R-:W-:Y:S01]  /*1f560*/  ISETP.GT.AND P0, PT, R2, 0x17, PT ;  /* 0x000000170200780c */ /* 0x000fe20003f04270 */
[----:B------:R-:W2:Y:S04]  /*1f570*/  LDL R60, [R1+0xbb0] ;  /* 0x000bb000013c7983 */ /* 0x000ea80000100800 */
[----:B------:R0:W2:Y:S01]  /*1f580*/  @P1 LDG.E.U8 R13, desc[UR54][R4.64] ;  /* 0x00000036040d1981 */ /* 0x0000a2000c1e1100 */
[----:B------:R-:W-:-:S02]  /*1f590*/  PRMT R10, RZ, 0x7610, R10 ;  /* 0x00007610ff0a7816 */ /* 0x000fc4000000000a */
[----:B------:R-:W-:Y:S01]  /*1f5a0*/  PRMT R9, RZ, 0x7610, R9 ;  /* 0x00007610ff097816 */ /* 0x000fe20000000009 */
[----:B------:R-:W2:Y:S01]  /*1f5b0*/  LDL R59, [R1+0xbb4] ;  /* 0x000bb400013b7983 */ /* 0x000ea20000100800 */
[----:B0-----:R-:W-:Y:S02]  /*1f5c0*/  @P2 IMAD.MOV.U32 R4, RZ, RZ, R57 ;  /* 0x000000ffff042224 */ /* 0x001fe400078e0039 */
        /* <DEDUP_REMOVED lines=15> */
[----:B------:R-:W0:Y:S04]  /*1f6c0*/  LDL R4, [R1+0xc20] ;  /* 0x000c200001047983 */ /* 0x000e280000100800 */
[----:B------:R-:W0:Y:S01]  /*1f6d0*/  LDL R5, [R1+0xc24] ;  /* 0x000c240001057983 */ /* 0x000e220000100800 */
[----:B------:R-:W-:Y:S02]  /*1f6e0*/  ISETP.GT.AND P1, PT, R2, 0x1e, PT ;  /* 0x0000001e0200780c */ /* 0x000fe40003f24270 */
[----:B0-----:R-:W-:-:S04]  /*1f6f0*/  @P0 LOP3.LUT R5, R5, R4, RZ, 0x3c, !PT ;  /* 0x0000000405050212 */ /* 0x001fc800078e3cff */
[----:B------:R-:W-:-:S04]  /*1f700*/  @P0 LOP3.LUT R4, R5, R4, RZ, 0x3c, !PT ;  /* 0x0000000405040212 */ /* 0x000fc800078e3cff */
[----:B------:R-:W-:-:S05]  /*1f710*/  @P0 LOP3.LUT R5, R5, R4, RZ, 0x3c, !PT ;  /* 0x0000000405050212 */ /* 0x000fca00078e3cff */
[----:B------:R3:W2:Y:S04]  /*1f720*/  @P0 LDG.E.U8 R9, desc[UR54][R4.64] ;  /* 0x0000003604090981 */ /* 0x0006a8000c1e1100 */
[----:B------:R-:W2:Y:S01]  /*1f730*/  LDL R5, [R1+0xbb8] ;  /* 0x000bb80001057983 */ /* 0x000ea20000100800 */
[----:B------:R-:W-:Y:S01]  /*1f740*/  ISETP.GT.AND P2, PT, R2, 0x1f, PT ;  /* 0x0000001f0200780c */ /* 0x000fe20003f44270 */
[----:B---3--:R-:W-:Y:S01]  /*1f750*/  @P1 IMAD.MOV.U32 R4, RZ, RZ, R61 ;  /* 0x000000ffff041224 */ /* 0x008fe200078e003d */
[----:B------:R-:W-:Y:S02]  /*1f760*/  PRMT R8, RZ, 0x7610, R8 ;  /* 0x00007610ff087816 */ /* 0x000fe40000000008 */
[----:B------:R-:W-:Y:S02]  /*1f770*/  PRMT R7, RZ, 0x7610, R7 ;  /* 0x00007610ff077816 */ /* 0x000fe40000000007 */
[----:B------:R-:W-:-:S02]  /*1f780*/  PRMT R6, RZ, 0x7610, R6 ;  /* 0x00007610ff067816 */ /* 0x000fc40000000006 */
[----:B------:R-:W-:Y:S01]  /*1f790*/  PRMT R3, RZ, 0x7610, R3 ;  /* 0x00007610ff037816 */ /* 0x000fe20000000003 */
[----:B--2---:R0:W2:Y:S02]  /*1f7a0*/  @P1 LDG.E.U8 R8, desc[UR54][R4.64] ;  /* 0x0000003604081981 */ /* 0x0040a4000c1e1100 */
[----:B0-----:R-:W-:Y:S02]  /*1f7b0*/  @P1 IMAD.MOV.U32 R4, RZ, RZ, R59 ;  /* 0x000000ffff041224 */ /* 0x001fe400078e003b */
[----:B------:R-:W-:-:S05]  /*1f7c0*/  @P1 IMAD.MOV.U32 R5, RZ, RZ, R60 ;  /* 0x000000ffff051224 */ /* 0x000fca00078e003c */
[----:B------:R0:W3:Y:S02]  /*1f7d0*/  @P1 LDG.E.U8 R7, desc[UR54][R4.64] ;  /* 0x0000003604071981 */ /* 0x0000e4000c1e1100 */
[----:B0-----:R-:W-:Y:S02]  /*1f7e0*/  @P2 IMAD.MOV.U32 R4, RZ, RZ, R57 ;  /* 0x000000ffff042224 */ /* 0x001fe400078e0039 */
[----:B------:R-:W-:-:S05]  /*1f7f0*/  @P2 IMAD.MOV.U32 R5, RZ, RZ, R58 ;  /* 0x000000ffff052224 */ /* 0x000fca00078e003a */
[----:B------:R0:W2:Y:S02]  /*1f800*/  @P2 LDG.E.U8 R6, desc[UR54][R4.64] ;  /* 0x0000003604062981 */ /* 0x0000a4000c1e1100 */
[----:B0-----:R-:W-:Y:S02]  /*1f810*/  @P2 IMAD.MOV.U32 R5, RZ, RZ, R56 ;  /* 0x000000ffff052224 */ /* 0x001fe400078e0038 */
[----:B------:R-:W2:Y:S04]  /*1f820*/  LDL.LU R56, [R1+0x18] ;  /* 0x0000180001387983 */ /* 0x000ea80000300800 */
[----:B------:R-:W2:Y:S04]  /*1f830*/  LDL.LU R57, [R1+0x14] ;  /* 0x0000140001397983 */ /* 0x000ea80000300800 */
[----:B------:R-:W2:Y:S04]  /*1f840*/  LDL.LU R58, [R1+0x10] ;  /* 0x00001000013a7983 */ /* 0x000ea80000300800 */
[----:B------:R-:W2:Y:S04]  /*1f850*/  LDL.LU R59, [R1+0xc] ;  /* 0x00000c00013b7983 */ /* 0x000ea80000300800 */
[----:B------:R-:W2:Y:S04]  /*1f860*/  LDL.LU R60, [R1+0x8] ;  /* 0x00000800013c7983 */ /* 0x000ea80000300800 */
[----:B------:R-:W2:Y:S01]  /*1f870*/  LDL.LU R61, [R1+0x4] ;  /* 0x00000400013d7983 */ /* 0x000ea20000300800 */
[----:B----4-:R-:W-:-:S05]  /*1f880*/  @P2 IMAD.MOV.U32 R4, RZ, RZ, R0 ;  /* 0x000000ffff042224 */ /* 0x010fca00078e0000 */
[----:B------:R-:W-:Y:S04]  /*1f890*/  STL [R1+0x1d08], R4 ;  /* 0x001d080401007387 */ /* 0x000fe80000100800 */
        /* <DEDUP_REMOVED lines=97> */
[----:B------:R0:W-:Y:S04]  /*1feb0*/  STL [R1+0x2018], R4 ;  /* 0x0020180401007387 */ /* 0x0001e80000100800 */
        /* <DEDUP_REMOVED lines=50> */
[----:B------:R-:W-:Y:S01]  /*201e0*/  STL [R1+0x1e98], R5 ;  /* 0x001e980501007387 */ /* 0x000fe20000100800 */
[----:B------:R-:W0:Y:S03]  /*201f0*/  S2R R0, SR_TID.X ;  /* 0x0000000000007919 */ /* 0x000e260000002100 */
        /* <DEDUP_REMOVED lines=11> */
[----:B------:R0:W4:Y:S04]  /*202b0*/  @P2 LDG.E.U8 R3, desc[UR54][R4.64] ;  /* 0x0000003604032981 */ /* 0x000128000c1e1100 */
        /* <DEDUP_REMOVED lines=17> */
[C---:B0-----:R-:W-:Y:S01]  /*203d0*/  LOP3.LUT R4, R0.reuse, 0x1f, RZ, 0xc0, !PT ;  /* 0x0000001f00047812 */ /* 0x041fe200078ec0ff */
[----:B------:R-:W-:Y:S06]  /*203e0*/  BAR.SYNC.DEFER_BLOCKING 0x0 ;  /* 0x0000000000007b1d */ /* 0x000fec0000010000 */
        /* <DEDUP_REMOVED lines=9> */
[----:B--2---:R0:W-:Y:S04]  /*20480*/  STS.U8 [R4+UR4], R56 ;  /* 0x0000003804007988 */ /* 0x0041e80008000004 */
[----:B------:R-:W-:Y:S04]  /*20490*/  STL [R1+0x1fc8], R5 ;  /* 0x001fc80501007387 */ /* 0x000fe80000100800 */
[----:B------:R1:W-:Y:S04]  /*204a0*/  STS.U8 [R4+UR4+0x20], R57 ;  /* 0x0000203904007988 */ /* 0x0003e80008000004 */
[----:B------:R-:W-:Y:S04]  /*204b0*/  STL [R1+0x1fd0], R5 ;  /* 0x001fd00501007387 */ /* 0x000fe80000100800 */
[----:B------:R2:W-:Y:S04]  /*204c0*/  STS.U8 [R4+UR4+0x40], R58 ;  /* 0x0000403a04007988 */ /* 0x0005e80008000004 */
[----:B------:R-:W-:Y:S04]  /*204d0*/  STL [R1+0x1fd8], R5 ;  /* 0x001fd80501007387 */ /* 0x000fe80000100800 */
[----:B------:R0:W-:Y:S01]  /*204e0*/  STS.U8 [R4+UR4+0x60], R59 ;  /* 0x0000603b04007988 */ /* 0x0001e20008000004 */
[----:B------:R-:W-:-:S03]  /*204f0*/  LOP3.LUT R0, R0, 0x1f, RZ, 0xc0, !PT ;  /* 0x0000001f00007812 */ /* 0x000fc600078ec0ff */
[----:B------:R-:W-:Y:S04]  /*20500*/  STL [R1+0x1fe0], R5 ;  /* 0x001fe00501007387 */ /* 0x000fe80000100800 */
[----:B------:R-:W-:Y:S04]  /*20510*/  STS.U8 [R4+UR4+0x220], R52 ;  /* 0x0002203404007988 */ /* 0x000fe80008000004 */
[----:B------:R-:W-:Y:S04]  /*20520*/  STL [R1+0x1fe8], R5 ;  /* 0x001fe80501007387 */ /* 0x000fe80000100800 */
[----:B------:R-:W-:Y:S04]  /*20530*/  STS.U8 [R4+UR4+0x200], R51 ;  /* 0x0002003304007988 */ /* 0x000fe80008000004 */
[----:B------:R-:W-:Y:S04]  /*20540*/  STL [R1+0x1ff0], R5 ;  /* 0x001ff00501007387 */ /* 0x000fe80000100800 */
[----:B------:R-:W-:Y:S01]  /*20550*/  STS.U8 [R4+UR4+0x260], R50 ;  /* 0x0002603204007988 */ /* 0x000fe20008000004 */
[----:B------:R-:W-:-:S03]  /*20560*/  ISETP.GE.AND P0, PT, R4, R2, PT ;  /* 0x000000020400720c */ /* 0x000fc60003f06270 */
[----:B------:R-:W-:Y:S04]  /*20570*/  STL [R1+0x1ff8], R5 ;  /* 0x001ff80501007387 */ /* 0x000fe80000100800 */
[----:B------:R-:W-:Y:S01]  /*20580*/  STS.U8 [R4+UR4+0x240], R49 ;  /* 0x0002403104007988 */ /* 0x000fe20008000004 */
[----:B------:R-:W-:-:S03]  /*20590*/  LOP3.LUT R0, R0, 0x8, RZ, 0x3c, !PT ;  /* 0x0000000800007812 */ /* 0x000fc600078e3cff */
[----:B------:R-:W-:Y:S04]  /*205a0*/  STL [R1+0x2000], R5 ;  /* 0x0020000501007387 */ /* 0x000fe80000100800 */
[----:B------:R-:W-:Y:S04]  /*205b0*/  STS.U8 [R4+UR4+0x400], R36 ;  /* 0x0004002404007988 */ /* 0x000fe80008000004 */
[----:B------:R-:W-:Y:S04]  /*205c0*/  STL [R1+0x2008], R5 ;  /* 0x0020080501007387 */ /* 0x000fe80000100800 */
[----:B------:R-:W-:Y:S04]  /*205d0*/  STS.U8 [R4+UR4+0x420], R35 ;  /* 0x0004202304007988 */ /* 0x000fe80008000004 */
[----:B------:R-:W-:Y:S04]  /*205e0*/  STL [R1+0x2010], R5 ;  /* 0x0020100501007387 */ /* 0x000fe80000100800 */
[----:B------:R-:W-:Y:S04]  /*205f0*/  STS.U8 [R4+UR4+0x440], R34 ;  /* 0x0004402204007988 */ /* 0x000fe80008000004 */
[----:B------:R-:W3:Y:S04]  /*20600*/  LDL.LU R2, [R1] ;  /* 0x0000000001027983 */ /* 0x000ee80000300800 */
[----:B------:R-:W-:Y:S04]  /*20610*/  STS.U8 [R4+UR4+0x460], R33 ;  /* 0x0004602104007988 */ /* 0x000fe80008000004 */
[----:B0-----:R-:W4:Y:S04]  /*20620*/  LDL.LU R56, [R1+0x2030] ;  /* 0x0020300001387983 */ /* 0x001f280000300800 */
[----:B------:R-:W-:Y:S04]  /*20630*/  STS.U8 [R4+UR4+0x620], R23 ;  /* 0x0006201704007988 */ /* 0x000fe80008000004 */
[----:B-1----:R-:W4:Y:S04]  /*20640*/  LDL.LU R57, [R1+0x202c] ;  /* 0x00202c0001397983 */ /* 0x002f280000300800 */
[----:B------:R-:W-:Y:S04]  /*20650*/  STS.U8 [R4+UR4+0x600], R22 ;  /* 0x0006001604007988 */ /* 0x000fe80008000004 */
[----:B--2---:R-:W2:Y:S04]  /*20660*/  LDL.LU R58, [R1+0x2028] ;  /* 0x00202800013a7983 */ /* 0x004ea80000300800 */
[----:B------:R-:W-:Y:S04]  /*20670*/  STS.U8 [R4+UR4+0x660], R21 ;  /* 0x0006601504007988 */ /* 0x000fe80008000004 */
[----:B------:R-:W2:Y:S04]  /*20680*/  LDL.LU R59, [R1+0x2024] ;  /* 0x00202400013b7983 */ /* 0x000ea80000300800 */
[----:B------:R-:W-:Y:S04]  /*20690*/  STS.U8 [R4+UR4+0x640], R20 ;  /* 0x0006401404007988 */ /* 0x000fe80008000004 */
[----:B------:R-:W-:Y:S04]  /*206a0*/  STL [R1+0x2014], R52 ;  /* 0x0020143401007387 */ /* 0x000fe80000100800 */
[----:B------:R0:W-:Y:S04]  /*206b0*/  STS.U8 [R0+UR4+0x80], R60 ;  /* 0x0000803c00007988 */ /* 0x0001e80008000004 */
[----:B------:R1:W-:Y:S04]  /*206c0*/  STS.U8 [R0+UR4+0xa0], R61 ;  /* 0x0000a03d00007988 */ /* 0x0003e80008000004 */
[----:B0-----:R-:W2:Y:S04]  /*206d0*/  LDL.LU R60, [R1+0x2020] ;  /* 0x00202000013c7983 */ /* 0x001ea80000300800 */
[----:B-1----:R-:W2:Y:S04]  /*206e0*/  LDL.LU R61, [R1+0x201c] ;  /* 0x00201c00013d7983 */ /* 0x002ea80000300800 */
[----:B---3--:R0:W-:Y:S02]  /*206f0*/  STS.U8 [R0+UR4+0xc0], R2 ;  /* 0x0000c00200007988 */ /* 0x0081e40008000004 */
[----:B0-----:R-:W-:-:S02]  /*20700*/  LOP3.LUT R2, R4, 0x10, RZ, 0x3c, !PT ;  /* 0x0000001004027812 */ /* 0x001fc400078e3cff */
[----:B--2---:R-:W-:Y:S04]  /*20710*/  STS.U8 [R0+UR4+0xe0], R61 ;  /* 0x0000e03d00007988 */ /* 0x004fe80008000004 */
[----:B------:R-:W-:Y:S04]  /*20720*/  STS.U8 [R0+UR4+0x2a0], R48 ;  /* 0x0002a03000007988 */ /* 0x000fe80008000004 */
        /* <DEDUP_REMOVED lines=10> */
[----:B------:R0:W-:Y:S04]  /*207d0*/  STS.U8 [R0+UR4+0x6c0], R15 ;  /* 0x0006c00f00007988 */ /* 0x0001e80008000004 */
[----:B------:R-:W-:Y:S04]  /*207e0*/  STS.U8 [R2+UR4+0x100], R60 ;  /* 0x0001003c02007988 */ /* 0x000fe80008000004 */
[----:B------:R-:W-:Y:S04]  /*207f0*/  STS.U8 [R2+UR4+0x120], R59 ;  /* 0x0001203b02007988 */ /* 0x000fe80008000004 */
[----:B------:R-:W-:Y:S04]  /*20800*/  STS.U8 [R2+UR4+0x140], R58 ;  /* 0x0001403a02007988 */ /* 0x000fe80008000004 */
[----:B----4-:R-:W-:Y:S04]  /*20810*/  STS.U8 [R2+UR4+0x160], R57 ;  /* 0x0001603902007988 */ /* 0x010fe80008000004 */
[----:B------:R-:W-:Y:S04]  /*20820*/  STS.U8 [R2+UR4+0x320], R44 ;  /* 0x0003202c02007988 */ /* 0x000fe80008000004 */
[----:B------:R-:W-:Y:S04]  /*20830*/  STS.U8 [R2+UR4+0x300], R43 ;  /* 0x0003002b02007988 */ /* 0x000fe80008000004 */
[----:B------:R-:W-:Y:S04]  /*20840*/  STS.U8 [R2+UR4+0x360], R42 ;  /* 0x0003602a02007988 */ /* 0x000fe80008000004 */
[----:B------:R-:W-:Y:S04]  /*20850*/  STS.U8 [R2+UR4+0x340], R41 ;  /* 0x0003402902007988 */ /* 0x000fe80008000004 */
[----:B------:R-:W-:Y:S04]  /*20860*/  STS.U8 [R2+UR4+0x500], R28 ;  /* 0x0005001c02007988 */ /* 0x000fe80008000004 */
[----:B------:R-:W-:Y:S04]  /*20870*/  STS.U8 [R2+UR4+0x520], R27 ;  /* 0x0005201b02007988 */ /* 0x000fe80008000004 */
[----:B------:R-:W-:Y:S04]  /*20880*/  STS.U8 [R2+UR4+0x540], R26 ;  /* 0x0005401a02007988 */ /* 0x000fe80008000004 */
[----:B0-----:R-:W2:Y:S04]  /*20890*/  LDL.LU R0, [R1+0x1568] ;  /* 0x0015680001007983 */ /* 0x001ea80000300800 */
[----:B------:R-:W-:Y:S04]  /*208a0*/  STS.U8 [R2+UR4+0x560], R25 ;  /* 0x0005601902007988 */ /* 0x000fe80008000004 */
[----:B------:R-:W-:Y:S04]  /*208b0*/  STS.U8 [R2+UR4+0x720], R14 ;  /* 0x0007200e02007988 */ /* 0x000fe80008000004 */
[----:B------:R-:W-:Y:S04]  /*208c0*/  STS.U8 [R2+UR4+0x700], R13 ;  /* 0x0007000d02007988 */ /* 0x000fe80008000004 */
[----:B------:R-:W-:Y:S04]  /*208d0*/  STS.U8 [R2+UR4+0x760], R12 ;  /* 0x0007600c02007988 */ /* 0x000fe80008000004 */
[----:B------:R0:W-:Y:S04]  /*208e0*/  STS.U8 [R2+UR4+0x740], R11 ;  /* 0x0007400b02007988 */ /* 0x0001e80008000004 */
[----:B0-----:R-:W3:Y:S01]  /*208f0*/  LDL R2, [R1+0x1570] ;  /* 0x0015700001027983 */ /* 0x001ee20000100800 */
[----:B------:R-:W-:-:S05]  /*20900*/  LOP3.LUT R4, R4, 0x18, RZ, 0x3c, !PT ;  /* 0x0000001804047812 */ /* 0x000fca00078e3cff */
        /* <DEDUP_REMOVED lines=15> */
[----:B------:R0:W-:Y:S01]  /*20a00*/  STS.U8 [R4+UR4+0x7c0], R3 ;  /* 0x0007c00304007988 */ /* 0x0001e20008000004 */
[----:B------:R-:W-:-:S03]  /*20a10*/  PRMT R52, RZ, 0x7610, R52 ;  /* 0x00007610ff347816 */ /* 0x000fc60000000034 */
[----:B0-----:R-:W4:Y:S01]  /*20a20*/  LDL.LU R4, [R1+0x2018] ;  /* 0x0020180001047983 */ /* 0x001f220000300800 */
[----:B------:R-:W-:Y:S01]  /*20a30*/  BAR.SYNC.DEFER_BLOCKING 0x0 ;  /* 0x0000000000007b1d */ /* 0x000fe20000010000 */
[----:B--2---:R-:W-:-:S05]  /*20a40*/  @!P0 IMAD.MOV.U32 R3, RZ, RZ, R0 ;  /* 0x000000ffff038224 */ /* 0x004fca00078e0000 */
[----:B---3--:R-:W2:Y:S04]  /*20a50*/  @!P0 LDG.E.U8 R52, desc[UR54][R2.64] ;  /* 0x0000003602348981 */ /* 0x008ea8000c1e1100 */
[----:B------:R-:W-:Y:S04]  /*20a60*/  STL [R1+0x16dc], R0 ;  /* 0x0016dc0001007387 */ /* 0x000fe80000100800 */
[----:B--2---:R0:W-:Y:S04]  /*20a70*/  STL [R1+0xb3c], R52 ;  /* 0x000b3c3401007387 */ /* 0x0041e80000100800 */
[----:B0-----:R-:W2:Y:S04]  /*20a80*/  LDL.LU R52, [R1+0x2014] ;  /* 0x0020140001347983 */ /* 0x001ea80000300800 */
[----:B------:R-:W3:Y:S04]  /*20a90*/  LDL R2, [R1+0xda8] ;  /* 0x000da80001027983 */ /* 0x000ee80000100800 */
[----:B------:R-:W3:Y:S01]  /*20aa0*/  LDL R3, [R1+0x1534] ;  /* 0x0015340001037983 */ /* 0x000ee20000100800 */
[----:B------:R-:W-:-:S02]  /*20ab0*/  PRMT R5, RZ, 0x7610, R5 ;  /* 0x00007610ff057816 */ /* 0x000fc40000000005 */
[----:B---3--:R-:W-:-:S04]  /*20ac0*/  @!P0 LOP3.LUT R3, R3, R2, RZ, 0x3c, !PT ;  /* 0x0000000203038212 */ /* 0x008fc800078e3cff */
[----:B------:R-:W-:-:S04]  /*20ad0*/  @!P0 LOP3.LUT R2, R3, R2, RZ, 0x3c, !PT ;  /* 0x0000000203028212 */ /* 0x000fc800078e3cff */
[----:B------:R-:W-:-:S05]  /*20ae0*/  @!P0 LOP3.LUT R3, R3, R2, RZ, 0x3c, !PT ;  /* 0x0000000203038212 */ /* 0x000fca00078e3cff */
[----:B------:R-:W3:Y:S04]  /*20af0*/  @!P0 LDG.E.U8 R5, desc[UR54][R2.64] ;  /* 0x0000003602058981 */ /* 0x000ee8000c1e1100 */
[----:B---3--:R0:W-:Y:S04]  /*20b00*/  STL [R1+0xb44], R5 ;  /* 0x000b440501007387 */ /* 0x0081e80000100800 */
[----:B0-----:R-:W3:Y:S04]  /*20b10*/  LDL.LU R5, [R1+0x2010] ;  /* 0x0020100001057983 */ /* 0x001ee80000300800 */
[----:B------:R-:W2:Y:S04]  /*20b20*/  LDL R2, [R1+0xb9c] ;  /* 0x000b9c0001027983 */ /* 0x000ea80000100800 */
[----:B------:R-:W2:Y:S01]  /*20b30*/  LDL R3, [R1+0xda4] ;  /* 0x000da40001037983 */ /* 0x000ea20000100800 */
[----:B----4-:R-:W-:-:S02]  /*20b40*/  PRMT R4, RZ, 0x7610, R4 ;  /* 0x00007610ff047816 */ /* 0x010fc40000000004 */
[----:B--2---:R-:W-:-:S04]  /*20b50*/  @!P0 LOP3.LUT R3, R3, R2, RZ, 0x3c, !PT ;  /* 0x0000000203038212 */ /* 0x004fc800078e3cff */
[----:B------:R-:W-:-:S04]  /*20b60*/  @!P0 LOP3.LUT R2, R3, R2, RZ, 0x3c, !PT ;  /* 0x0000000203028212 */ /* 0x000fc800078e3cff */
[----:B------:R-:W-:-:S05]  /*20b70*/  @!P0 LOP3.LUT R3, R3, R2, RZ, 0x3c, !PT ;  /* 0x0000000203038212 */ /* 0x000fca00078e3cff */
[----:B------:R-:W2:Y:S04]  /*20b80*/  @!P0 LDG.E.U8 R4, desc[UR54][R2.64] ;  /* 0x0000003602048981 */ /* 0x000ea8000c1e1100 */
[----:B--2---:R0:W-:Y:S04]  /*20b90*/  STL [R1+0xb40], R4 ;  /* 0x000b400401007387 */ /* 0x0041e80000100800 */
[----:B0-----:R-:W2:Y:S04]  /*20ba0*/  LDL.LU R4, [R1+0x200c] ;  /* 0x00200c0001047983 */ /* 0x001ea80000300800 */
[----:B------:R-:W4:Y:S04]  /*20bb0*/  LDL R2, [R1+0xda0] ;  /* 0x000da00001027983 */ /* 0x000f280000100800 */
[----:B------:R-:W4:Y:S01]  /*20bc0*/  LDL R3, [R1+0x1530] ;  /* 0x0015300001037983 */ /* 0x000f220000100800 */
[----:B---3--:R-:W-:-:S02]  /*20bd0*/  PRMT R5, RZ, 0x7610, R5 ;  /* 0x00007610ff057816 */ /* 0x008fc40000000005 */
[----:B----4-:R-:W-:-:S04]  /*20be0*/  @!P0 LOP3.LUT R3, R3, R2, RZ, 0x3c, !PT ;  /* 0x0000000203038212 */ /* 0x010fc800078e3cff */
[----:B------:R-:W-:-:S04]  /*20bf0*/  @!P0 LOP3.LUT R2, R3, R2, RZ, 0x3c, !PT ;  /* 0x0000000203028212 */ /* 0x000fc800078e3cff */
[----:B------:R-:W-:-:S05]  /*20c00*/  @!P0 LOP3.LUT R3, R3, R2, RZ, 0x3c, !PT ;  /* 0x0000000203038212 */ /* 0x000fca00078e3cff */
[----:B------:R-:W3:Y:S04]  /*20c10*/  @!P0 LDG.E.U8 R5, desc[UR54][R2.64] ;  /* 0x0000003602058981 */ /* 0x000ee8000c1e1100 */
[----:B---3--:R0:W-:Y:S04]  /*20c20*/  STL [R1+0xb38], R5 ;  /* 0x000b380501007387 */ /* 0x0081e80000100800 */
[----:B0-----:R-:W3:Y:S04]  /*20c30*/  LDL.LU R5, [R1+0x2008] ;  /* 0x0020080001057983 */ /* 0x001ee80000300800 */
[----:B------:R-:W4:Y:S04]  /*20c40*/  LDL R2, [R1+0xd9c] ;  /* 0x000d9c0001027983 */ /* 0x000f280000100800 */
[----:B------:R-:W4:Y:S01]  /*20c50*/  LDL R3, [R1+0x152c] ;  /* 0x00152c0001037983 */ /* 0x000f220000100800 */
[----:B--2---:R-:W-:-:S02]  /*20c60*/  PRMT R4, RZ, 0x7610, R4 ;  /* 0x00007610ff047816 */ /* 0x004fc40000000004 */
[----:B----4-:R-:W-:-:S04]  /*20c70*/  @!P0 LOP3.LUT R3, R3, R2, RZ, 0x3c, !PT ;  /* 0x0000000203038212 */ /* 0x010fc800078e3cff */
        /* <DEDUP_REMOVED lines=1681> */
[----:B------:R-:W-:-:S02]  /*27590*/  PRMT R0, RZ, 0x7610, R0 ;  /* 0x00007610ff007816 */ /* 0x000fc40000000000 */
[----:B----4-:R-:W-:-:S04]  /*275a0*/  @!P0 LOP3.LUT R3, R3, R2, RZ, 0x3c, !PT ;  /* 0x0000000203038212 */ /* 0x010fc800078e3cff */
[----:B------:R-:W-:-:S04]  /*275b0*/  @!P0 LOP3.LUT R2, R3, R2, RZ, 0x3c, !PT ;  /* 0x0000000203028212 */ /* 0x000fc800078e3cff */
[----:B------:R-:W-:-:S05]  /*275c0*/  @!P0 LOP3.LUT R3, R3, R2, RZ, 0x3c, !PT ;  /* 0x0000000203038212 */ /* 0x000fca00078e3cff */
[----:B------:R0:W4:Y:S04]  /*275d0*/  @!P0 LDG.E.U8 R0, desc[UR54][R2.64] ;  /* 0x0000003602008981 */ /* 0x000128000c1e1100 */
[----:B------:R-:W0:Y:S04]  /*275e0*/  LDL R2, [R1+0xf58] ;  /* 0x000f580001027983 */ /* 0x000e280000100800 */
[----:B------:R-:W0:Y:S01]  /*275f0*/  LDL R3, [R1+0xf5c] ;  /* 0x000f5c0001037983 */ /* 0x000e220000100800 */
[----:B--2---:R-:W-:Y:S02]  /*27600*/  PRMT R4, RZ, 0x7610, R4 ;  /* 0x00007610ff047816 */ /* 0x004fe40000000004 */
[----:B0-----:R-:W-:-:S04]  /*27610*/  @!P0 LOP3.LUT R3, R3, R2, RZ, 0x3c, !PT ;  /* 0x0000000203038212 */ /* 0x001fc800078e3cff */
[----:B------:R-:W-:-:S04]  /*27620*/  @!P0 LOP3.LUT R2, R3, R2, RZ, 0x3c, !PT ;  /* 0x0000000203028212 */ /* 0x000fc800078e3cff */
[----:B------:R-:W-:-:S05]  /*27630*/  @!P0 LOP3.LUT R3, R3, R2, RZ, 0x3c, !PT ;  /* 0x0000000203038212 */ /* 0x000fca00078e3cff */
[----:B------:R-:W2:Y:S04]  /*27640*/  @!P0 LDG.E.U8 R4, desc[UR54][R2.64] ;  /* 0x0000003602048981 */ /* 0x000ea8000c1e1100 */
[----:B----4-:R0:W-:Y:S04]  /*27650*/  STL [R1+0x18], R0 ;  /* 0x0000180001007387 */ /* 0x0101e80000100800 */
[----:B0-----:R-:W4:Y:S04]  /*27660*/  LDL R0, [R1+0xf34] ;  /* 0x000f340001007983 */ /* 0x001f280000100800 */
[----:B--2---:R0:W-:Y:S04]  /*27670*/  STL [R1+0x14], R4 ;  /* 0x0000140401007387 */ /* 0x0041e80000100800 */
[----:B0-----:R-:W2:Y:S04]  /*27680*/  LDL.LU R4, [R1+0x1d18] ;  /* 0x001d180001047983 */ /* 0x001ea80000300800 */
[----:B------:R-:W2:Y:S04]  /*27690*/  LDL R2, [R1+0xf50] ;  /* 0x000f500001027983 */ /* 0x000ea80000100800 */
[----:B------:R-:W2:Y:S01]  /*276a0*/  LDL R3, [R1+0xf54] ;  /* 0x000f540001037983 */ /* 0x000ea20000100800 */
[----:B---3--:R-:W-:-:S02]  /*276b0*/  PRMT R5, RZ, 0x7610, R5 ;  /* 0x00007610ff057816 */ /* 0x008fc40000000005 */
[----:B--2---:R-:W-:-:S04]  /*276c0*/  @!P0 LOP3.LUT R3, R3, R2, RZ, 0x3c, !PT ;  /* 0x0000000203038212 */ /* 0x004fc800078e3cff */
[----:B------:R-:W-:-:S04]  /*276d0*/  @!P0 LOP3.LUT R2, R3, R2, RZ, 0x3c, !PT ;  /* 0x0000000203028212 */ /* 0x000fc800078e3cff */
[----:B------:R-:W-:-:S05]  /*276e0*/  @!P0 LOP3.LUT R3, R3, R2, RZ, 0x3c, !PT ;  /* 0x0000000203038212 */ /* 0x000fca00078e3cff */
[----:B------:R-:W2:Y:S04]  /*276f0*/  @!P0 LDG.E.U8 R5, desc[UR54][R2.64] ;  /* 0x0000003602058981 */ /* 0x000ea8000c1e1100 */
        /* <DEDUP_REMOVED lines=11> */
[----:B------:R-:W3:Y:S04]  /*277b0*/  LDL R2, [R1+0xf40] ;  /* 0x000f400001027983 */ /* 0x000ee80000100800 */
[----:B------:R-:W3:Y:S01]  /*277c0*/  LDL R3, [R1+0xf44] ;  /* 0x000f440001037983 */ /* 0x000ee20000100800 */
[----:B--2---:R-:W-:-:S02]  /*277d0*/  PRMT R5, RZ, 0x7610, R5 ;  /* 0x00007610ff057816 */ /* 0x004fc40000000005 */
[----:B---3--:R-:W-:-:S04]  /*277e0*/  @!P0 LOP3.LUT R3, R3, R2, RZ, 0x3c, !PT ;  /* 0x0000000203038212 */ /* 0x008fc800078e3cff */
        /* <DEDUP_REMOVED lines=11> */
[----:B------:R-:W3:Y:S01]  /*278a0*/  @!P0 LDG.E.U8 R4, desc[UR54][R2.64] ;  /* 0x0000003602048981 */ /* 0x000ee2000c1e1100 */
[----:B--2---:R-:W-:-:S03]  /*278b0*/  PRMT R5, RZ, 0x7610, R5 ;  /* 0x00007610ff057816 */ /* 0x004fc60000000005 */
[----:B---3--:R0:W-:Y:S04]  /*278c0*/  STL [R1+0x4], R4 ;  /* 0x0000040401007387 */ /* 0x0081e80000100800 */
[----:B0-----:R-:W2:Y:S04]  /*278d0*/  LDL.LU R4, [R1+0x1d08] ;  /* 0x001d080001047983 */ /* 0x001ea80000300800 */
[----:B------:R-:W3:Y:S01]  /*278e0*/  LDL R3, [R1+0xf30] ;  /* 0x000f300001037983 */ /* 0x000ee20000100800 */
[----:B----4-:R-:W-:-:S03]  /*278f0*/  @!P0 IMAD.MOV.U32 R2, RZ, RZ, R0 ;  /* 0x000000ffff028224 */ /* 0x010fc600078e0000 */
[----:B------:R-:W4:Y:S04]  /*27900*/  LDL R0, [R1+0xf14] ;  /* 0x000f140001007983 */ /* 0x000f280000100800 */
[----:B---3--:R-:W3:Y:S04]  /*27910*/  @!P0 LDG.E.U8 R5, desc[UR54][R2.64] ;  /* 0x0000003602058981 */ /* 0x008ee8000c1e1100 */
[----:B---3--:R0:W-:Y:S04]  /*27920*/  STL [R1], R5 ;  /* 0x0000000501007387 */ /* 0x0081e80000100800 */
[----:B0-----:R-:W3:Y:S04]  /*27930*/  LDL.LU R5, [R1+0x1d04] ;  /* 0x001d040001057983 */ /* 0x001ee80000300800 */
[----:B------:R-:W2:Y:S04]  /*27940*/  LDL R2, [R1+0xf28] ;  /* 0x000f280001027983 */ /* 0x000ea80000100800 */
[----:B------:R-:W2:Y:S01]  /*27950*/  LDL R3, [R1+0xf2c] ;  /* 0x000f2c0001037983 */ /* 0x000ea20000100800 */
[----:B------:R-:W-:-:S02]  /*27960*/  PRMT R61, RZ, 0x7610, R61 ;  /* 0x00007610ff3d7816 */ /* 0x000fc4000000003d */
[----:B--2---:R-:W-:-:S04]  /*27970*/  @!P0 LOP3.LUT R3, R3, R2, RZ, 0x3c, !PT ;  /* 0x0000000203038212 */ /* 0x004fc800078e3cff */
[----:B------:R-:W-:-:S04]  /*27980*/  @!P0 LOP3.LUT R2, R3, R2, RZ, 0x3c, !PT ;  /* 0x0000000203028212 */ /* 0x000fc800078e3cff */
[----:B------:R-:W-:-:S05]  /*27990*/  @!P0 LOP3.LUT R3, R3, R2, RZ, 0x3c, !PT ;  /* 0x0000000203038212 */ /* 0x000fca00078e3cff */
[----:B------:R-:W2:Y:S04]  /*279a0*/  @!P0 LDG.E.U8 R61, desc[UR54][R2.64] ;  /* 0x00000036023d8981 */ /* 0x000ea8000c1e1100 */
[----:B------:R-:W3:Y:S04]  /*279b0*/  LDL R2, [R1+0xf20] ;  /* 0x000f200001027983 */ /* 0x000ee80000100800 */
[----:B------:R-:W3:Y:S01]  /*279c0*/  LDL R3, [R1+0xf24] ;  /* 0x000f240001037983 */ /* 0x000ee20000100800 */
[----:B------:R-:W-:-:S03]  /*279d0*/  PRMT R60, RZ, 0x7610, R60 ;  /* 0x00007610ff3c7816 */ /* 0x000fc6000000003c */
[----:B--2---:R0:W-:Y:S04]  /*279e0*/  STL [R1+0x1c88], R61 ;  /* 0x001c883d01007387 */ /* 0x0041e80000100800 */
[----:B0-----:R-:W2:Y:S01]  /*279f0*/  LDL R61, [R1+0xf1c] ;  /* 0x000f1c00013d7983 */ /* 0x001ea20000100800 */
[----:B---3--:R-:W-:-:S04]  /*27a00*/  @!P0 LOP3.LUT R3, R3, R2, RZ, 0x3c, !PT ;  /* 0x0000000203038212 */ /* 0x008fc800078e3cff */
[----:B------:R-:W-:-:S04]  /*27a10*/  @!P0 LOP3.LUT R2, R3, R2, RZ, 0x3c, !PT ;  /* 0x0000000203028212 */ /* 0x000fc800078e3cff */
[----:B------:R-:W-:-:S05]  /*27a20*/  @!P0 LOP3.LUT R3, R3, R2, RZ, 0x3c, !PT ;  /* 0x0000000203038212 */ /* 0x000fca00078e3cff */
[----:B------:R2:W3:Y:S04]  /*27a30*/  @!P0 LDG.E.U8 R60, desc[UR54][R2.64] ;  /* 0x00000036023c8981 */ /* 0x0004e8000c1e1100 */
[----:B------:R-:W4:Y:S01]  /*27a40*/  LDL R3, [R1+0xf18] ;  /* 0x000f180001037983 */ /* 0x000f220000100800 */
[----:B------:R-:W-:Y:S01]  /*27a50*/  PRMT R59, RZ, 0x7610, R59 ;  /* 0x00007610ff3b7816 */ /* 0x000fe2000000003b */
[----:B--2---:R-:W-:Y:S02]  /*27a60*/  @!P0 IMAD.MOV.U32 R2, RZ, RZ, R61 ;  /* 0x000000ffff028224 */ /* 0x004fe400078e003d */
[----:B---3--:R0:W-:Y:S01]  /*27a70*/  STL [R1+0x1c8c], R60 ;  /* 0x001c8c3c01007387 */ /* 0x0081e20000100800 */
[----:B------:R-:W-:-:S03]  /*27a80*/  PRMT R58, RZ, 0x7610, R58 ;  /* 0x00007610ff3a7816 */ /* 0x000fc6000000003a */
[----:B------:R-:W2:Y:S04]  /*27a90*/  LDL R61, [R1+0xef8] ;  /* 0x000ef800013d7983 */ /* 0x000ea80000100800 */
[----:B----4-:R1:W3:Y:S04]  /*27aa0*/  @!P0 LDG.E.U8 R59, desc[UR54][R2.64] ;  /* 0x00000036023b8981 */ /* 0x0102e8000c1e1100 */
[----:B0-----:R-:W4:Y:S04]  /*27ab0*/  LDL R60, [R1+0xefc] ;  /* 0x000efc00013c7983 */ /* 0x001f280000100800 */
[----:B------:R-:W2:Y:S01]  /*27ac0*/  LDL R3, [R1+0xf10] ;  /* 0x000f100001037983 */ /* 0x000ea20000100800 */
[----:B-1----:R-:W-:-:S03]  /*27ad0*/  @!P0 IMAD.MOV.U32 R2, RZ, RZ, R0 ;  /* 0x000000ffff028224 */ /* 0x002fc600078e0000 */
[----:B---3--:R0:W-:Y:S01]  /*27ae0*/  STL [R1+0x1c90], R59 ;  /* 0x001c903b01007387 */ /* 0x0081e20000100800 */
[----:B------:R-:W-:-:S03]  /*27af0*/  PRMT R57, RZ, 0x7610, R57 ;  /* 0x00007610ff397816 */ /* 0x000fc60000000039 */
[----:B------:R-:W3:Y:S04]  /*27b00*/  LDL R0, [R1+0xef4] ;  /* 0x000ef40001007983 */ /* 0x000ee80000100800 */
[----:B--2---:R1:W2:Y:S04]  /*27b10*/  @!P0 LDG.E.U8 R58, desc[UR54][R2.64] ;  /* 0x00000036023a8981 */ /* 0x0042a8000c1e1100 */
[----:B0-----:R-:W2:Y:S04]  /*27b20*/  LDL R59, [R1+0xef0] ;  /* 0x000ef000013b7983 */ /* 0x001ea80000100800 */
[----:B------:R-:W1:Y:S04]  /*27b30*/  LDL R2, [R1+0xf08] ;  /* 0x000f080001027983 */ /* 0x000e680000100800 */
[----:B------:R-:W1:Y:S02]  /*27b40*/  LDL R3, [R1+0xf0c] ;  /* 0x000f0c0001037983 */ /* 0x000e640000100800 */
[----:B-1----:R-:W-:-:S04]  /*27b50*/  @!P0 LOP3.LUT R3, R3, R2, RZ, 0x3c, !PT ;  /* 0x0000000203038212 */ /* 0x002fc800078e3cff */
[----:B------:R-:W-:-:S04]  /*27b60*/  @!P0 LOP3.LUT R2, R3, R2, RZ, 0x3c, !PT ;  /* 0x0000000203028212 */ /* 0x000fc800078e3cff */
[----:B------:R-:W-:Y:S01]  /*27b70*/  @!P0 LOP3.LUT R3, R3, R2, RZ, 0x3c, !PT ;  /* 0x0000000203038212 */ /* 0x000fe200078e3cff */
[----:B--2---:R0:W-:Y:S04]  /*27b80*/  STL [R1+0x1c98], R58 ;  /* 0x001c983a01007387 */ /* 0x0041e80000100800 */
[----:B------:R1:W2:Y:S01]  /*27b90*/  @!P0 LDG.E.U8 R57, desc[UR54][R2.64] ;  /* 0x0000003602398981 */ /* 0x0002a2000c1e1100 */
[----:B------:R-:W-:Y:S02]  /*27ba0*/  PRMT R56, RZ, 0x7610, R56 ;  /* 0x00007610ff387816 */ /* 0x000fe40000000038 */
[----:B------:R-:W-:Y:S02]  /*27bb0*/  PRMT R55, RZ, 0x7610, R55 ;  /* 0x00007610ff377816 */ /* 0x000fe40000000037 */
[----:B------:R-:W-:Y:S01]  /*27bc0*/  PRMT R54, RZ, 0x7610, R54 ;  /* 0x00007610ff367816 */ /* 0x000fe20000000036 */
[----:B0-----:R-:W2:Y:S04]  /*27bd0*/  LDL R58, [R1+0xeec] ;  /* 0x000eec00013a7983 */ /* 0x001ea80000100800 */
[----:B------:R-:W1:Y:S04]  /*27be0*/  LDL R2, [R1+0xf00] ;  /* 0x000f000001027983 */ /* 0x000e680000100800 */
[----:B------:R-:W1:Y:S02]  /*27bf0*/  LDL R3, [R1+0xf04] ;  /* 0x000f040001037983 */ /* 0x000e640000100800 */
[----:B-1----:R-:W-:-:S04]  /*27c00*/  @!P0 LOP3.LUT R3, R3, R2, RZ, 0x3c, !PT ;  /* 0x0000000203038212 */ /* 0x002fc800078e3cff */
[----:B------:R-:W-:-:S04]  /*27c10*/  @!P0 LOP3.LUT R2, R3, R2, RZ, 0x3c, !PT ;  /* 0x0000000203028212 */ /* 0x000fc800078e3cff */
[----:B------:R-:W-:-:S05]  /*27c20*/  @!P0 LOP3.LUT R3, R3, R2, RZ, 0x3c, !PT ;  /* 0x0000000203038212 */ /* 0x000fca00078e3cff */
[----:B------:R4:W3:Y:S02]  /*27c30*/  @!P0 LDG.E.U8 R56, desc[UR54][R2.64] ;  /* 0x0000003602388981 */ /* 0x0008e4000c1e1100 */
[----:B----4-:R-:W-:Y:S02]  /*27c40*/  @!P0 IMAD.MOV.U32 R2, RZ, RZ, R60 ;  /* 0x000000ffff028224 */ /* 0x010fe400078e003c */
[----:B------:R-:W-:-:S05]  /*27c50*/  @!P0 IMAD.MOV.U32 R3, RZ, RZ, R61 ;  /* 0x000000ffff038224 */ /* 0x000fca00078e003d */
[----:B------:R3:W4:Y:S04]  /*27c60*/  @!P0 LDG.E.U8 R55, desc[UR54][R2.64] ;  /* 0x0000003602378981 */ /* 0x000728000c1e1100 */
[----:B--2---:R0:W-:Y:S01]  /*27c70*/  STL [R1+0x1c94], R57 ;  /* 0x001c943901007387 */ /* 0x0041e20000100800 */
[----:B---3--:R-:W-:Y:S02]  /*27c80*/  @!P0 IMAD.MOV.U32 R2, RZ, RZ, R0 ;  /* 0x000000ffff028224 */ /* 0x008fe400078e0000 */
[----:B------:R-:W-:Y:S01]  /*27c90*/  @!P0 IMAD.MOV.U32 R3, RZ, RZ, R59 ;  /* 0x000000ffff038224 */ /* 0x000fe200078e003b */
[----:B0-----:R-:W2:Y:S04]  /*27ca0*/  LDL R57, [R1+0xee8] ;  /* 0x000ee80001397983 */ /* 0x001ea80000100800 */
[----:B------:R0:W3:Y:S02]  /*27cb0*/  @!P0 LDG.E.U8 R54, desc[UR54][R2.64] ;  /* 0x0000003602368981 */ /* 0x0000e4000c1e1100 */
[----:B0-----:R-:W-:Y:S01]  /*27cc0*/  @!P0 IMAD.MOV.U32 R2, RZ, RZ, R58 ;  /* 0x000000ffff028224 */ /* 0x001fe200078e003a */
[----:B------:R-:W-:Y:S01]  /*27cd0*/  PRMT R53, RZ, 0x7610, R53 ;  /* 0x00007610ff357816 */ /* 0x000fe20000000035 */
[----:B------:R0:W-:Y:S04]  /*27ce0*/  STL [R1+0x1c9c], R56 ;  /* 0x001c9c3801007387 */ /* 0x0001e80000100800 */
[----:B------:R-:W3:Y:S04]  /*27cf0*/  LDL R61, [R1+0xee0] ;  /* 0x000ee000013d7983 */ /* 0x000ee80000100800 */
[----:B------:R-:W3:Y:S04]  /*27d00*/  LDL R60, [R1+0xee4] ;  /* 0x000ee400013c7983 */ /* 0x000ee80000100800 */
[----:B----4-:R-:W-:Y:S04]  /*27d10*/  STL [R1+0x1ca0], R55 ;  /* 0x001ca03701007387 */ /* 0x010fe80000100800 */
[----:B------:R-:W4:Y:S04]  /*27d20*/  LDL R59, [R1+0xed8] ;  /* 0x000ed800013b7983 */ /* 0x000f280000100800 */
[----:B------:R-:W4:Y:S01]  /*27d30*/  LDL R0, [R1+0xedc] ;  /* 0x000edc0001007983 */ /* 0x000f220000100800 */
[----:B--2---:R-:W-:-:S03]  /*27d40*/  @!P0 IMAD.MOV.U32 R3, RZ, RZ, R57 ;  /* 0x000000ffff038224 */ /* 0x004fc600078e0039 */
[----:B---3--:R1:W-:Y:S04]  /*27d50*/  STL [R1+0x1ca4], R54 ;  /* 0x001ca43601007387 */ /* 0x0083e80000100800 */
[----:B------:R-:W2:Y:S04]  /*27d60*/  LDL R58, [R1+0xed0] ;  /* 0x000ed000013a7983 */ /* 0x000ea80000100800 */
[----:B------:R-:W3:Y:S04]  /*27d70*/  LDL R57, [R1+0xed4] ;  /* 0x000ed40001397983 */ /* 0x000ee80000100800 */
[----:B------:R1:W3:Y:S01]  /*27d80*/  @!P0 LDG.E.U8 R53, desc[UR54][R2.64] ;  /* 0x0000003602358981 */ /* 0x0002e2000c1e1100 */
[----:B------:R-:W-:-:S02]  /*27d90*/  PRMT R52, RZ, 0x7610, R52 ;  /* 0x00007610ff347816 */ /* 0x000fc40000000034 */
[----:B------:R-:W-:Y:S02]  /*27da0*/  PRMT R51, RZ, 0x7610, R51 ;  /* 0x00007610ff337816 */ /* 0x000fe40000000033 */
[----:B------:R-:W-:Y:S01]  /*27db0*/  PRMT R50, RZ, 0x7610, R50 ;  /* 0x00007610ff327816 */ /* 0x000fe20000000032 */
[----:B0-----:R-:W3:Y:S04]  /*27dc0*/  LDL R56, [R1+0xec8] ;  /* 0x000ec80001387983 */ /* 0x001ee80000100800 */
[----:B-1----:R-:W3:Y:S01]  /*27dd0*/  LDL R54, [R1+0xecc] ;  /* 0x000ecc0001367983 */ /* 0x002ee20000100800 */
[----:B------:R-:W-:Y:S02]  /*27de0*/  @!P0 IMAD.MOV.U32 R3, RZ, RZ, R61 ;  /* 0x000000ffff038224 */ /* 0x000fe400078e003d */
[----:B------:R-:W-:-:S05]  /*27df0*/  @!P0 IMAD.MOV.U32 R2, RZ, RZ, R60 ;  /* 0x000000ffff028224 */ /* 0x000fca00078e003c */
[----:B------:R4:W3:Y:S02]  /*27e00*/  @!P0 LDG.E.U8 R52, desc[UR54][R2.64] ;  /* 0x0000003602348981 */ /* 0x0008e4000c1e1100 */
[----:B----4-:R-:W-:Y:S02]  /*27e10*/  @!P0 IMAD.MOV.U32 R3, RZ, RZ, R59 ;  /* 0x000000ffff038224 */ /* 0x010fe400078e003b */
[----:B------:R-:W-:-:S05]  /*27e20*/  @!P0 IMAD.MOV.U32 R2, RZ, RZ, R0 ;  /* 0x000000ffff028224 */ /* 0x000fca00078e0000 */
[----:B------:R2:W4:Y:S02]  /*27e30*/  @!P0 LDG.E.U8 R51, desc[UR54][R2.64] ;  /* 0x0000003602338981 */ /* 0x000524000c1e1100 */
[----:B--2---:R-:W-:Y:S02]  /*27e40*/  @!P0 IMAD.MOV.U32 R3, RZ, RZ, R58 ;  /* 0x000000ffff038224 */ /* 0x004fe400078e003a */
[----:B---3--:R-:W-:-:S05]  /*27e50*/  @!P0 IMAD.MOV.U32 R2, RZ, RZ, R57 ;  /* 0x000000ffff028224 */ /* 0x008fca00078e0039 */
[----:B------:R0:W2:Y:S04]  /*27e60*/  @!P0 LDG.E.U8 R50, desc[UR54][R2.64] ;  /* 0x0000003602328981 */ /* 0x0000a8000c1e1100 */
[----:B------:R1:W-:Y:S04]  /*27e70*/  STL [R1+0x1ca8], R53 ;  /* 0x001ca83501007387 */ /* 0x0003e80000100800 */
[----:B------:R-:W3:Y:S04]  /*27e80*/  LDL R55, [R1+0xec0] ;  /* 0x000ec00001377983 */ /* 0x000ee80000100800 */
[----:B-1----:R-:W3:Y:S01]  /*27e90*/  LDL R53, [R1+0xec4] ;  /* 0x000ec40001357983 */ /* 0x002ee20000100800 */
[----:B------:R-:W-:Y:S01]  /*27ea0*/  PRMT R49, RZ, 0x7610, R49 ;  /* 0x00007610ff317816 */ /* 0x000fe20000000031 */
[----:B0-----:R-:W-:-:S02]  /*27eb0*/  @!P0 IMAD.MOV.U32 R2, RZ, RZ, R54 ;  /* 0x000000ffff028224 */ /* 0x001fc400078e0036 */
[----:B------:R-:W-:-:S05]  /*27ec0*/  @!P0 IMAD.MOV.U32 R3, RZ, RZ, R56 ;  /* 0x000000ffff038224 */ /* 0x000fca00078e0038 */
[----:B------:R3:W3:Y:S01]  /*27ed0*/  @!P0 LDG.E.U8 R49, desc[UR54][R2.64] ;  /* 0x0000003602318981 */ /* 0x0006e2000c1e1100 */
[----:B------:R-:W-:-:S03]  /*27ee0*/  PRMT R48, RZ, 0x7610, R48 ;  /* 0x00007610ff307816 */ /* 0x000fc60000000030 */
[----:B------:R0:W-:Y:S04]  /*27ef0*/  STL [R1+0x1cac], R52 ;  /* 0x001cac3401007387 */ /* 0x0001e80000100800 */
[----:B------:R-:W3:Y:S04]  /*27f00*/  LDL R0, [R1+0xebc] ;  /* 0x000ebc0001007983 */ /* 0x000ee80000100800 */
[----:B0-----:R-:W3:Y:S04]  /*27f10*/  LDL R52, [R1+0xeb8] ;  /* 0x000eb80001347983 */ /* 0x001ee80000100800 */
[----:B----4-:R-:W-:Y:S04]  /*27f20*/  STL [R1+0x1cb0], R51 ;  /* 0x001cb03301007387 */ /* 0x010fe80000100800 */
[----:B--2---:R0:W-:Y:S04]  /*27f30*/  STL [R1+0x1cb4], R50 ;  /* 0x001cb43201007387 */ /* 0x0041e80000100800 */
[----:B------:R-:W2:Y:S04]  /*27f40*/  LDL R54, [R1+0xeb0] ;  /* 0x000eb00001367983 */ /* 0x000ea80000100800 */
[----:B0-----:R-:W4:Y:S01]  /*27f50*/  LDL R50, [R1+0xeb4] ;  /* 0x000eb40001327983 */ /* 0x001f220000100800 */
[----:B---3--:R-:W-:-:S02]  /*27f60*/  @!P0 IMAD.MOV.U32 R2, RZ, RZ, R53 ;  /* 0x000000ffff028224 */ /* 0x008fc400078e0035 */
[----:B------:R-:W-:-:S05]  /*27f70*/  @!P0 IMAD.MOV.U32 R3, RZ, RZ, R55 ;  /* 0x000000ffff038224 */ /* 0x000fca00078e0037 */
[----:B------:R0:W3:Y:S01]  /*27f80*/  @!P0 LDG.E.U8 R48, desc[UR54][R2.64] ;  /* 0x0000003602308981 */ /* 0x0000e2000c1e1100 */
[----:B------:R-:W-:Y:S02]  /*27f90*/  PRMT R47, RZ, 0x7610, R47 ;  /* 0x00007610ff2f7816 */ /* 0x000fe4000000002f */
[----:B------:R-:W-:Y:S01]  /*27fa0*/  PRMT R46, RZ, 0x7610, R46 ;  /* 0x00007610ff2e7816 */ /* 0x000fe2000000002e */
[----:B------:R1:W-:Y:S04]  /*27fb0*/  STL [R1+0x1cb8], R49 ;  /* 0x001cb83101007387 */ /* 0x0003e80000100800 */
[----:B------:R-:W3:Y:S04]  /*27fc0*/  LDL R53, [R1+0xea8] ;  /* 0x000ea80001357983 */ /* 0x000ee80000100800 */
[----:B-1----:R-:W3:Y:S01]  /*27fd0*/  LDL R49, [R1+0xeac] ;  /* 0x000eac0001317983 */ /* 0x002ee20000100800 */
[----:B0-----:R-:W-:-:S02]  /*27fe0*/  @!P0 IMAD.MOV.U32 R2, RZ, RZ, R0 ;  /* 0x000000ffff028224 */ /* 0x001fc400078e0000 */
[----:B------:R-:W-:-:S05]  /*27ff0*/  @!P0 IMAD.MOV.U32 R3, RZ, RZ, R52 ;  /* 0x000000ffff038224 */ /* 0x000fca00078e0034 */
[----:B------:R2:W3:Y:S02]  /*28000*/  @!P0 LDG.E.U8 R47, desc[UR54][R2.64] ;  /* 0x00000036022f8981 */ /* 0x0004e4000c1e1100 */
[----:B--2---:R-:W-:Y:S02]  /*28010*/  @!P0 IMAD.MOV.U32 R3, RZ, RZ, R54 ;  /* 0x000000ffff038224 */ /* 0x004fe400078e0036 */
[----:B----4-:R-:W-:-:S05]  /*28020*/  @!P0 IMAD.MOV.U32 R2, RZ, RZ, R50 ;  /* 0x000000ffff028224 */ /* 0x010fca00078e0032 */
[----:B------:R0:W2:Y:S04]  /*28030*/  @!P0 LDG.E.U8 R46, desc[UR54][R2.64] ;  /* 0x00000036022e8981 */ /* 0x0000a8000c1e1100 */
[----:B---3--:R1:W-:Y:S04]  /*28040*/  STL [R1+0x1cbc], R48 ;  /* 0x001cbc3001007387 */ /* 0x0083e80000100800 */
[----:B------:R-:W3:Y:S04]  /*28050*/  LDL R52, [R1+0xea0] ;  /* 0x000ea00001347983 */ /* 0x000ee80000100800 */
[----:B------:R-:W4:Y:S04]  /*28060*/  LDL R51, [R1+0xea4] ;  /* 0x000ea40001337983 */ /* 0x000f280000100800 */
[----:B------:R-:W3:Y:S01]  /*28070*/  LDL R0, [R1+0xe9c] ;  /* 0x000e9c0001007983 */ /* 0x000ee20000100800 */
[----:B------:R-:W-:Y:S01]  /*28080*/  PRMT R45, RZ, 0x7610, R45 ;  /* 0x00007610ff2d7816 */ /* 0x000fe2000000002d */
[----:B0-----:R-:W-:-:S02]  /*28090*/  @!P0 IMAD.MOV.U32 R2, RZ, RZ, R49 ;  /* 0x000000ffff028224 */ /* 0x001fc400078e0031 */
[----:B------:R-:W-:-:S05]  /*280a0*/  @!P0 IMAD.MOV.U32 R3, RZ, RZ, R53 ;  /* 0x000000ffff038224 */ /* 0x000fca00078e0035 */
[----:B------:R4:W3:Y:S01]  /*280b0*/  @!P0 LDG.E.U8 R45, desc[UR54][R2.64] ;  /* 0x00000036022d8981 */ /* 0x0008e2000c1e1100 */
[----:B------:R-:W-:-:S03]  /*280c0*/  PRMT R44, RZ, 0x7610, R44 ;  /* 0x00007610ff2c7816 */ /* 0x000fc6000000002c */
[----:B------:R0:W-:Y:S04]  /*280d0*/  STL [R1+0x1cc0], R47 ;  /* 0x001cc02f01007387 */ /* 0x0001e80000100800 */
[----:B------:R-:W3:Y:S04]  /*280e0*/  LDL R50, [R1+0xe98] ;  /* 0x000e980001327983 */ /* 0x000ee80000100800 */
[----:B-1----:R-:W3:Y:S04]  /*280f0*/  LDL R48, [R1+0xe94] ;  /* 0x000e940001307983 */ /* 0x002ee80000100800 */
[----:B--2---:R1:W-:Y:S04]  /*28100*/  STL [R1+0x1cc4], R46 ;  /* 0x001cc42e01007387 */ /* 0x0043e80000100800 */
[----:B------:R-:W2:Y:S01]  /*28110*/  LDL R49, [R1+0xe90] ;  /* 0x000e900001317983 */ /* 0x000ea20000100800 */
[----:B----4-:R-:W-:-:S02]  /*28120*/  @!P0 IMAD.MOV.U32 R2, RZ, RZ, R51 ;  /* 0x000000ffff028224 */ /* 0x010fc400078e0033 */
[----:B---3--:R-:W-:Y:S01]  /*28130*/  @!P0 IMAD.MOV.U32 R3, RZ, RZ, R52 ;  /* 0x000000ffff038224 */ /* 0x008fe200078e0034 */
[----:B------:R-:W-:Y:S02]  /*28140*/  PRMT R43, RZ, 0x7610, R43 ;  /* 0x00007610ff2b7816 */ /* 0x000fe4000000002b */
[----:B------:R-:W-:Y:S01]  /*28150*/  PRMT R42, RZ, 0x7610, R42 ;  /* 0x00007610ff2a7816 */ /* 0x000fe2000000002a */
[----:B0-----:R-:W3:Y:S04]  /*28160*/  LDL R47, [R1+0xe8c] ;  /* 0x000e8c00012f7983 */ /* 0x001ee80000100800 */
[----:B------:R0:W4:Y:S02]  /*28170*/  @!P0 LDG.E.U8 R44, desc[UR54][R2.64] ;  /* 0x00000036022c8981 */ /* 0x000124000c1e1100 */
[----:B0-----:R-:W-:-:S02]  /*28180*/  @!P0 IMAD.MOV.U32 R2, RZ, RZ, R0 ;  /* 0x000000ffff028224 */ /* 0x001fc400078e0000 */
[----:B------:R0:W-:Y:S04]  /*28190*/  STL [R1+0x1cc8], R45 ;  /* 0x001cc82d01007387 */ /* 0x0001e80000100800 */
[----:B-1----:R-:W3:Y:S04]  /*281a0*/  LDL R46, [R1+0xe84] ;  /* 0x000e8400012e7983 */ /* 0x002ee80000100800 */
[----:B0-----:R-:W3:Y:S01]  /*281b0*/  LDL R45, [R1+0xe88] ;  /* 0x000e8800012d7983 */ /* 0x001ee20000100800 */
[----:B------:R-:W-:-:S05]  /*281c0*/  @!P0 IMAD.MOV.U32 R3, RZ, RZ, R50 ;  /* 0x000000ffff038224 */ /* 0x000fca00078e0032 */
[----:B------:R0:W3:Y:S02]  /*281d0*/  @!P0 LDG.E.U8 R43, desc[UR54][R2.64] ;  /* 0x00000036022b8981 */ /* 0x0000e4000c1e1100 */
[----:B0-----:R-:W-:Y:S02]  /*281e0*/  @!P0 IMAD.MOV.U32 R2, RZ, RZ, R48 ;  /* 0x000000ffff028224 */ /* 0x001fe400078e0030 */
[----:B--2---:R-:W-:-:S05]  /*281f0*/  @!P0 IMAD.MOV.U32 R3, RZ, RZ, R49 ;  /* 0x000000ffff038224 */ /* 0x004fca00078e0031 */
[----:B------:R3:W2:Y:S04]  /*28200*/  @!P0 LDG.E.U8 R42, desc[UR54][R2.64] ;  /* 0x00000036022a8981 */ /* 0x0006a8000c1e1100 */
[----:B----4-:R0:W-:Y:S04]  /*28210*/  STL [R1+0x1ccc], R44 ;  /* 0x001ccc2c01007387 */ /* 0x0101e80000100800 */
[----:B------:R-:W4:Y:S04]  /*28220*/  LDL R50, [R1+0xe80] ;  /* 0x000e800001327983 */ /* 0x000f280000100800 */
[----:B------:R-:W4:Y:S04]  /*28230*/  LDL R0, [R1+0xe7c] ;  /* 0x000e7c0001007983 */ /* 0x000f280000100800 */
[----:B0-----:R-:W4:Y:S01]  /*28240*/  LDL R44, [R1+0xe78] ;  /* 0x000e7800012c7983 */ /* 0x001f220000100800 */
[----:B---3--:R-:W-:Y:S01]  /*28250*/  @!P0 IMAD.MOV.U32 R2, RZ, RZ, R47 ;  /* 0x000000ffff028224 */ /* 0x008fe200078e002f */
[----:B------:R-:W-:Y:S01]  /*28260*/  PRMT R41, RZ, 0x7610, R41 ;  /* 0x00007610ff297816 */ /* 0x000fe20000000029 */
[----:B------:R-:W-:-:S05]  /*28270*/  @!P0 IMAD.MOV.U32 R3, RZ, RZ, R45 ;  /* 0x000000ffff038224 */ /* 0x000fca00078e002d */
[----:B------:R0:W3:Y:S01]  /*28280*/  @!P0 LDG.E.U8 R41, desc[UR54][R2.64] ;  /* 0x0000003602298981 */ /* 0x0000e2000c1e1100 */
[----:B------:R-:W-:Y:S01]  /*28290*/  PRMT R40, RZ, 0x7610, R40 ;  /* 0x00007610ff287816 */ /* 0x000fe20000000028 */
[----:B0-----:R-:W-:Y:S02]  /*282a0*/  @!P0 IMAD.MOV.U32 R2, RZ, RZ, R46 ;  /* 0x000000ffff028224 */ /* 0x001fe400078e002e */
[----:B------:R-:W-:Y:S04]  /*282b0*/  STL [R1+0x1cd0], R43 ;  /* 0x001cd02b01007387 */ /* 0x000fe80000100800 */
[----:B------:R-:W3:Y:S04]  /*282c0*/  LDL R49, [R1+0xe70] ;  /* 0x000e700001317983 */ /* 0x000ee80000100800 */
[----:B------:R-:W3:Y:S04]  /*282d0*/  LDL R48, [R1+0xe74] ;  /* 0x000e740001307983 */ /* 0x000ee80000100800 */
[----:B--2---:R0:W-:Y:S04]  /*282e0*/  STL [R1+0x1cd4], R42 ;  /* 0x001cd42a01007387 */ /* 0x0041e80000100800 */
[----:B------:R-:W2:Y:S01]  /*282f0*/  LDL R47, [R1+0xe50] ;  /* 0x000e5000012f7983 */ /* 0x000ea20000100800 */
[----:B----4-:R-:W-:Y:S01]  /*28300*/  @!P0 IMAD.MOV.U32 R3, RZ, RZ, R50 ;  /* 0x000000ffff038224 */ /* 0x010fe200078e0032 */
[----:B------:R-:W-:-:S02]  /*28310*/  PRMT R39, RZ, 0x7610, R39 ;  /* 0x00007610ff277816 */ /* 0x000fc40000000027 */
[----:B------:R-:W-:Y:S02]  /*28320*/  PRMT R38, RZ, 0x7610, R38 ;  /* 0x00007610ff267816 */ /* 0x000fe40000000026 */
[----:B------:R-:W-:Y:S01]  /*28330*/  PRMT R37, RZ, 0x7610, R37 ;  /* 0x00007610ff257816 */ /* 0x000fe20000000025 */
[----:B------:R-:W4:Y:S04]  /*28340*/  LDL R45, [R1+0xe4c] ;  /* 0x000e4c00012d7983 */ /* 0x000f280000100800 */
[----:B------:R1:W4:Y:S04]  /*28350*/  @!P0 LDG.E.U8 R40, desc[UR54][R2.64] ;  /* 0x0000003602288981 */ /* 0x000328000c1e1100 */
[----:B0-----:R-:W4:Y:S01]  /*28360*/  LDL R42, [R1+0xe54] ;  /* 0x000e5400012a7983 */ /* 0x001f220000100800 */
[----:B-1----:R-:W-:-:S02]  /*28370*/  @!P0 IMAD.MOV.U32 R2, RZ, RZ, R0 ;  /* 0x000000ffff028224 */ /* 0x002fc400078e0000 */
[----:B------:R-:W-:-:S05]  /*28380*/  @!P0 IMAD.MOV.U32 R3, RZ, RZ, R44 ;  /* 0x000000ffff038224 */ /* 0x000fca00078e002c */
[----:B------:R0:W4:Y:S04]  /*28390*/  @!P0 LDG.E.U8 R39, desc[UR54][R2.64] ;  /* 0x0000003602278981 */ /* 0x000128000c1e1100 */
[----:B---3--:R-:W-:Y:S04]  /*283a0*/  STL [R1+0x1cd8], R41 ;  /* 0x001cd82901007387 */ /* 0x008fe80000100800 */
[----:B------:R-:W3:Y:S04]  /*283b0*/  LDL R46, [R1+0xe48] ;  /* 0x000e4800012e7983 */ /* 0x000ee80000100800 */
[----:B------:R-:W3:Y:S01]  /*283c0*/  LDL R43, [R1+0xe44] ;  /* 0x000e4400012b7983 */ /* 0x000ee20000100800 */
[----:B0-----:R-:W-:-:S02]  /*283d0*/  @!P0 IMAD.MOV.U32 R3, RZ, RZ, R49 ;  /* 0x000000ffff038224 */ /* 0x001fc400078e0031 */
[----:B------:R-:W-:-:S05]  /*283e0*/  @!P0 IMAD.MOV.U32 R2, RZ, RZ, R48 ;  /* 0x000000ffff028224 */ /* 0x000fca00078e0030 */
[----:B------:R2:W3:Y:S02]  /*283f0*/  @!P0 LDG.E.U8 R38, desc[UR54][R2.64] ;  /* 0x0000003602268981 */ /* 0x0004e4000c1e1100 */
[----:B--2---:R-:W-:Y:S02]  /*28400*/  @!P0 IMAD.MOV.U32 R3, RZ, RZ, R47 ;  /* 0x000000ffff038224 */ /* 0x004fe400078e002f */
[----:B----4-:R-:W-:-:S05]  /*28410*/  @!P0 IMAD.MOV.U32 R2, RZ, RZ, R42 ;  /* 0x000000ffff028224 */ /* 0x010fca00078e002a */
[----:B------:R3:W2:Y:S04]  /*28420*/  @!P0 LDG.E.U8 R37, desc[UR54][R2.64] ;  /* 0x0000003602258981 */ /* 0x0006a8000c1e1100 */
[----:B------:R-:W-:Y:S04]  /*28430*/  STL [R1+0x1cdc], R40 ;  /* 0x001cdc2801007387 */ /* 0x000fe80000100800 */
[----:B------:R-:W4:Y:S04]  /*28440*/  LDL R44, [R1+0xe40] ;  /* 0x000e4000012c7983 */ /* 0x000f280000100800 */
[----:B------:R-:W4:Y:S04]  /*28450*/  LDL R0, [R1+0xe3c] ;  /* 0x000e3c0001007983 */ /* 0x000f280000100800 */
[----:B------:R0:W-:Y:S04]  /*28460*/  STL [R1+0x1ce0], R39 ;  /* 0x001ce02701007387 */ /* 0x0001e80000100800 */
[----:B0-----:R-:W4:Y:S01]  /*28470*/  LDL R39, [R1+0xe38] ;  /* 0x000e380001277983 */ /* 0x001f220000100800 */
[----:B---3--:R-:W-:Y:S01]  /*28480*/  @!P0 IMAD.MOV.U32 R3, RZ, RZ, R46 ;  /* 0x000000ffff038224 */ /* 0x008fe200078e002e */
[----:B------:R-:W-:Y:S01]  /*28490*/  PRMT R36, RZ, 0x7610, R36 ;  /* 0x00007610ff247816 */ /* 0x000fe20000000024 */
[----:B------:R-:W-:Y:S01]  /*284a0*/  @!P0 IMAD.MOV.U32 R2, RZ, RZ, R45 ;  /* 0x000000ffff028224 */ /* 0x000fe200078e002d */
[----:B------:R-:W-:-:S04]  /*284b0*/  PRMT R35, RZ, 0x7610, R35 ;  /* 0x00007610ff237816 */ /* 0x000fc80000000023 */
[----:B------:R0:W3:Y:S02]  /*284c0*/  @!P0 LDG.E.U8 R36, desc[UR54][R2.64] ;  /* 0x0000003602248981 */ /* 0x0000e4000c1e1100 */
[----:B0-----:R-:W-:Y:S02]  /*284d0*/  @!P0 IMAD.MOV.U32 R2, RZ, RZ, R43 ;  /* 0x000000ffff028224 */ /* 0x001fe400078e002b */
[----:B------:R0:W-:Y:S04]  /*284e0*/  STL [R1+0x1ce4], R38 ;  /* 0x001ce42601007387 */ /* 0x0001e80000100800 */
[----:B------:R-:W3:Y:S04]  /*284f0*/  LDL R42, [R1+0xe10] ;  /* 0x000e1000012a7983 */ /* 0x000ee80000100800 */
[----:B------:R-:W3:Y:S04]  /*28500*/  LDL R41, [R1+0xe14] ;  /* 0x000e140001297983 */ /* 0x000ee80000100800 */
[----:B--2---:R1:W-:Y:S04]  /*28510*/  STL [R1+0x1ce8], R37 ;  /* 0x001ce82501007387 */ /* 0x0043e80000100800 */
[----:B------:R-:W2:Y:S04]  /*28520*/  LDL R47, [R1+0xe08] ;  /* 0x000e0800012f7983 */ /* 0x000ea80000100800 */
[----:B0-----:R-:W2:Y:S04]  /*28530*/  LDL R38, [R1+0xe0c] ;  /* 0x000e0c0001267983 */ /* 0x001ea80000100800 */
[----:B------:R-:W2:Y:S04]  /*28540*/  LDL R46, [R1+0xe00] ;  /* 0x000e0000012e7983 */ /* 0x000ea80000100800 */
[----:B------:R-:W2:Y:S01]  /*28550*/  LDL R40, [R1+0xe04] ;  /* 0x000e040001287983 */ /* 0x000ea20000100800 */
[----:B----4-:R-:W-:-:S05]  /*28560*/  @!P0 IMAD.MOV.U32 R3, RZ, RZ, R44 ;  /* 0x000000ffff038224 */ /* 0x010fca00078e002c */
[----:B------:R0:W4:Y:S01]  /*28570*/  @!P0 LDG.E.U8 R35, desc[UR54][R2.64] ;  /* 0x0000003602238981 */ /* 0x000122000c1e1100 */
[----:B------:R-:W-:Y:S01]  /*28580*/  PRMT R34, RZ, 0x7610, R34 ;  /* 0x00007610ff227816 */ /* 0x000fe20000000022 */
[----:B0-----:R-:W-:Y:S02]  /*28590*/  @!P0 IMAD.MOV.U32 R2, RZ, RZ, R0 ;  /* 0x000000ffff028224 */ /* 0x001fe400078e0000 */
[----:B------:R-:W-:-:S05]  /*285a0*/  @!P0 IMAD.MOV.U32 R3, RZ, RZ, R39 ;  /* 0x000000ffff038224 */ /* 0x000fca00078e0027 */
[----:B------:R0:W4:Y:S01]  /*285b0*/  @!P0 LDG.E.U8 R34, desc[UR54][R2.64] ;  /* 0x0000003602228981 */ /* 0x000122000c1e1100 */
[----:B------:R-:W-:Y:S02]  /*285c0*/  PRMT R33, RZ, 0x7610, R33 ;  /* 0x00007610ff217816 */ /* 0x000fe40000000021 */
[----:B------:R-:W-:Y:S02]  /*285d0*/  PRMT R32, RZ, 0x7610, R32 ;  /* 0x00007610ff207816 */ /* 0x000fe40000000020 */
[----:B------:R-:W-:Y:S01]  /*285e0*/  PRMT R31, RZ, 0x7610, R31 ;  /* 0x00007610ff1f7816 */ /* 0x000fe2000000001f */
[----:B---3--:R-:W-:Y:S04]  /*285f0*/  STL [R1+0x1cec], R36 ;  /* 0x001cec2401007387 */ /* 0x008fe80000100800 */
[----:B------:R-:W3:Y:S04]  /*28600*/  LDL R45, [R1+0xdf8] ;  /* 0x000df800012d7983 */ /* 0x000ee80000100800 */
[----:B------:R-:W3:Y:S01]  /*28610*/  LDL R44, [R1+0xdfc] ;  /* 0x000dfc00012c7983 */ /* 0x000ee20000100800 */
[----:B0-----:R-:W-:-:S02]  /*28620*/  @!P0 IMAD.MOV.U32 R3, RZ, RZ, R42 ;  /* 0x000000ffff038224 */ /* 0x001fc400078e002a */
[----:B------:R-:W-:-:S05]  /*28630*/  @!P0 IMAD.MOV.U32 R2, RZ, RZ, R41 ;  /* 0x000000ffff028224 */ /* 0x000fca00078e0029 */
[----:B------:R2:W3:Y:S02]  /*28640*/  @!P0 LDG.E.U8 R33, desc[UR54][R2.64] ;  /* 0x0000003602218981 */ /* 0x0004e4000c1e1100 */
[----:B--2---:R-:W-:Y:S02]  /*28650*/  @!P0 IMAD.MOV.U32 R3, RZ, RZ, R47 ;  /* 0x000000ffff038224 */ /* 0x004fe400078e002f */
[----:B------:R-:W-:-:S05]  /*28660*/  @!P0 IMAD.MOV.U32 R2, RZ, RZ, R38 ;  /* 0x000000ffff028224 */ /* 0x000fca00078e0026 */
[----:B------:R0:W2:Y:S02]  /*28670*/  @!P0 LDG.E.U8 R32, desc[UR54][R2.64] ;  /* 0x0000003602208981 */ /* 0x0000a4000c1e1100 */
[----:B0-----:R-:W-:Y:S02]  /*28680*/  @!P0 IMAD.MOV.U32 R2, RZ, RZ, R40 ;  /* 0x000000ffff028224 */ /* 0x001fe400078e0028 */
[----:B------:R-:W-:-:S05]  /*28690*/  @!P0 IMAD.MOV.U32 R3, RZ, RZ, R46 ;  /* 0x000000ffff038224 */ /* 0x000fca00078e002e */
[----:B------:R3:W2:Y:S04]  /*286a0*/  @!P0 LDG.E.U8 R31, desc[UR54][R2.64] ;  /* 0x00000036021f8981 */ /* 0x0006a8000c1e1100 */
[----:B----4-:R0:W-:Y:S04]  /*286b0*/  STL [R1+0x1cf0], R35 ;  /* 0x001cf02301007387 */ /* 0x0101e80000100800 */
[----:B------:R-:W4:Y:S04]  /*286c0*/  LDL R39, [R1+0xdd4] ;  /* 0x000dd40001277983 */ /* 0x000f280000100800 */
[----:B------:R-:W4:Y:S04]  /*286d0*/  LDL R43, [R1+0xdd0] ;  /* 0x000dd000012b7983 */ /* 0x000f280000100800 */
[----:B------:R-:W4:Y:S04]  /*286e0*/  LDL R0, [R1+0xdcc] ;  /* 0x000dcc0001007983 */ /* 0x000f280000100800 */
[----:B------:R0:W-:Y:S04]  /*286f0*/  STL [R1+0x1cf4], R34 ;  /* 0x001cf42201007387 */ /* 0x0001e80000100800 */
[----:B------:R-:W4:Y:S04]  /*28700*/  LDL R42, [R1+0xdc8] ;  /* 0x000dc800012a7983 */ /* 0x000f280000100800 */
[----:B------:R-:W4:Y:S04]  /*28710*/  LDL R41, [R1+0xdc4] ;  /* 0x000dc40001297983 */ /* 0x000f280000100800 */
[----:B-1----:R-:W4:Y:S01]  /*28720*/  LDL R37, [R1+0x153c] ;  /* 0x00153c0001257983 */ /* 0x002f220000100800 */
[----:B------:R-:W-:Y:S01]  /*28730*/  PRMT R30, RZ, 0x7610, R30 ;  /* 0x00007610ff1e7816 */ /* 0x000fe2000000001e */
[----:B---3--:R-:W-:-:S02]  /*28740*/  @!P0 IMAD.MOV.U32 R2, RZ, RZ, R44 ;  /* 0x000000ffff028224 */ /* 0x008fc400078e002c */
[----:B------:R-:W-:-:S05]  /*28750*/  @!P0 IMAD.MOV.U32 R3, RZ, RZ, R45 ;  /* 0x000000ffff038224 */ /* 0x000fca00078e002d */
[----:B------:R4:W3:Y:S04]  /*28760*/  @!P0 LDG.E.U8 R30, desc[UR54][R2.64] ;  /* 0x00000036021e8981 */ /* 0x0008e8000c1e1100 */
[----:B------:R-:W-:Y:S04]  /*28770*/  STL [R1+0x1cf8], R33 ;  /* 0x001cf82101007387 */ /* 0x000fe80000100800 */
[----:B------:R-:W3:Y:S04]  /*28780*/  LDL R38, [R1+0xdc0] ;  /* 0x000dc00001267983 */ /* 0x000ee80000100800 */
[----:B0-----:R-:W3:Y:S04]  /*28790*/  LDL R35, [R1+0x1544] ;  /* 0x0015440001237983 */ /* 0x001ee80000100800 */
[----:B--2---:R0:W-:Y:S04]  /*287a0*/  STL [R1+0x1cfc], R32 ;  /* 0x001cfc2001007387 */ /* 0x0041e80000100800 */
[----:B------:R-:W2:Y:S04]  /*287b0*/  LDL R40, [R1+0xdac] ;  /* 0x000dac0001287983 */ /* 0x000ea80000100800 */
[----:B------:R-:W2:Y:S04]  /*287c0*/  LDL R36, [R1+0x156c] ;  /* 0x00156c0001247983 */ /* 0x000ea80000100800 */
[----:B------:R1:W-:Y:S04]  /*287d0*/  STL [R1+0x1d00], R31 ;  /* 0x001d001f01007387 */ /* 0x0003e80000100800 */
[----:B------:R-:W2:Y:S04]  /*287e0*/  LDL R34, [R1+0x1538] ;  /* 0x0015380001227983 */ /* 0x000ea80000100800 */
[----:B0-----:R-:W2:Y:S04]  /*287f0*/  LDL R32, [R1+0x1588] ;  /* 0x0015880001207983 */ /* 0x001ea80000100800 */
[----:B------:R-:W2:Y:S01]  /*28800*/  LDL R33, [R1+0x1584] ;  /* 0x0015840001217983 */ /* 0x000ea20000100800 */
[----:B----4-:R-:W-:-:S03]  /*28810*/  @!P0 IMAD.MOV.U32 R2, RZ, RZ, R39 ;  /* 0x000000ffff028224 */ /* 0x010fc600078e0027 */
[----:B------:R-:W4:Y:S04]  /*28820*/  LDL R39, [R1+0x1540] ;  /* 0x0015400001277983 */ /* 0x000f280000100800 */
[----:B-1----:R-:W4:Y:S01]  /*28830*/  LDL R31, [R1+0x1548] ;  /* 0x00154800011f7983 */ /* 0x002f220000100800 */
[----:B------:R-:W-:Y:S01]  /*28840*/  PRMT R29, RZ, 0x7610, R29 ;  /* 0x00007610ff1d7816 */ /* 0x000fe2000000001d */
[----:B------:R-:W-:Y:S01]  /*28850*/  @!P0 IMAD.MOV.U32 R3, RZ, RZ, R43 ;  /* 0x000000ffff038224 */ /* 0x000fe200078e002b */
[----:B------:R-:W-:-:S04]  /*28860*/  PRMT R28, RZ, 0x7610, R28 ;  /* 0x00007610ff1c7816 */ /* 0x000fc8000000001c */
[----:B------:R0:W4:Y:S01]  /*28870*/  @!P0 LDG.E.U8 R29, desc[UR54][R2.64] ;  /* 0x00000036021d8981 */ /* 0x000122000c1e1100 */
[----:B------:R-:W-:Y:S01]  /*28880*/  PRMT R27, RZ, 0x7610, R27 ;  /* 0x00007610ff1b7816 */ /* 0x000fe2000000001b */
[----:B0-----:R-:W-:Y:S02]  /*28890*/  @!P0 IMAD.MOV.U32 R2, RZ, RZ, R0 ;  /* 0x000000ffff028224 */ /* 0x001fe400078e0000 */
[----:B------:R-:W-:Y:S01]  /*288a0*/  @!P0 IMAD.MOV.U32 R3, RZ, RZ, R42 ;  /* 0x000000ffff038224 */ /* 0x000fe200078e002a */
[----:B------:R-:W4:Y:S01]  /*288b0*/  LDL R0, [R1+0x1580] ;  /* 0x0015800001007983 */ /* 0x000f220000100800 */
[----:B------:R-:W-:-:S03]  /*288c0*/  PRMT R26, RZ, 0x7610, R26 ;  /* 0x00007610ff1a7816 */ /* 0x000fc6000000001a */
[----:B------:R-:W4:Y:S04]  /*288d0*/  LDL R42, [R1+0xe60] ;  /* 0x000e6000012a7983 */ /* 0x000f280000100800 */
[----:B------:R0:W4:Y:S02]  /*288e0*/  @!P0 LDG.E.U8 R28, desc[UR54][R2.64] ;  /* 0x00000036021c8981 */ /* 0x000124000c1e1100 */
[----:B0-----:R-:W-:Y:S02]  /*288f0*/  @!P0 IMAD.MOV.U32 R2, RZ, RZ, R37 ;  /* 0x000000ffff028224 */ /* 0x001fe400078e0025 */
[----:B------:R-:W-:Y:S01]  /*28900*/  @!P0 IMAD.MOV.U32 R3, RZ, RZ, R41 ;  /* 0x000000ffff038224 */ /* 0x000fe200078e0029 */
[----:B------:R-:W4:Y:S01]  /*28910*/  LDL R37, [R1+0xe6c] ;  /* 0x000e6c0001257983 */ /* 0x000f220000100800 */
[----:B------:R-:W-:-:S03]  /*28920*/  PRMT R25, RZ, 0x7610, R25 ;  /* 0x00007610ff197816 */ /* 0x000fc60000000019 */
[----:B------:R-:W4:Y:S04]  /*28930*/  LDL R41, [R1+0xe58] ;  /* 0x000e580001297983 */ /* 0x000f280000100800 */
[----:B------:R3:W4:Y:S01]  /*28940*/  @!P0 LDG.E.U8 R27, desc[UR54][R2.64] ;  /* 0x00000036021b8981 */ /* 0x000722000c1e1100 */
[----:B------:R-:W-:Y:S02]  /*28950*/  PRMT R24, RZ, 0x7610, R24 ;  /* 0x00007610ff187816 */ /* 0x000fe40000000018 */
[----:B------:R-:W-:Y:S01]  /*28960*/  PRMT R23, RZ, 0x7610, R23 ;  /* 0x00007610ff177816 */ /* 0x000fe20000000017 */
[----:B---3--:R-:W-:Y:S02]  /*28970*/  @!P0 IMAD.MOV.U32 R3, RZ, RZ, R38 ;  /* 0x000000ffff038224 */ /* 0x008fe400078e0026 */
[----:B------:R-:W3:Y:S01]  /*28980*/  LDL R38, [R1+0xe68] ;  /* 0x000e680001267983 */ /* 0x000ee20000100800 */
[----:B------:R-:W-:-:S03]  /*28990*/  @!P0 IMAD.MOV.U32 R2, RZ, RZ, R35 ;  /* 0x000000ffff028224 */ /* 0x000fc600078e0023 */
[----:B------:R-:W3:Y:S04]  /*289a0*/  LDL R35, [R1+0xe64] ;  /* 0x000e640001237983 */ /* 0x000ee80000100800 */
[----:B------:R2:W3:Y:S02]  /*289b0*/  @!P0 LDG.E.U8 R26, desc[UR54][R2.64] ;  /* 0x00000036021a8981 */ /* 0x0004e4000c1e1100 */
[----:B--2---:R-:W-:Y:S02]  /*289c0*/  @!P0 IMAD.MOV.U32 R3, RZ, RZ, R40 ;  /* 0x000000ffff038224 */ /* 0x004fe400078e0028 */
[----:B------:R-:W-:Y:S01]  /*289d0*/  @!P0 IMAD.MOV.U32 R2, RZ, RZ, R36 ;  /* 0x000000ffff028224 */ /* 0x000fe200078e0024 */
[----:B------:R-:W2:Y:S04]  /*289e0*/  LDL R40, [R1+0xe28] ;  /* 0x000e280001287983 */ /* 0x000ea80000100800 */
[----:B------:R-:W2:Y:S04]  /*289f0*/  LDL R36, [R1+0xe5c] ;  /* 0x000e5c0001247983 */ /* 0x000ea80000100800 */
[----:B------:R0:W2:Y:S02]  /*28a00*/  @!P0 LDG.E.U8 R25, desc[UR54][R2.64] ;  /* 0x0000003602198981 */ /* 0x0000a4000c1e1100 */
[----:B0-----:R-:W-:-:S02]  /*28a10*/  @!P0 IMAD.MOV.U32 R3, RZ, RZ, R34 ;  /* 0x000000ffff038224 */ /* 0x001fc400078e0022 */
[----:B------:R-:W-:Y:S01]  /*28a20*/  @!P0 IMAD.MOV.U32 R2, RZ, RZ, R32 ;  /* 0x000000ffff028224 */ /* 0x000fe200078e0020 */
[----:B------:R-:W2:Y:S04]  /*28a30*/  LDL R34, [R1+0xe30] ;  /* 0x000e300001227983 */ /* 0x000ea80000100800 */
[----:B------:R-:W2:Y:S04]  /*28a40*/  LDL R32, [R1+0xe34] ;  /* 0x000e340001207983 */ /* 0x000ea80000100800 */
[----:B------:R0:W2:Y:S02]  /*28a50*/  @!P0 LDG.E.U8 R24, desc[UR54][R2.64] ;  /* 0x0000003602188981 */ /* 0x0000a4000c1e1100 */
[----:B0-----:R-:W-:-:S02]  /*28a60*/  @!P0 IMAD.MOV.U32 R2, RZ, RZ, R33 ;  /* 0x000000ffff028224 */ /* 0x001fc400078e0021 */
[----:B------:R-:W2:Y:S01]  /*28a70*/  LDL R33, [R1+0xe2c] ;  /* 0x000e2c0001217983 */ /* 0x000ea20000100800 */
[----:B----4-:R-:W-:Y:S01]  /*28a80*/  @!P0 IMAD.MOV.U32 R3, RZ, RZ, R39 ;  /* 0x000000ffff038224 */ /* 0x010fe200078e0027 */
[----:B------:R-:W-:Y:S02]  /*28a90*/  PRMT R22, RZ, 0x7610, R22 ;  /* 0x00007610ff167816 */ /* 0x000fe40000000016 */
[----:B------:R-:W-:Y:S01]  /*28aa0*/  PRMT R21, RZ, 0x7610, R21 ;  /* 0x00007610ff157816 */ /* 0x000fe20000000015 */
[----:B------:R-:W4:Y:S04]  /*28ab0*/  LDL R39, [R1+0xe20] ;  /* 0x000e200001277983 */ /* 0x000f280000100800 */
[----:B------:R0:W4:Y:S02]  /*28ac0*/  @!P0 LDG.E.U8 R23, desc[UR54][R2.64] ;  /* 0x0000003602178981 */ /* 0x000124000c1e1100 */
[----:B0-----:R-:W-:-:S02]  /*28ad0*/  @!P0 IMAD.MOV.U32 R3, RZ, RZ, R31 ;  /* 0x000000ffff038224 */ /* 0x001fc400078e001f */
[----:B------:R-:W4:Y:S01]  /*28ae0*/  LDL R31, [R1+0xe24] ;  /* 0x000e2400011f7983 */ /* 0x000f220000100800 */
[----:B------:R-:W-:Y:S01]  /*28af0*/  @!P0 IMAD.MOV.U32 R2, RZ, RZ, R0 ;  /* 0x000000ffff028224 */ /* 0x000fe200078e0000 */
[----:B------:R-:W-:Y:S02]  /*28b00*/  PRMT R20, RZ, 0x7610, R20 ;  /* 0x00007610ff147816 */ /* 0x000fe40000000014 */
[----:B------:R-:W4:Y:S01]  /*28b10*/  LDL.LU R0, [R1+0x1574] ;  /* 0x0015740001007983 */ /* 0x000f220000300800 */
[----:B------:R-:W-:Y:S02]  /*28b20*/  PRMT R19, RZ, 0x7610, R19 ;  /* 0x00007610ff137816 */ /* 0x000fe40000000013 */
[----:B------:R-:W-:Y:S01]  /*28b30*/  PRMT R18, RZ, 0x7610, R18 ;  /* 0x00007610ff127816 */ /* 0x000fe20000000012 */
[----:B------:R0:W4:Y:S01]  /*28b40*/  @!P0 LDG.E.U8 R22, desc[UR54][R2.64] ;  /* 0x0000003602168981 */ /* 0x000122000c1e1100 */
[----:B------:R-:W-:-:S03]  /*28b50*/  PRMT R17, RZ, 0x7610, R17 ;  /* 0x00007610ff117816 */ /* 0x000fc60000000011 */
[----:B------:R-:W4:Y:S04]  /*28b60*/  LDL R45, [R1+0xde0] ;  /* 0x000de000012d7983 */ /* 0x000f280000100800 */
[----:B------:R-:W4:Y:S04]  /*28b70*/  LDL R44, [R1+0xdd8] ;  /* 0x000dd800012c7983 */ /* 0x000f280000100800 */
[----:B------:R-:W4:Y:S01]  /*28b80*/  LDL R43, [R1+0xdbc] ;  /* 0x000dbc00012b7983 */ /* 0x000f220000100800 */
[----:B0-----:R-:W-:-:S03]  /*28b90*/  @!P0 IMAD.MOV.U32 R2, RZ, RZ, R37 ;  /* 0x000000ffff028224 */ /* 0x001fc600078e0025 */
[----:B------:R-:W4:Y:S01]  /*28ba0*/  LDL R37, [R1+0xe1c] ;  /* 0x000e1c0001257983 */ /* 0x000f220000100800 */
[----:B---3--:R-:W-:-:S03]  /*28bb0*/  @!P0 IMAD.MOV.U32 R3, RZ, RZ, R38 ;  /* 0x000000ffff038224 */ /* 0x008fc600078e0026 */
[----:B------:R-:W3:Y:S04]  /*28bc0*/  LDL R38, [R1+0xe18] ;  /* 0x000e180001267983 */ /* 0x000ee80000100800 */
[----:B------:R0:W3:Y:S02]  /*28bd0*/  @!P0 LDG.E.U8 R21, desc[UR54][R2.64] ;  /* 0x0000003602158981 */ /* 0x0000e4000c1e1100 */
[----:B0-----:R-:W-:Y:S02]  /*28be0*/  @!P0 IMAD.MOV.U32 R2, RZ, RZ, R35 ;  /* 0x000000ffff028224 */ /* 0x001fe400078e0023 */
[----:B------:R-:W-:Y:S01]  /*28bf0*/  @!P0 IMAD.MOV.U32 R3, RZ, RZ, R42 ;  /* 0x000000ffff038224 */ /* 0x000fe200078e002a */
[----:B------:R-:W3:Y:S04]  /*28c00*/  LDL R35, [R1+0xdf4] ;  /* 0x000df40001237983 */ /* 0x000ee80000100800 */
[----:B------:R-:W3:Y:S04]  /*28c10*/  LDL R42, [R1+0x154c] ;  /* 0x00154c00012a7983 */ /* 0x000ee80000100800 */
[----:B------:R0:W3:Y:S02]  /*28c20*/  @!P0 LDG.E.U8 R20, desc[UR54][R2.64] ;  /* 0x0000003602148981 */ /* 0x0000e4000c1e1100 */
[----:B0-----:R-:W-:Y:S01]  /*28c30*/  @!P0 IMAD.MOV.U32 R3, RZ, RZ, R41 ;  /* 0x000000ffff038224 */ /* 0x001fe200078e0029 */
[----:B------:R-:W-:Y:S01]  /*28c40*/  PRMT R16, RZ, 0x7610, R16 ;  /* 0x00007610ff107816 */ /* 0x000fe20000000010 */
[----:B------:R-:W3:Y:S01]  /*28c50*/  LDL R41, [R1+0xdb8] ;  /* 0x000db80001297983 */ /* 0x000ee20000100800 */
[----:B--2---:R-:W-:-:S03]  /*28c60*/  @!P0 IMAD.MOV.U32 R2, RZ, RZ, R36 ;  /* 0x000000ffff028224 */ /* 0x004fc600078e0024 */
[----:B------:R-:W2:Y:S04]  /*28c70*/  LDL R36, [R1+0xdf0] ;  /* 0x000df00001247983 */ /* 0x000ea80000100800 */
[----:B------:R0:W2:Y:S02]  /*28c80*/  @!P0 LDG.E.U8 R19, desc[UR54][R2.64] ;  /* 0x0000003602138981 */ /* 0x0000a4000c1e1100 */
[----:B0-----:R-:W-:Y:S02]  /*28c90*/  @!P0 IMAD.MOV.U32 R3, RZ, RZ, R34 ;  /* 0x000000ffff038224 */ /* 0x001fe400078e0022 */
[----:B------:R-:W-:Y:S01]  /*28ca0*/  @!P0 IMAD.MOV.U32 R2, RZ, RZ, R32 ;  /* 0x000000ffff028224 */ /* 0x000fe200078e0020 */
[----:B------:R-:W2:Y:S04]  /*28cb0*/  LDL R34, [R1+0xde8] ;  /* 0x000de80001227983 */ /* 0x000ea80000100800 */
[----:B------:R-:W2:Y:S04]  /*28cc0*/  LDL R32, [R1+0xdec] ;  /* 0x000dec0001207983 */ /* 0x000ea80000100800 */
[----:B------:R0:W2:Y:S02]  /*28cd0*/  @!P0 LDG.E.U8 R18, desc[UR54][R2.64] ;  /* 0x0000003602128981 */ /* 0x0000a4000c1e1100 */
[----:B0-----:R-:W-:-:S02]  /*28ce0*/  @!P0 IMAD.MOV.U32 R2, RZ, RZ, R33 ;  /* 0x000000ffff028224 */ /* 0x001fc400078e0021 */
[----:B------:R-:W2:Y:S01]  /*28cf0*/  LDL R33, [R1+0xde4] ;  /* 0x000de40001217983 */ /* 0x000ea20000100800 */
[----:B------:R-:W-:-:S03]  /*28d00*/  @!P0 IMAD.MOV.U32 R3, RZ, RZ, R40 ;  /* 0x000000ffff038224 */ /* 0x000fc600078e0028 */
[----:B------:R-:W2:Y:S04]  /*28d10*/  LDL R40, [R1+0x1554] ;  /* 0x0015540001287983 */ /* 0x000ea80000100800 */
[----:B------:R4:W2:Y:S02]  /*28d20*/  @!P0 LDG.E.U8 R17, desc[UR54][R2.64] ;  /* 0x0000003602118981 */ /* 0x0008a4000c1e1100 */
[----:B----4-:R-:W-:Y:S02]  /*28d30*/  @!P0 IMAD.MOV.U32 R2, RZ, RZ, R31 ;  /* 0x000000ffff028224 */ /* 0x010fe400078e001f */
[----:B------:R-:W4:Y:S01]  /*28d40*/  LDL R31, [R1+0xddc] ;  /* 0x000ddc00011f7983 */ /* 0x000f220000100800 */
[----:B------:R-:W-:Y:S01]  /*28d50*/  @!P0 IMAD.MOV.U32 R3, RZ, RZ, R39 ;  /* 0x000000ffff038224 */ /* 0x000fe200078e0027 */
[----:B------:R-:W-:-:S02]  /*28d60*/  PRMT R15, RZ, 0x7610, R15 ;  /* 0x00007610ff0f7816 */ /* 0x000fc4000000000f */
[----:B------:R-:W4:Y:S04]  /*28d70*/  LDL R39, [R1+0xdb4] ;  /* 0x000db40001277983 */ /* 0x000f280000100800 */
[----:B------:R0:W4:Y:S01]  /*28d80*/  @!P0 LDG.E.U8 R16, desc[UR54][R2.64] ;  /* 0x0000003602108981 */ /* 0x000122000c1e1100 */
[----:B------:R-:W-:Y:S01]  /*28d90*/  PRMT R14, RZ, 0x7610, R14 ;  /* 0x00007610ff0e7816 */ /* 0x000fe2000000000e */
[----:B0-----:R-:W-:Y:S02]  /*28da0*/  @!P0 IMAD.MOV.U32 R2, RZ, RZ, R37 ;  /* 0x000000ffff028224 */ /* 0x001fe400078e0025 */
[----:B------:R-:W4:Y:S01]  /*28db0*/  LDL R37, [R1+0xdb0] ;  /* 0x000db00001257983 */ /* 0x000f220000100800 */
[----:B------:R-:W-:Y:S02]  /*28dc0*/  PRMT R13, RZ, 0x7610, R13 ;  /* 0x00007610ff0d7816 */ /* 0x000fe4000000000d */
[----:B------:R-:W-:Y:S01]  /*28dd0*/  PRMT R12, RZ, 0x7610, R12 ;  /* 0x00007610ff0c7816 */ /* 0x000fe2000000000c */
[----:B---3--:R-:W-:-:S02]  /*28de0*/  @!P0 IMAD.MOV.U32 R3, RZ, RZ, R38 ;  /* 0x000000ffff038224 */ /* 0x008fc400078e0026 */
[----:B------:R-:W3:Y:S04]  /*28df0*/  LDL R38, [R1+0x155c] ;  /* 0x00155c0001267983 */ /* 0x000ee80000100800 */
[----:B------:R0:W3:Y:S02]  /*28e00*/  @!P0 LDG.E.U8 R15, desc[UR54][R2.64] ;  /* 0x00000036020f8981 */ /* 0x0000e4000c1e1100 */
[----:B0-----:R-:W-:Y:S02]  /*28e10*/  @!P0 IMAD.MOV.U32 R2, RZ, RZ, R35 ;  /* 0x000000ffff028224 */ /* 0x001fe400078e0023 */
        /* <DEDUP_REMOVED lines=11> */
[----:B------:R-:W-:-:S05]  /*28ed0*/  @!P0 IMAD.MOV.U32 R3, RZ, RZ, R45 ;  /* 0x000000ffff038224 */ /* 0x000fca00078e002d */
[----:B------:R4:W2:Y:S02]  /*28ee0*/  @!P0 LDG.E.U8 R12, desc[UR54][R2.64] ;  /* 0x00000036020c8981 */ /* 0x0008a4000c1e1100 */
[----:B----4-:R-:W-:Y:S02]  /*28ef0*/  @!P0 IMAD.MOV.U32 R2, RZ, RZ, R31 ;  /* 0x000000ffff028224 */ /* 0x010fe400078e001f */
[----:B------:R-:W4:Y:S01]  /*28f00*/  LDL R31, [R1+0x1560] ;  /* 0x00156000011f7983 */ /* 0x000f220000100800 */
[----:B------:R-:W-:Y:S01]  /*28f10*/  PRMT R11, RZ, 0x7610, R11 ;  /* 0x00007610ff0b7816 */ /* 0x000fe2000000000b */
[----:B------:R-:W-:Y:S01]  /*28f20*/  @!P0 IMAD.MOV.U32 R3, RZ, RZ, R44 ;  /* 0x000000ffff038224 */ /* 0x000fe200078e002c */
[----:B------:R-:W-:Y:S01]  /*28f30*/  PRMT R10, RZ, 0x7610, R10 ;  /* 0x00007610ff0a7816 */ /* 0x000fe2000000000a */
[----:B------:R-:W0:Y:S03]  /*28f40*/  S2R R61, SR_TID.X ;  /* 0x00000000003d7919 */ /* 0x000e260000002100 */
[----:B------:R1:W4:Y:S01]  /*28f50*/  @!P0 LDG.E.U8 R11, desc[UR54][R2.64] ;  /* 0x00000036020b8981 */ /* 0x000322000c1e1100 */
[----:B------:R-:W-:Y:S01]  /*28f60*/  PRMT R9, RZ, 0x7610, R9 ;  /* 0x00007610ff097816 */ /* 0x000fe20000000009 */
[----:B-1----:R-:W-:-:S02]  /*28f70*/  @!P0 IMAD.MOV.U32 R2, RZ, RZ, R42 ;  /* 0x000000ffff028224 */ /* 0x002fc400078e002a */
[----:B------:R-:W-:-:S05]  /*28f80*/  @!P0 IMAD.MOV.U32 R3, RZ, RZ, R43 ;  /* 0x000000ffff038224 */ /* 0x000fca00078e002b */
[----:B------:R1:W4:Y:S01]  /*28f90*/  @!P0 LDG.E.U8 R10, desc[UR54][R2.64] ;  /* 0x00000036020a8981 */ /* 0x000322000c1e1100 */
[----:B------:R-:W-:Y:S01]  /*28fa0*/  PRMT R8, RZ, 0x7610, R8 ;  /* 0x00007610ff087816 */ /* 0x000fe20000000008 */
[----:B-1----:R-:W-:Y:S02]  /*28fb0*/  @!P0 IMAD.MOV.U32 R2, RZ, RZ, R40 ;  /* 0x000000ffff028224 */ /* 0x002fe400078e0028 */
[----:B------:R-:W-:-:S05]  /*28fc0*/  @!P0 IMAD.MOV.U32 R3, RZ, RZ, R41 ;  /* 0x000000ffff038224 */ /* 0x000fca00078e0029 */
[----:B------:R1:W4:Y:S01]  /*28fd0*/  @!P0 LDG.E.U8 R9, desc[UR54][R2.64] ;  /* 0x0000003602098981 */ /* 0x000322000c1e1100 */
[----:B------:R-:W-:Y:S01]  /*28fe0*/  PRMT R7, RZ, 0x7610, R7 ;  /* 0x00007610ff077816 */ /* 0x000fe20000000007 */
[----:B-1----:R-:W-:Y:S01]  /*28ff0*/  @!P0 IMAD.MOV.U32 R3, RZ, RZ, R39 ;  /* 0x000000ffff038224 */ /* 0x002fe200078e0027 */
[----:B------:R-:W-:Y:S02]  /*29000*/  PRMT R6, RZ, 0x7610, R6 ;  /* 0x00007610ff067816 */ /* 0x000fe40000000006 */
[----:B------:R-:W-:Y:S01]  /*29010*/  PRMT R5, RZ, 0x7610, R5 ;  /* 0x00007610ff057816 */ /* 0x000fe20000000005 */
[----:B------:R-:W-:Y:S01]  /*29020*/  STL [R1+0x1700], R0 ;  /* 0x0017000001007387 */ /* 0x000fe20000100800 */
[----:B---3--:R-:W-:-:S05]  /*29030*/  @!P0 IMAD.MOV.U32 R2, RZ, RZ, R38 ;  /* 0x000000ffff028224 */ /* 0x008fca00078e0026 */
[----:B------:R1:W3:Y:S02]  /*29040*/  @!P0 LDG.E.U8 R8, desc[UR54][R2.64] ;  /* 0x0000003602088981 */ /* 0x0002e4000c1e1100 */
[----:B-1----:R-:W-:Y:S02]  /*29050*/  @!P0 IMAD.MOV.U32 R3, RZ, RZ, R37 ;  /* 0x000000ffff038224 */ /* 0x002fe400078e0025 */
[----:B--2---:R-:W-:-:S05]  /*29060*/  @!P0 IMAD.MOV.U32 R2, RZ, RZ, R36 ;  /* 0x000000ffff028224 */ /* 0x004fca00078e0024 */
[----:B------:R1:W2:Y:S02]  /*29070*/  @!P0 LDG.E.U8 R7, desc[UR54][R2.64] ;  /* 0x0000003602078981 */ /* 0x0002a4000c1e1100 */
[----:B-1----:R-:W-:Y:S02]  /*29080*/  @!P0 IMAD.MOV.U32 R2, RZ, RZ, R34 ;  /* 0x000000ffff028224 */ /* 0x002fe400078e0022 */
[----:B------:R-:W-:Y:S01]  /*29090*/  @!P0 IMAD.MOV.U32 R3, RZ, RZ, R35 ;  /* 0x000000ffff038224 */ /* 0x000fe200078e0023 */
[----:B0-----:R-:W-:-:S04]  /*290a0*/  SHF.R.U32.HI R34, RZ, 0x2, R61 ;  /* 0x00000002ff227819 */ /* 0x001fc8000001163d */
[----:B------:R0:W2:Y:S01]  /*290b0*/  @!P0 LDG.E.U8 R6, desc[UR54][R2.64] ;  /* 0x0000003602068981 */ /* 0x0000a2000c1e1100 */
[----:B------:R-:W-:Y:S01]  /*290c0*/  SGXT.U32 R34, R34, 0x3 ;  /* 0x000000032222781a */ /* 0x000fe20000000000 */
[----:B0-----:R-:W-:Y:S01]  /*290d0*/  @!P0 IMAD.MOV.U32 R3, RZ, RZ, R33 ;  /* 0x000000ffff038224 */ /* 0x001fe200078e0021 */
[----:B------:R-:W-:Y:S01]  /*290e0*/  LOP3.LUT R33, R61, 0x3, RZ, 0xc0, !PT ;  /* 0x000000033d217812 */ /* 0x000fe200078ec0ff */
[----:B------:R-:W-:-:S04]  /*290f0*/  @!P0 IMAD.MOV.U32 R2, RZ, RZ, R32 ;  /* 0x000000ffff028224 */ /* 0x000fc800078e0020 */
[----:B------:R-:W-:Y:S01]  /*29100*/  IMAD R33, R33, 0x110, RZ ;  /* 0x0000011021217824 */ /* 0x000fe200078e02ff */
[----:B------:R4:W2:Y:S04]  /*29110*/  @!P0 LDG.E.U8 R5, desc[UR54][R2.64] ;  /* 0x0000003602058981 */ /* 0x0008a8000c1e1100 */
[----:B------:R-:W-:-:S05]  /*29120*/  LOP3.LUT R33, R33, R34, RZ, 0xfc, !PT ;  /* 0x0000002221217212 */ /* 0x000fca00078efcff */
[----:B------:R-:W-:Y:S01]  /*29130*/  LDS.U8 R32, [R33+UR4+0x8] ;  /* 0x0000080421207984 */ /* 0x000fe20008000000 */
[----:B----4-:R-:W-:Y:S02]  /*29140*/  @!P0 IMAD.MOV.U32 R3, RZ, RZ, R31 ;  /* 0x000000ffff038224 */ /* 0x010fe400078e001f */
[----:B------:R-:W-:Y:S01]  /*29150*/  @!P0 IMAD.MOV.U32 R2, RZ, RZ, R0 ;  /* 0x000000ffff028224 */ /* 0x000fe200078e0000 */
[----:B------:R-:W0:Y:S04]  /*29160*/  LDS.U8 R31, [R33+UR4+0x88] ;  /* 0x00008804211f7984 */ /* 0x000e280008000000 */
[----:B------:R-:W1:Y:S04]  /*29170*/  LDS.U8 R0, [R33+UR4+0xc8] ;  /* 0x0000c80421007984 */ /* 0x000e680008000000 */
[----:B------:R-:W-:Y:S04]  /*29180*/  LDS.U8 R34, [R33+UR4+0x480] ;  /* 0x0004800421227984 */ /* 0x000fe80008000000 */
[----:B0-----:R-:W-:Y:S04]  /*29190*/  STL [R1+0x15b0], R31 ;  /* 0x0015b01f01007387 */ /* 0x001fe80000100800 */
[----:B------:R-:W0:Y:S04]  /*291a0*/  LDS.U8 R31, [R33+UR4+0x48] ;  /* 0x00004804211f7984 */ /* 0x000e280008000000 */
[----:B-1----:R-:W-:Y:S04]  /*291b0*/  STL [R1+0x15ac], R0 ;  /* 0x0015ac0001007387 */ /* 0x002fe80000100800 */
[----:B------:R-:W1:Y:S04]  /*291c0*/  LDS.U8 R0, [R33+UR4+0x80] ;  /* 0x0000800421007984 */ /* 0x000e680008000000 */
[----:B------:R-:W-:Y:S04]  /*291d0*/  STL [R1+0xa1c], R32 ;  /* 0x000a1c2001007387 */ /* 0x000fe80000100800 */
[----:B------:R-:W4:Y:S04]  /*291e0*/  LDS.U8 R32, [R33+UR4+0xc0] ;  /* 0x0000c00421207984 */ /* 0x000f280008000000 */
[----:B0-----:R-:W-:Y:S04]  /*291f0*/  STL [R1+0xa14], R31 ;  /* 0x000a141f01007387 */ /* 0x001fe80000100800 */
[----:B------:R-:W0:Y:S04]  /*29200*/  LDS.U8 R31, [R33+UR4+0x400] ;  /* 0x00040004211f7984 */ /* 0x000e280008000000 */
[----:B-1----:R-:W-:Y:S04]  /*29210*/  STL [R1+0x15b8], R0 ;  /* 0x0015b80001007387 */ /* 0x002fe80000100800 */
[----:B------:R-:W1:Y:S04]  /*29220*/  LDS.U8 R0, [R33+UR4+0x440] ;  /* 0x0004400421007984 */ /* 0x000e680008000000 */
[----:B----4-:R-:W-:Y:S04]  /*29230*/  STL [R1+0x15b4], R32 ;  /* 0x0015b42001007387 */ /* 0x010fe80000100800 */
[----:B------:R-:W4:Y:S04]  /*29240*/  LDS.U8 R32, [R33+UR4+0x488] ;  /* 0x0004880421207984 */ /* 0x000f280008000000 */
[----:B0-----:R-:W-:Y:S04]  /*29250*/  STL [R1+0xa28], R31 ;  /* 0x000a281f01007387 */ /* 0x001fe80000100800 */
[----:B-1----:R-:W-:Y:S04]  /*29260*/  STL [R1+0xa24], R0 ;  /* 0x000a240001007387 */ /* 0x002fe80000100800 */
[----:B------:R-:W0:Y:S04]  /*29270*/  LDS.U8 R31, [R33+UR4+0x4c8] ;  /* 0x0004c804211f7984 */ /* 0x000e280008000000 */
[----:B------:R-:W1:Y:S04]  /*29280*/  LDS.U8 R0, [R33+UR4+0x408] ;  /* 0x0004080421007984 */ /* 0x000e680008000000 */
[----:B----4-:R4:W-:Y:S02]  /*29290*/  STL [R1+0x15c0], R32 ;  /* 0x0015c02001007387 */ /* 0x0109e40000100800 */
[----:B----4-:R-:W-:-:S04]  /*292a0*/  SHF.R.U32.HI R32, RZ, 0x2, R61 ;  /* 0x00000002ff207819 */ /* 0x010fc8000001163d */
[----:B------:R-:W-:Y:S01]  /*292b0*/  SGXT.U32 R32, R32, 0x3 ;  /* 0x000000032020781a */ /* 0x000fe20000000000 */
[----:B0-----:R0:W-:Y:S04]  /*292c0*/  STL [R1+0x15bc], R31 ;  /* 0x0015bc1f01007387 */ /* 0x0011e80000100800 */
[----:B-1----:R-:W-:Y:S04]  /*292d0*/  STL [R1+0xa38], R0 ;  /* 0x000a380001007387 */ /* 0x002fe80000100800 */
[----:B------:R-:W1:Y:S01]  /*292e0*/  LDS.U8 R0, [R33+UR4+0x448] ;  /* 0x0004480421007984 */ /* 0x000e620008000000 */
[----:B0-----:R-:W-:-:S05]  /*292f0*/  LOP3.LUT R31, R61, 0x3, RZ, 0xc0, !PT ;  /* 0x000000033d1f7812 */ /* 0x001fca00078ec0ff */
[----:B------:R-:W-:-:S05]  /*29300*/  IMAD R31, R31, 0x110, RZ ;  /* 0x000001101f1f7824 */ /* 0x000fca00078e02ff */
[----:B------:R-:W-:Y:S02]  /*29310*/  LOP3.LUT R31, R31, R32, RZ, 0xfc, !PT ;  /* 0x000000201f1f7212 */ /* 0x000fe400078efcff */
[----:B------:R-:W0:Y:S02]  /*29320*/  LDS.U8 R32, [R33+UR4+0x4c0] ;  /* 0x0004c00421207984 */ /* 0x000e240008000000 */
[----:B------:R-:W-:Y:S02]  /*29330*/  LOP3.LUT R31, R31, 0x10, RZ, 0x3c, !PT ;  /* 0x000000101f1f7812 */ /* 0x000fe400078e3cff */
[----:B------:R-:W-:-:S06]  /*29340*/  PRMT R4, RZ, 0x7610, R4 ;  /* 0x00007610ff047816 */ /* 0x000fcc0000000004 */
[----:B------:R4:W2:Y:S04]  /*29350*/  @!P0 LDG.E.U8 R4, desc[UR54][R2.64] ;  /* 0x0000003602048981 */ /* 0x0008a8000c1e1100 */
[----:B----4-:R-:W-:Y:S04]  /*29360*/  LDS.U8 R3, [R33+UR4] ;  /* 0x0000000421037984 */ /* 0x010fe80008000000 */
[----:B-1----:R-:W-:Y:S04]  /*29370*/  STL [R1+0xa34], R0 ;  /* 0x000a340001007387 */ /* 0x002fe80000100800 */
[----:B------:R-:W1:Y:S04]  /*29380*/  LDS.U8 R0, [R31+UR4] ;  /* 0x000000041f007984 */ /* 0x000e680008000000 */
[----:B------:R-:W-:Y:S04]  /*29390*/  LDS.U8 R2, [R33+UR4+0x40] ;  /* 0x0000400421027984 */ /* 0x000fe80008000000 */
[----:B------:R-:W-:Y:S04]  /*293a0*/  STL [R1+0x15c8], R34 ;  /* 0x0015c82201007387 */ /* 0x000fe80000100800 */
[----:B------:R-:W4:Y:S04]  /*293b0*/  LDS.U8 R33, [R31+UR4+0x40] ;  /* 0x000040041f217984 */ /* 0x000f280008000000 */
[----:B------:R-:W-:Y:S04]  /*293c0*/  LDS.U8 R34, [R31+UR4+0x480] ;  /* 0x000480041f227984 */ /* 0x000fe80008000000 */
[----:B0-----:R-:W-:Y:S04]  /*293d0*/  STL [R1+0x15c4], R32 ;  /* 0x0015c42001007387 */ /* 0x001fe80000100800 */
[----:B------:R-:W0:Y:S04]  /*293e0*/  LDS.U8 R32, [R31+UR4+0x88] ;  /* 0x000088041f207984 */ /* 0x000e280008000000 */
[----:B-1----:R-:W-:Y:S04]  /*293f0*/  STL [R1+0xb5c], R0 ;  /* 0x000b5c0001007387 */ /* 0x002fe80000100800 */
[----:B------:R-:W1:Y:S04]  /*29400*/  LDS.U8 R0, [R31+UR4+0xc8] ;  /* 0x0000c8041f007984 */ /* 0x000e680008000000 */
[----:B----4-:R-:W-:Y:S04]  /*29410*/  STL [R1+0xb58], R33 ;  /* 0x000b582101007387 */ /* 0x010fe80000100800 */
        /* <DEDUP_REMOVED lines=17> */
[----:B----4-:R4:W-:Y:S04]  /*29530*/  STL [R1+0x15e0], R33 ;  /* 0x0015e02101007387 */ /* 0x0109e80000100800 */
[----:B0-----:R-:W-:Y:S04]  /*29540*/  STL [R1+0x15dc], R32 ;  /* 0x0015dc2001007387 */ /* 0x001fe80000100800 */
[----:B------:R-:W0:Y:S01]  /*29550*/  LDS.U8 R32, [R31+UR4+0x448] ;  /* 0x000448041f207984 */ /* 0x000e220008000000 */
[----:B----4-:R-:W-:-:S04]  /*29560*/  SHF.R.U32.HI R33, RZ, 0x2, R61 ;  /* 0x00000002ff217819 */ /* 0x010fc8000001163d */
[----:B------:R-:W-:Y:S01]  /*29570*/  SGXT.U32 R33, R33, 0x3 ;  /* 0x000000032121781a */ /* 0x000fe20000000000 */
[----:B-1----:R1:W-:Y:S02]  /*29580*/  STL [R1+0xb74], R0 ;  /* 0x000b740001007387 */ /* 0x0023e40000100800 */
[----:B-1----:R-:W-:-:S05]  /*29590*/  LOP3.LUT R0, R61, 0x3, RZ, 0xc0, !PT ;  /* 0x000000033d007812 */ /* 0x002fca00078ec0ff */
[----:B------:R-:W-:-:S05]  /*295a0*/  IMAD R0, R0, 0x110, RZ ;  /* 0x0000011000007824 */ /* 0x000fca00078e02ff */
[----:B------:R-:W-:Y:S01]  /*295b0*/  LOP3.LUT R0, R0, R33, RZ, 0xfc, !PT ;  /* 0x0000002100007212 */ /* 0x000fe200078efcff */
[----:B0-----:R-:W-:Y:S04]  /*295c0*/  STL [R1+0xb70], R32 ;  /* 0x000b702001007387 */ /* 0x001fe80000100800 */
[----:B------:R-:W0:Y:S01]  /*295d0*/  LDS.U8 R33, [R31+UR4+0x4c0] ;  /* 0x0004c0041f217984 */ /* 0x000e220008000000 */
[----:B------:R-:W-:-:S05]  /*295e0*/  LOP3.LUT R0, R0, 0x20, RZ, 0x3c, !PT ;  /* 0x0000002000007812 */ /* 0x000fca00078e3cff */
[----:B------:R-:W1:Y:S04]  /*295f0*/  LDS.U8 R32, [R0+UR4] ;  /* 0x0000000400207984 */ /* 0x000e680008000000 */
[----:B------:R-:W4:Y:S04]  /*29600*/  LDS.U8 R31, [R0+UR4+0x40] ;  /* 0x00004004001f7984 */ /* 0x000f280008000000 */
[----:B------:R-:W-:Y:S01]  /*29610*/  STL [R1+0x15e8], R34 ;  /* 0x0015e82201007387 */ /* 0x000fe20000100800 */
[----:B------:R-:W1:Y:S03]  /*29620*/  S2R R57, SR_TID.X ;  /* 0x0000000000397919 */ /* 0x000e660000002100 */
        /* <DEDUP_REMOVED lines=20> */
[----:B------:R-:W2:Y:S04]  /*29770*/  LDL.LU R54, [R1+0xb44] ;  /* 0x000b440001367983 */ /* 0x000ea80000300800 */
[----:B------:R-:W0:Y:S04]  /*29780*/  LDS.U8 R33, [R0+UR4+0x4c8] ;  /* 0x0004c80400217984 */ /* 0x000e280008000000 */
[----:B-1----:R1:W-:Y:S04]  /*29790*/  STL [R1+0xb8c], R32 ;  /* 0x000b8c2001007387 */ /* 0x0023e80000100800 */
[----:B------:R-:W2:Y:S04]  /*297a0*/  LDL.LU R55, [R1+0xb40] ;  /* 0x000b400001377983 */ /* 0x000ea80000300800 */
[----:B----4-:R-:W-:Y:S04]  /*297b0*/  STL [R1+0x1600], R31 ;  /* 0x0016001f01007387 */ /* 0x010fe80000100800 */
[----:B------:R-:W4:Y:S04]  /*297c0*/  LDS.U8 R31, [R0+UR4+0x408] ;  /* 0x00040804001f7984 */ /* 0x000f280008000000 */
[----:B------:R-:W2:Y:S04]  /*297d0*/  LDL.LU R56, [R1+0xb38] ;  /* 0x000b380001387983 */ /* 0x000ea80000300800 */
[----:B------:R-:W2:Y:S04]  /*297e0*/  LDL.LU R58, [R1+0xb34] ;  /* 0x000b3400013a7983 */ /* 0x000ea80000300800 */
[----:B------:R-:W2:Y:S04]  /*297f0*/  LDL.LU R59, [R1+0xb20] ;  /* 0x000b2000013b7983 */ /* 0x000ea80000300800 */
[----:B------:R-:W2:Y:S04]  /*29800*/  LDL.LU R60, [R1+0xb1c] ;  /* 0x000b1c00013c7983 */ /* 0x000ea80000300800 */
[----:B------:R-:W2:Y:S01]  /*29810*/  LDL.LU R61, [R1+0xb18] ;  /* 0x000b1800013d7983 */ /* 0x000ea20000300800 */
[----:B-1----:R-:W-:-:S04]  /*29820*/  SHF.R.U32.HI R32, RZ, 0x2, R57 ;  /* 0x00000002ff207819 */ /* 0x002fc80000011639 */
[----:B------:R-:W-:Y:S01]  /*29830*/  SGXT.U32 R32, R32, 0x3 ;  /* 0x000000032020781a */ /* 0x000fe20000000000 */
[----:B0-----:R-:W-:Y:S04]  /*29840*/  STL [R1+0x15fc], R33 ;  /* 0x0015fc2101007387 */ /* 0x001fe80000100800 */
[----:B------:R-:W-:Y:S04]  /*29850*/  LDS.U8 R33, [R0+UR4+0x4c0] ;  /* 0x0004c00400217984 */ /* 0x000fe80008000000 */
[----:B----4-:R0:W-:Y:S02]  /*29860*/  STL [R1+0xb98], R31 ;  /* 0x000b981f01007387 */ /* 0x0101e40000100800 */
[----:B0-----:R-:W-:-:S05]  /*29870*/  LOP3.LUT R31, R57, 0x3, RZ, 0xc0, !PT ;  /* 0x00000003391f7812 */ /* 0x001fca00078ec0ff */
[----:B------:R-:W-:-:S05]  /*29880*/  IMAD R31, R31, 0x110, RZ ;  /* 0x000001101f1f7824 */ /* 0x000fca00078e02ff */
[----:B------:R-:W-:Y:S02]  /*29890*/  LOP3.LUT R31, R31, R32, RZ, 0xfc, !PT ;  /* 0x000000201f1f7212 */ /* 0x000fe400078efcff */
[----:B------:R-:W0:Y:S02]  /*298a0*/  LDS.U8 R32, [R0+UR4+0x448] ;  /* 0x0004480400207984 */ /* 0x000e240008000000 */
[----:B------:R-:W-:-:S05]  /*298b0*/  LOP3.LUT R31, R31, 0x30, RZ, 0x3c, !PT ;  /* 0x000000301f1f7812 */ /* 0x000fca00078e3cff */
[----:B------:R-:W-:Y:S04]  /*298c0*/  LDS.U8 R0, [R31+UR4+0x40] ;  /* 0x000040041f007984 */ /* 0x000fe80008000000 */
[----:B0-----:R-:W-:Y:S04]  /*298d0*/  STL [R1+0xb94], R32 ;  /* 0x000b942001007387 */ /* 0x001fe80000100800 */
[----:B------:R-:W0:Y:S04]  /*298e0*/  LDS.U8 R32, [R31+UR4] ;  /* 0x000000041f207984 */ /* 0x000e280008000000 */
[----:B------:R-:W-:Y:S04]  /*298f0*/  STL [R1+0x1608], R34 ;  /* 0x0016082201007387 */ /* 0x000fe80000100800 */
[----:B------:R-:W-:Y:S04]  /*29900*/  STL [R1+0x1604], R33 ;  /* 0x0016042101007387 */ /* 0x000fe80000100800 */
[----:B------:R-:W1:Y:S04]  /*29910*/  LDS.U8 R33, [R31+UR4+0x88] ;  /* 0x000088041f217984 */ /* 0x000e680008000000 */
[----:B0-----:R-:W-:Y:S04]  /*29920*/  STL [R1+0x1590], R32 ;  /* 0x0015902001007387 */ /* 0x001fe80000100800 */
[----:B------:R-:W0:Y:S04]  /*29930*/  LDS.U8 R32, [R31+UR4+0xc8] ;  /* 0x0000c8041f207984 */ /* 0x000e280008000000 */
[----:B------:R-:W-:Y:S04]  /*29940*/  STL [R1+0x158c], R0 ;  /* 0x00158c0001007387 */ /* 0x000fe80000100800 */
[----:B------:R-:W4:Y:S04]  /*29950*/  LDS.U8 R0, [R31+UR4+0x8] ;  /* 0x000008041f007984 */ /* 0x000f280008000000 */
[----:B-1----:R-:W-:Y:S04]  /*29960*/  STL [R1+0x1610], R33 ;  /* 0x0016102101007387 */ /* 0x002fe80000100800 */
[----:B------:R-:W1:Y:S04]  /*29970*/  LDS.U8 R33, [R31+UR4+0x48] ;  /* 0x000048041f217984 */ /* 0x000e680008000000 */
[----:B0-----:R-:W-:Y:S04]  /*29980*/  STL [R1+0x160c], R32 ;  /* 0x00160c2001007387 */ /* 0x001fe80000100800 */
[----:B------:R-:W0:Y:S04]  /*29990*/  LDS.U8 R32, [R31+UR4+0x80] ;  /* 0x000080041f207984 */ /* 0x000e280008000000 */
[----:B----4-:R-:W-:Y:S04]  /*299a0*/  STL [R1+0x1598], R0 ;  /* 0x0015980001007387 */ /* 0x010fe80000100800 */
        /* <DEDUP_REMOVED lines=10> */
[----:B----4-:R-:W-:Y:S04]  /*29a50*/  STL [R1+0x1620], R0 ;  /* 0x0016200001007387 */ /* 0x010fe80000100800 */
[----:B------:R-:W0:Y:S04]  /*29a60*/  LDS.U8 R0, [R31+UR4+0x448] ;  /* 0x000448041f007984 */ /* 0x000e280008000000 */
[----:B------:R-:W4:Y:S04]  /*29a70*/  LDS.U8 R32, [R31+UR4+0x408] ;  /* 0x000408041f207984 */ /* 0x000f280008000000 */
[----:B-1----:R-:W-:Y:S04]  /*29a80*/  STL [R1+0x161c], R33 ;  /* 0x00161c2101007387 */ /* 0x002fe80000100800 */
[----:B0-----:R-:W-:Y:S04]  /*29a90*/  STL [R1+0x1b48], R0 ;  /* 0x001b480001007387 */ /* 0x001fe80000100800 */
[----:B----4-:R-:W-:Y:S04]  /*29aa0*/  STL [R1+0x15a8], R32 ;  /* 0x0015a82001007387 */ /* 0x010fe80000100800 */
[----:B------:R-:W0:Y:S04]  /*29ab0*/  LDS.U8 R32, [R31+UR4+0x480] ;  /* 0x000480041f207984 */ /* 0x000e280008000000 */
[----:B------:R-:W1:Y:S01]  /*29ac0*/  LDS.U8 R0, [R31+UR4+0x4c0] ;  /* 0x0004c0041f007984 */ /* 0x000e620008000000 */
[----:B------:R-:W-:Y:S01]  /*29ad0*/  LOP3.LUT R57, R57, 0x1f, RZ, 0xc0, !PT ;  /* 0x0000001f39397812 */ /* 0x000fe200078ec0ff */
[----:B------:R-:W-:Y:S06]  /*29ae0*/  BAR.SYNC.DEFER_BLOCKING 0x0 ;  /* 0x0000000000007b1d */ /* 0x000fec0000010000 */
[----:B0-----:R-:W-:Y:S04]  /*29af0*/  STL [R1+0x1628], R32 ;  /* 0x0016282001007387 */ /* 0x001fe80000100800 */
[----:B-1----:R0:W-:Y:S04]  /*29b00*/  STL [R1+0x1624], R0 ;  /* 0x0016240001007387 */ /* 0x0021e80000100800 */
[----:B0-----:R-:W4:Y:S04]  /*29b10*/  LDL.LU R0, [R1+0xb14] ;  /* 0x000b140001007983 */ /* 0x001f280000300800 */
        /* <DEDUP_REMOVED lines=22> */
[----:B--2---:R0:W-:Y:S04]  /*29c80*/  STS.U8 [R57+UR4], R54 ;  /* 0x0000003639007988 */ /* 0x0041e80008000004 */
[----:B------:R-:W2:Y:S04]  /*29c90*/  LDL.LU R53, [R1+0xa58] ;  /* 0x000a580001357983 */ /* 0x000ea80000300800 */
[----:B------:R1:W-:Y:S04]  /*29ca0*/  STS.U8 [R57+UR4+0x20], R55 ;  /* 0x0000203739007988 */ /* 0x0003e80008000004 */
[----:B------:R1:W-:Y:S04]  /*29cb0*/  STS.U8 [R57+UR4+0x40], R56 ;  /* 0x0000403839007988 */ /* 0x0003e80008000004 */
[----:B------:R1:W-:Y:S04]  /*29cc0*/  STS.U8 [R57+UR4+0x60], R58 ;  /* 0x0000603a39007988 */ /* 0x0003e80008000004 */
[----:B0-----:R-:W2:Y:S04]  /*29cd0*/  LDL.LU R54, [R1+0xa54] ;  /* 0x000a540001367983 */ /* 0x001ea80000300800 */
[----:B-1----:R-:W2:Y:S04]  /*29ce0*/  LDL.LU R55, [R1+0xa40] ;  /* 0x000a400001377983 */ /* 0x002ea80000300800 */
[----:B------:R-:W2:Y:S04]  /*29cf0*/  LDL.LU R56, [R1+0xa3c] ;  /* 0x000a3c0001387983 */ /* 0x000ea80000300800 */
[----:B------:R-:W2:Y:S04]  /*29d00*/  LDL.LU R58, [R1+0xa30] ;  /* 0x000a3000013a7983 */ /* 0x000ea80000300800 */
[----:B------:R0:W-:Y:S04]  /*29d10*/  STS.U8 [R57+UR4+0x100], R59 ;  /* 0x0001003b39007988 */ /* 0x0001e80008000004 */
[----:B------:R1:W-:Y:S04]  /*29d20*/  STS.U8 [R57+UR4+0x120], R60 ;  /* 0x0001203c39007988 */ /* 0x0003e80008000004 */
[----:B------:R1:W-:Y:S04]  /*29d30*/  STS.U8 [R57+UR4+0x140], R61 ;  /* 0x0001403d39007988 */ /* 0x0003e80008000004 */
[----:B0-----:R-:W2:Y:S04]  /*29d40*/  LDL.LU R59, [R1+0xa2c] ;  /* 0x000a2c00013b7983 */ /* 0x001ea80000300800 */
[----:B-1----:R-:W2:Y:S04]  /*29d50*/  LDL.LU R60, [R1+0xa08] ;  /* 0x000a0800013c7983 */ /* 0x002ea80000300800 */
[----:B------:R-:W2:Y:S04]  /*29d60*/  LDL.LU R61, [R1+0xa04] ;  /* 0x000a0400013d7983 */ /* 0x000ea80000300800 */
[----:B----4-:R0:W-:Y:S04]  /*29d70*/  STS.U8 [R57+UR4+0x160], R0 ;  /* 0x0001600039007988 */ /* 0x0101e80008000004 */
[----:B---3--:R1:W-:Y:S04]  /*29d80*/  STS.U8 [R57+UR4+0x200], R31 ;  /* 0x0002001f39007988 */ /* 0x0083e80008000004 */
[----:B------:R3:W-:Y:S04]  /*29d90*/  STS.U8 [R57+UR4+0x220], R32 ;  /* 0x0002202039007988 */ /* 0x0007e80008000004 */
[----:B------:R4:W-:Y:S04]  /*29da0*/  STS.U8 [R57+UR4+0x240], R33 ;  /* 0x0002402139007988 */ /* 0x0009e80008000004 */
[----:B------:R1:W-:Y:S04]  /*29db0*/  STS.U8 [R57+UR4+0x260], R34 ;  /* 0x0002602239007988 */ /* 0x0003e80008000004 */
[----:B------:R3:W-:Y:S04]  /*29dc0*/  STS.U8 [R57+UR4+0x300], R35 ;  /* 0x0003002339007988 */ /* 0x0007e80008000004 */
[----:B0-----:R-:W2:Y:S04]  /*29dd0*/  LDL.LU R0, [R1+0xa00] ;  /* 0x000a000001007983 */ /* 0x001ea80000300800 */
[----:B-1----:R-:W2:Y:S04]  /*29de0*/  LDL.LU R31, [R1+0x9fc] ;  /* 0x0009fc00011f7983 */ /* 0x002ea80000300800 */
[----:B---3--:R-:W3:Y:S04]  /*29df0*/  LDL.LU R32, [R1+0x9e8] ;  /* 0x0009e80001207983 */ /* 0x008ee80000300800 */
[----:B----4-:R-:W4:Y:S04]  /*29e00*/  LDL.LU R33, [R1+0x9e4] ;  /* 0x0009e40001217983 */ /* 0x010f280000300800 */
[----:B------:R-:W4:Y:S04]  /*29e10*/  LDL.LU R34, [R1+0x9e0] ;  /* 0x0009e00001227983 */ /* 0x000f280000300800 */
[----:B------:R0:W-:Y:S04]  /*29e20*/  STS.U8 [R57+UR4+0x320], R36 ;  /* 0x0003202439007988 */ /* 0x0001e80008000004 */
[----:B------:R-:W4:Y:S04]  /*29e30*/  LDL.LU R35, [R1+0x9dc] ;  /* 0x0009dc0001237983 */ /* 0x000f280000300800 */
[----:B------:R1:W-:Y:S04]  /*29e40*/  STS.U8 [R57+UR4+0x340], R37 ;  /* 0x0003402539007988 */ /* 0x0003e80008000004 */
[----:B------:R0:W-:Y:S04]  /*29e50*/  STS.U8 [R57+UR4+0x360], R38 ;  /* 0x0003602639007988 */ /* 0x0001e80008000004 */
[----:B------:R0:W-:Y:S04]  /*29e60*/  STS.U8 [R57+UR4+0x400], R39 ;  /* 0x0004002739007988 */ /* 0x0001e80008000004 */
[----:B------:R1:W-:Y:S04]  /*29e70*/  STS.U8 [R57+UR4+0x420], R40 ;  /* 0x0004202839007988 */ /* 0x0003e80008000004 */
[----:B------:R1:W-:Y:S04]  /*29e80*/  STS.U8 [R57+UR4+0x440], R41 ;  /* 0x0004402939007988 */ /* 0x0003e80008000004 */
[----:B0-----:R-:W4:Y:S04]  /*29e90*/  LDL.LU R36, [R1+0x9c8] ;  /* 0x0009c80001247983 */ /* 0x001f280000300800 */
[----:B-1----:R-:W4:Y:S04]  /*29ea0*/  LDL.LU R37, [R1+0x9c4] ;  /* 0x0009c40001257983 */ /* 0x002f280000300800 */
[----:B------:R-:W4:Y:S04]  /*29eb0*/  LDL.LU R38, [R1+0x9c0] ;  /* 0x0009c00001267983 */ /* 0x000f280000300800 */
[----:B------:R-:W4:Y:S04]  /*29ec0*/  LDL.LU R39, [R1+0x9bc] ;  /* 0x0009bc0001277983 */ /* 0x000f280000300800 */
        /* <DEDUP_REMOVED lines=19> */
[----:B--2---:R2:W-:Y:S04]  /*2a000*/  STS.U8 [R57+UR4+0x740], R53 ;  /* 0x0007403539007988 */ /* 0x0045e80008000004 */
[----:B0-----:R-:W4:Y:S04]  /*2a010*/  LDL.LU R48, [R1+0x968] ;  /* 0x0009680001307983 */ /* 0x001f280000300800 */
[----:B-1----:R-:W4:Y:S04]  /*2a020*/  LDL.LU R49, [R1+0x964] ;  /* 0x0009640001317983 */ /* 0x002f280000300800 */
[----:B------:R-:W4:Y:S04]  /*2a030*/  LDL.LU R50, [R1+0x960] ;  /* 0x0009600001327983 */ /* 0x000f280000300800 */
[----:B------:R-:W4:Y:S04]  /*2a040*/  LDL.LU R51, [R1+0x95c] ;  /* 0x00095c0001337983 */ /* 0x000f280000300800 */
[----:B------:R-:W4:Y:S04]  /*2a050*/  LDL.LU R52, [R1+0x948] ;  /* 0x0009480001347983 */ /* 0x000f280000300800 */
[----:B------:R0:W-:Y:S04]  /*2a060*/  STS.U8 [R57+UR4+0x760], R54 ;  /* 0x0007603639007988 */ /* 0x0001e80008000004 */
[----:B--2---:R-:W2:Y:S04]  /*2a070*/  LDL.LU R53, [R1+0x944] ;  /* 0x0009440001357983 */ /* 0x004ea80000300800 */
        /* <DEDUP_REMOVED lines=13> */
[----:B------:R-:W-:Y:S04]  /*2a150*/  STS.U8 [R57+UR4+0x940], R0 ;  /* 0x0009400039007988 */ /* 0x000fe80008000004 */
[----:B------:R0:W-:Y:S04]  /*2a160*/  STS.U8 [R57+UR4+0x960], R31 ;  /* 0x0009601f39007988 */ /* 0x0001e80008000004 */
[----:B---3--:R1:W-:Y:S04]  /*2a170*/  STS.U8 [R57+UR4+0xa00], R32 ;  /* 0x000a002039007988 */ /* 0x0083e80008000004 */
[----:B----4-:R3:W-:Y:S04]  /*2a180*/  STS.U8 [R57+UR4+0xa20], R33 ;  /* 0x000a202139007988 */ /* 0x0107e80008000004 */
[----:B------:R4:W-:Y:S04]  /*2a190*/  STS.U8 [R57+UR4+0xa40], R34 ;  /* 0x000a402239007988 */ /* 0x0009e80008000004 */
[----:B------:R3:W-:Y:S04]  /*2a1a0*/  STS.U8 [R57+UR4+0xa60], R35 ;  /* 0x000a602339007988 */ /* 0x0007e80008000004 */
[----:B0-----:R-:W2:Y:S04]  /*2a1b0*/  LDL.LU R31, [R1+0x13c] ;  /* 0x00013c00011f7983 */ /* 0x001ea80000300800 */
[----:B-1----:R-:W2:Y:S04]  /*2a1c0*/  LDL.LU R32, [R1+0x138] ;  /* 0x0001380001207983 */ /* 0x002ea80000300800 */
[----:B---3--:R-:W3:Y:S04]  /*2a1d0*/  LDL.LU R33, [R1+0x134] ;  /* 0x0001340001217983 */ /* 0x008ee80000300800 */
[----:B----4-:R-:W4:Y:S04]  /*2a1e0*/  LDL.LU R34, [R1+0x120] ;  /* 0x0001200001227983 */ /* 0x010f280000300800 */
        /* <DEDUP_REMOVED lines=46> */
[----:B------:R-:W2:Y:S04]  /*2a4d0*/  LDL.LU R0, [R1+0x10] ;  /* 0x0000100001007983 */ /* 0x000ea80000300800 */
[----:B------:R1:W-:Y:S04]  /*2a4e0*/  STS.U8 [R57+UR4+0x1060], R60 ;  /* 0x0010603c39007988 */ /* 0x0003e80008000004 */
[----:B------:R1:W-:Y:S04]  /*2a4f0*/  STS.U8 [R57+UR4+0x1100], R61 ;  /* 0x0011003d39007988 */ /* 0x0003e80008000004 */
[----:B0-----:R-:W2:Y:S04]  /*2a500*/  LDL.LU R59, [R1+0xc] ;  /* 0x00000c00013b7983 */ /* 0x001ea80000300800 */
[----:B-1----:R-:W2:Y:S04]  /*2a510*/  LDL.LU R60, [R1+0x8] ;  /* 0x00000800013c7983 */ /* 0x002ea80000300800 */
[----:B------:R-:W2:Y:S04]  /*2a520*/  LDL.LU R61, [R1+0x4] ;  /* 0x00000400013d7983 */ /* 0x000ea80000300800 */
[----:B------:R0:W-:Y:S04]  /*2a530*/  STS.U8 [R57+UR4+0x1120], R31 ;  /* 0x0011201f39007988 */ /* 0x0001e80008000004 */
[----:B------:R1:W-:Y:S04]  /*2a540*/  STS.U8 [R57+UR4+0x1140], R32 ;  /* 0x0011402039007988 */ /* 0x0003e80008000004 */
[----:B---3--:R3:W-:Y:S04]  /*2a550*/  STS.U8 [R57+UR4+0x1160], R33 ;  /* 0x0011602139007988 */ /* 0x0087e80008000004 */
[----:B----4-:R4:W-:Y:S04]  /*2a560*/  STS.U8 [R57+UR4+0x1200], R34 ;  /* 0x0012002239007988 */ /* 0x0109e80008000004 */
[----:B------:R3:W-:Y:S04]  /*2a570*/  STS.U8 [R57+UR4+0x1220], R35 ;  /* 0x0012202339007988 */ /* 0x0007e80008000004 */
[----:B0-----:R-:W2:Y:S04]  /*2a580*/  LDL.LU R31, [R1+0x1d00] ;  /* 0x001d0000011f7983 */ /* 0x001ea80000300800 */
[----:B-1----:R-:W2:Y:S04]  /*2a590*/  LDL.LU R32, [R1+0x1cfc] ;  /* 0x001cfc0001207983 */ /* 0x002ea80000300800 */
[----:B---3--:R-:W3:Y:S04]  /*2a5a0*/  LDL.LU R33, [R1+0x1cf8] ;  /* 0x001cf80001217983 */ /* 0x008ee80000300800 */
[----:B----4-:R-:W4:Y:S04]  /*2a5b0*/  LDL.LU R34, [R1+0x1cf4] ;  /* 0x001cf40001227983 */ /* 0x010f280000300800 */
[----:B------:R0:W-:Y:S04]  /*2a5c0*/  STS.U8 [R57+UR4+0x1240], R36 ;  /* 0x0012402439007988 */ /* 0x0001e80008000004 */
[----:B------:R-:W3:Y:S04]  /*2a5d0*/  LDL.LU R35, [R1+0x1cf0] ;  /* 0x001cf00001237983 */ /* 0x000ee80000300800 */
[----:B------:R1:W-:Y:S04]  /*2a5e0*/  STS.U8 [R57+UR4+0x1260], R37 ;  /* 0x0012602539007988 */ /* 0x0003e80008000004 */
[----:B------:R0:W-:Y:S04]  /*2a5f0*/  STS.U8 [R57+UR4+0x1300], R38 ;  /* 0x0013002639007988 */ /* 0x0001e80008000004 */
[----:B------:R0:W-:Y:S04]  /*2a600*/  STS.U8 [R57+UR4+0x1320], R39 ;  /* 0x0013202739007988 */ /* 0x0001e80008000004 */
[----:B------:R1:W-:Y:S04]  /*2a610*/  STS.U8 [R57+UR4+0x1340], R40 ;  /* 0x0013402839007988 */ /* 0x0003e80008000004 */
[----:B------:R1:W-:Y:S04]  /*2a620*/  STS.U8 [R57+UR4+0x1360], R41 ;  /* 0x0013602939007988 */ /* 0x0003e80008000004 */
[----:B0-----:R-:W3:Y:S04]  /*2a630*/  LDL.LU R36, [R1+0x1cec] ;  /* 0x001cec0001247983 */ /* 0x001ee80000300800 */
[----:B-1----:R-:W3:Y:S04]  /*2a640*/  LDL.LU R37, [R1+0x1ce8] ;  /* 0x001ce80001257983 */ /* 0x002ee80000300800 */
[----:B------:R-:W3:Y:S04]  /*2a650*/  LDL.LU R38, [R1+0x1ce4] ;  /* 0x001ce40001267983 */ /* 0x000ee80000300800 */
[----:B------:R-:W3:Y:S04]  /*2a660*/  LDL.LU R39, [R1+0x1ce0] ;  /* 0x001ce00001277983 */ /* 0x000ee80000300800 */
[----:B------:R-:W3:Y:S04]  /*2a670*/  LDL.LU R40, [R1+0x1cdc] ;  /* 0x001cdc0001287983 */ /* 0x000ee80000300800 */
[----:B------:R-:W3:Y:S04]  /*2a680*/  LDL.LU R41, [R1+0x1cd8] ;  /* 0x001cd80001297983 */ /* 0x000ee80000300800 */
[----:B------:R0:W-:Y:S04]  /*2a690*/  STS.U8 [R57+UR4+0x1400], R42 ;  /* 0x0014002a39007988 */ /* 0x0001e80008000004 */
        /* <DEDUP_REMOVED lines=16> */
[----:B--2---:R2:W-:Y:S04]  /*2a7a0*/  STS.U8 [R57+UR4+0x1660], R53 ;  /* 0x0016603539007988 */ /* 0x0045e80008000004 */
[----:B0-----:R-:W3:Y:S04]  /*2a7b0*/  LDL.LU R48, [R1+0x1cbc] ;  /* 0x001cbc0001307983 */ /* 0x001ee80000300800 */
[----:B-1----:R-:W3:Y:S04]  /*2a7c0*/  LDL.LU R49, [R1+0x1cb8] ;  /* 0x001cb80001317983 */ /* 0x002ee80000300800 */
[----:B------:R-:W3:Y:S04]  /*2a7d0*/  LDL.LU R50, [R1+0x1cb4] ;  /* 0x001cb40001327983 */ /* 0x000ee80000300800 */
[----:B------:R-:W3:Y:S04]  /*2a7e0*/  LDL.LU R51, [R1+0x1cb0] ;  /* 0x001cb00001337983 */ /* 0x000ee80000300800 */
[----:B------:R-:W3:Y:S04]  /*2a7f0*/  LDL.LU R52, [R1+0x1cac] ;  /* 0x001cac0001347983 */ /* 0x000ee80000300800 */
[----:B--2---:R-:W2:Y:S04]  /*2a800*/  LDL.LU R53, [R1+0x1ca8] ;  /* 0x001ca80001357983 */ /* 0x004ea80000300800 */
[----:B------:R0:W-:Y:S04]  /*2a810*/  STS.U8 [R57+UR4+0x1700], R54 ;  /* 0x0017003639007988 */ /* 0x0001e80008000004 */
        /* <DEDUP_REMOVED lines=15> */
[----:B--2---:R0:W-:Y:S04]  /*2a910*/  STS.U8 [R57+UR4+0x1900], R58 ;  /* 0x0019003a39007988 */ /* 0x0041e80008000004 */
[----:B0-----:R-:W2:Y:S01]  /*2a920*/  LDL.LU R57, [R1+0x1c94] ;  /* 0x001c940001397983 */ /* 0x001ea20000300800 */
[----:B------:R-:W0:Y:S02]  /*2a930*/  S2R R58, SR_TID.X ;  /* 0x00000000003a7919 */ /* 0x000e240000002100 */
[----:B0-----:R-:W-:-:S05]  /*2a940*/  LOP3.LUT R58, R58, 0x1f, RZ, 0xc0, !PT ;  /* 0x0000001f3a3a7812 */ /* 0x001fca00078ec0ff */
[----:B--2---:R-:W-:Y:S04]  /*2a950*/  STS.U8 [R58+UR4+0x1920], R57 ;  /* 0x001920393a007988 */ /* 0x004fe80008000004 */
[----:B------:R-:W-:Y:S04]  /*2a960*/  STS.U8 [R58+UR4+0x1940], R56 ;  /* 0x001940383a007988 */ /* 0x000fe80008000004 */
[----:B------:R-:W-:Y:S04]  /*2a970*/  STS.U8 [R58+UR4+0x1960], R55 ;  /* 0x001960373a007988 */ /* 0x000fe80008000004 */
[----:B---3--:R-:W-:Y:S04]  /*2a980*/  STS.U8 [R58+UR4+0x1a00], R50 ;  /* 0x001a00323a007988 */ /* 0x008fe80008000004 */
        /* <DEDUP_REMOVED lines=23> */
[----:B0-----:R-:W2:Y:S04]  /*2ab00*/  LDL.LU R22, [R1+0xb10] ;  /* 0x000b100001167983 */ /* 0x001ea80000300800 */
        /* <DEDUP_REMOVED lines=20> */
[----:B------:R-:W-:-:S03]  /*2ac50*/  LOP3.LUT R48, R58, 0x10, RZ, 0x3c, !PT ;  /* 0x000000103a307812 */ /* 0x000fc600078e3cff */
[----:B------:R-:W4:Y:S04]  /*2ac60*/  LDL.LU R49, [R1+0xa6c] ;  /* 0x000a6c0001317983 */ /* 0x000f280000300800 */
[----:B------:R-:W4:Y:S04]  /*2ac70*/  LDL.LU R50, [R1+0xa68] ;  /* 0x000a680001327983 */ /* 0x000f280000300800 */
        /* <DEDUP_REMOVED lines=8> */
[----:B0-----:R-:W4:Y:S04]  /*2ad00*/  LDL.LU R0, [R1+0xa44] ;  /* 0x000a440001007983 */ /* 0x001f280000300800 */
[----:B-1----:R-:W4:Y:S04]  /*2ad10*/  LDL.LU R59, [R1+0xa20] ;  /* 0x000a2000013b7983 */ /* 0x002f280000300800 */
[----:B------:R-:W4:Y:S04]  /*2ad20*/  LDL.LU R60, [R1+0xa18] ;  /* 0x000a1800013c7983 */ /* 0x000f280000300800 */
[----:B------:R-:W4:Y:S04]  /*2ad30*/  LDL.LU R61, [R1+0xa10] ;  /* 0x000a1000013d7983 */ /* 0x000f280000300800 */
[----:B--2---:R0:W-:Y:S04]  /*2ad40*/  STS.U8 [R48+UR4+0x180], R22 ;  /* 0x0001801630007988 */ /* 0x0041e80008000004 */
[----:B---3--:R1:W-:Y:S04]  /*2ad50*/  STS.U8 [R48+UR4+0x1a0], R23 ;  /* 0x0001a01730007988 */ /* 0x0083e80008000004 */
[----:B----4-:R2:W-:Y:S04]  /*2ad60*/  STS.U8 [R48+UR4+0x1c0], R24 ;  /* 0x0001c01830007988 */ /* 0x0105e80008000004 */
[----:B------:R3:W-:Y:S04]  /*2ad70*/  STS.U8 [R48+UR4+0x1e0], R25 ;  /* 0x0001e01930007988 */ /* 0x0007e80008000004 */
[----:B------:R4:W-:Y:S04]  /*2ad80*/  STS.U8 [R48+UR4+0x280], R26 ;  /* 0x0002801a30007988 */ /* 0x0009e80008000004 */
[----:B------:R2:W-:Y:S04]  /*2ad90*/  STS.U8 [R48+UR4+0x2a0], R27 ;  /* 0x0002a01b30007988 */ /* 0x0005e80008000004 */
[----:B0-----:R-:W4:Y:S04]  /*2ada0*/  LDL.LU R22, [R1+0xa0c] ;  /* 0x000a0c0001167983 */ /* 0x001f280000300800 */
[----:B-1----:R-:W4:Y:S04]  /*2adb0*/  LDL.LU R23, [R1+0x9f8] ;  /* 0x0009f80001177983 */ /* 0x002f280000300800 */
[----:B--2---:R-:W2:Y:S04]  /*2adc0*/  LDL.LU R24, [R1+0x9f4] ;  /* 0x0009f40001187983 */ /* 0x004ea80000300800 */
        /* <DEDUP_REMOVED lines=52> */
[----:B0-----:R-:W4:Y:S04]  /*2b110*/  LDL.LU R61, [R1+0x16c] ;  /* 0x00016c00013d7983 */ /* 0x001f280000300800 */
[----:B------:R-:W-:Y:S04]  /*2b120*/  STS.U8 [R48+UR4+0x8e0], R22 ;  /* 0x0008e01630007988 */ /* 0x000fe80008000004 */
[----:B------:R-:W-:Y:S04]  /*2b130*/  STS.U8 [R48+UR4+0x980], R23 ;  /* 0x0009801730007988 */ /* 0x000fe80008000004 */
[----:B--2---:R-:W-:Y:S04]  /*2b140*/  STS.U8 [R48+UR4+0x9a0], R24 ;  /* 0x0009a01830007988 */ /* 0x004fe80008000004 */
[----:B---3--:R-:W-:Y:S04]  /*2b150*/  STS.U8 [R48+UR4+0x9c0], R25 ;  /* 0x0009c01930007988 */ /* 0x008fe80008000004 */
        /* <DEDUP_REMOVED lines=25> */
[----:B------:R1:W-:Y:S04]  /*2b2f0*/  STS.U8 [R48+UR4+0x1080], R60 ;  /* 0x0010803c30007988 */ /* 0x0003e80008000004 */
[----:B0-----:R-:W2:Y:S04]  /*2b300*/  LDL.LU R59, [R1+0x168] ;  /* 0x00016800013b7983 */ /* 0x001ea80000300800 */
[----:B------:R0:W-:Y:S04]  /*2b310*/  STS.U8 [R48+UR4+0x10a0], R61 ;  /* 0x0010a03d30007988 */ /* 0x0001e80008000004 */
[----:B-1----:R-:W3:Y:S04]  /*2b320*/  LDL.LU R60, [R1+0x164] ;  /* 0x00016400013c7983 */ /* 0x002ee80000300800 */
[----:B0-----:R-:W4:Y:S04]  /*2b330*/  LDL.LU R61, [R1+0x130] ;  /* 0x00013000013d7983 */ /* 0x001f280000300800 */
        /* <DEDUP_REMOVED lines=27> */
[----:B------:R-:W4:Y:S04]  /*2b4f0*/  LDL.LU R0, [R1] ;  /* 0x0000000001007983 */ /* 0x000f280000300800 */
[----:B--2---:R0:W-:Y:S04]  /*2b500*/  STS.U8 [R48+UR4+0x10c0], R59 ;  /* 0x0010c03b30007988 */ /* 0x0041e80008000004 */
[----:B---3--:R1:W-:Y:S04]  /*2b510*/  STS.U8 [R48+UR4+0x10e0], R60 ;  /* 0x0010e03c30007988 */ /* 0x0083e80008000004 */
[----:B0-----:R-:W2:Y:S04]  /*2b520*/  LDL.LU R59, [R1+0x1c90] ;  /* 0x001c9000013b7983 */ /* 0x001ea80000300800 */
[----:B-1----:R-:W3:Y:S04]  /*2b530*/  LDL.LU R60, [R1+0x1c8c] ;  /* 0x001c8c00013c7983 */ /* 0x002ee80000300800 */
[----:B----4-:R0:W-:Y:S04]  /*2b540*/  STS.U8 [R48+UR4+0x1180], R61 ;  /* 0x0011803d30007988 */ /* 0x0101e80008000004 */
[----:B------:R-:W-:Y:S04]  /*2b550*/  STS.U8 [R48+UR4+0x11a0], R22 ;  /* 0x0011a01630007988 */ /* 0x000fe80008000004 */
[----:B------:R-:W-:Y:S04]  /*2b560*/  STS.U8 [R48+UR4+0x11c0], R23 ;  /* 0x0011c01730007988 */ /* 0x000fe80008000004 */
[----:B------:R-:W-:Y:S04]  /*2b570*/  STS.U8 [R48+UR4+0x11e0], R24 ;  /* 0x0011e01830007988 */ /* 0x000fe80008000004 */
[----:B------:R-:W-:Y:S04]  /*2b580*/  STS.U8 [R48+UR4+0x1280], R25 ;  /* 0x0012801930007988 */ /* 0x000fe80008000004 */
[----:B0-----:R-:W4:Y:S04]  /*2b590*/  LDL.LU R61, [R1+0x1c88] ;  /* 0x001c8800013d7983 */ /* 0x001f280000300800 */
        /* <DEDUP_REMOVED lines=25> */
[----:B------:R-:W2:Y:S04]  /*2b730*/  LDL.LU R49, [R1+0xa1c] ;  /* 0x000a1c0001317983 */ /* 0x000ea80000300800 */
[----:B------:R-:W2:Y:S04]  /*2b740*/  LDL.LU R50, [R1+0xa14] ;  /* 0x000a140001327983 */ /* 0x000ea80000300800 */
[----:B------:R-:W2:Y:S04]  /*2b750*/  LDL.LU R55, [R1+0xa28] ;  /* 0x000a280001377983 */ /* 0x000ea80000300800 */
[----:B------:R-:W2:Y:S04]  /*2b760*/  LDL.LU R56, [R1+0xa24] ;  /* 0x000a240001387983 */ /* 0x000ea80000300800 */
[----:B------:R-:W2:Y:S04]  /*2b770*/  LDL.LU R57, [R1+0xa38] ;  /* 0x000a380001397983 */ /* 0x000ea80000300800 */
[----:B------:R-:W2:Y:S04]  /*2b780*/  LDL.LU R58, [R1+0xa34] ;  /* 0x000a3400013a7983 */ /* 0x000ea80000300800 */
[----:B------:R-:W2:Y:S04]  /*2b790*/  LDL R40, [R1+0x28] ;  /* 0x0000280001287983 */ /* 0x000ea80000100800 */
[----:B------:R-:W2:Y:S04]  /*2b7a0*/  LDL.LU.64 R24, [R1+0x110] ;  /* 0x0001100001187983 */ /* 0x000ea80000300a00 */
[----:B------:R-:W2:Y:S01]  /*2b7b0*/  LDL.LU.64 R26, [R1+0x118] ;  /* 0x00011800011a7983 */ /* 0x000ea20000300a00 */
[----:B------:R-:W-:-:S05]  /*2b7c0*/  IMAD R28, R2, 0x100, R3 ;  /* 0x00000100021c7824 */ /* 0x000fca00078e0203 */
[----:B------:R-:W-:Y:S01]  /*2b7d0*/  F2FP.F16.E5M2.UNPACK_B R28, R28 ;  /* 0x0000001cff1c723e */ /* 0x000fe200020004ff */
[----:B----4-:R-:W-:Y:S04]  /*2b7e0*/  STS.U8 [R48+UR4+0x18a0], R61 ;  /* 0x0018a03d30007988 */ /* 0x010fe80008000004 */
[----:B---3--:R-:W-:Y:S04]  /*2b7f0*/  STS.U8 [R48+UR4+0x18c0], R60 ;  /* 0x0018c03c30007988 */ /* 0x008fe80008000004 */
        /* <DEDUP_REMOVED lines=28> */
[----:B------:R-:W-:Y:S01]  /*2b9c0*/  STS.U8 [R48+UR4+0x1fe0], R0 ;  /* 0x001fe00030007988 */ /* 0x000fe20008000004 */
[----:B------:R-:W-:Y:S06]  /*2b9d0*/  BAR.SYNC.DEFER_BLOCKING 0x0 ;  /* 0x0000000000007b1d */ /* 0x000fec0000010000 */
[----:B------:R-:W0:Y:S04]  /*2b9e0*/  LDSM.16.M88.4 R8, [R40] ;  /* 0x000000002808783b */ /* 0x000e280000000200 */
[----:B------:R-:W1:Y:S04]  /*2b9f0*/  LDSM.16.M88.4 R16, [R40+0x200] ;  /* 0x000200002810783b */ /* 0x000e680000000200 */
[----:B------:R-:W-:Y:S04]  /*2ba00*/  LDSM.16.M88.4 R32, [R40+0x600] ;  /* 0x000600002820783b */ /* 0x000fe80000000200 */
[----:B0-----:R-:W-:Y:S04]  /*2ba10*/  STL.64 [R1+0x30], R8 ;  /* 0x0000300801007387 */ /* 0x001fe80000100a00 */
[----:B------:R0:W-:Y:S01]  /*2ba20*/  STL.64 [R1+0x38], R10 ;  /* 0x0000380a01007387 */ /* 0x0001e20000100a00 */
[----:B------:R-:W-:-:S03]  /*2ba30*/  IMAD.MOV.U32 R14, RZ, RZ, R10 ;  /* 0x000000ffff0e7224 */ /* 0x000fc600078e000a */
[----:B-1----:R-:W-:Y:S01]  /*2ba40*/  STL.64 [R1+0x40], R16 ;  /* 0x0000401001007387 */ /* 0x002fe20000100a00 */
[----:B------:R-:W-:Y:S02]  /*2ba50*/  IMAD.MOV.U32 R0, RZ, RZ, R17 ;  /* 0x000000ffff007224 */ /* 0x000fe400078e0011 */
[----:B------:R-:W-:Y:S01]  /*2ba60*/  IMAD.MOV.U32 R22, RZ, RZ, R18 ;  /* 0x000000ffff167224 */ /* 0x000fe200078e0012 */
[----:B------:R-:W-:Y:S01]  /*2ba70*/  STL.64 [R1+0x48], R18 ;  /* 0x0000481201007387 */ /* 0x000fe20000100a00 */
[----:B------:R-:W-:Y:S02]  /*2ba80*/  IMAD.MOV.U32 R15, RZ, RZ, R19 ;  /* 0x000000ffff0f7224 */ /* 0x000fe400078e0013 */
[----:B0-----:R-:W-:Y:S02]  /*2ba90*/  IMAD.MOV.U32 R10, RZ, RZ, R16 ;  /* 0x000000ffff0a7224 */ /* 0x001fe400078e0010 */
[----:B------:R-:W0:Y:S01]  /*2baa0*/  LDSM.16.M88.4 R16, [R40+0x400] ;  /* 0x000400002810783b */ /* 0x000e220000000200 */
[----:B------:R-:W-:-:S02]  /*2bab0*/  IMAD.MOV.U32 R7, RZ, RZ, R8 ;  /* 0x000000ffff077224 */ /* 0x000fc400078e0008 */
[----:B------:R-:W-:Y:S01]  /*2bac0*/  IMAD.MOV.U32 R6, RZ, RZ, R9 ;  /* 0x000000ffff067224 */ /* 0x000fe200078e0009 */
[----:B0-----:R0:W-:Y:S01]  /*2bad0*/  STL.64 [R1+0x50], R16 ;  /* 0x0000501001007387 */ /* 0x0011e20000100a00 */
[----:B------:R-:W-:Y:S02]  /*2bae0*/  IMAD.MOV.U32 R5, RZ, RZ, R16 ;  /* 0x000000ffff057224 */ /* 0x000fe400078e0010 */
[----:B------:R-:W-:Y:S01]  /*2baf0*/  IMAD.MOV.U32 R4, RZ, RZ, R17 ;  /* 0x000000ffff047224 */ /* 0x000fe200078e0011 */
[----:B------:R1:W-:Y:S01]  /*2bb00*/  STL.64 [R1+0x58], R18 ;  /* 0x0000581201007387 */ /* 0x0003e20000100a00 */
[----:B------:R-:W-:Y:S02]  /*2bb10*/  IMAD.MOV.U32 R9, RZ, RZ, R18 ;  /* 0x000000ffff097224 */ /* 0x000fe400078e0012 */
[----:B------:R-:W-:Y:S01]  /*2bb20*/  IMAD.MOV.U32 R8, RZ, RZ, R19 ;  /* 0x000000ffff087224 */ /* 0x000fe200078e0013 */
[----:B0-----:R-:W2:Y:S04]  /*2bb30*/  LDL.LU.64 R16, [R1+0x150] ;  /* 0x0001500001107983 */ /* 0x001ea80000300a00 */
[----:B-1----:R-:W2:Y:S01]  /*2bb40*/  LDL.LU.64 R18, [R1+0x158] ;  /* 0x0001580001127983 */ /* 0x002ea20000300a00 */
[----:B------:R-:W-:-:S02]  /*2bb50*/  IMAD R29, R50, 0x100, R49 ;  /* 0x00000100321d7824 */ /* 0x000fc400078e0231 */
[----:B------:R-:W-:Y:S02]  /*2bb60*/  IMAD R30, R56, 0x100, R55 ;  /* 0x00000100381e7824 */ /* 0x000fe400078e0237 */
[----:B------:R-:W-:Y:S01]  /*2bb70*/  IMAD R31, R58, 0x100, R57 ;  /* 0x000001003a1f7824 */ /* 0x000fe200078e0239 */
[----:B------:R-:W-:Y:S02]  /*2bb80*/  F2FP.F16.E5M2.UNPACK_B R20, R7 ;  /* 0x00000007ff14723e */ /* 0x000fe400020004ff */
[----:B------:R-:W-:Y:S02]  /*2bb90*/  F2FP.F16.E5M2.UNPACK_B R21, R6 ;  /* 0x00000006ff15723e */ /* 0x000fe400020004ff */
[----:B------:R-:W-:Y:S02]  /*2bba0*/  F2FP.F16.E5M2.UNPACK_B R29, R29 ;  /* 0x0000001dff1d723e */ /* 0x000fe400020004ff */
[----:B------:R-:W-:Y:S02]  /*2bbb0*/  F2FP.F16.E5M2.UNPACK_B R30, R30 ;  /* 0x0000001eff1e723e */ /* 0x000fe400020004ff */
[----:B------:R-:W-:-:S07]  /*2bbc0*/  F2FP.F16.E5M2.UNPACK_B R31, R31 ;  /* 0x0000001fff1f723e */ /* 0x000fce00020004ff */
[----:B------:R-:W-:Y:S01]  /*2bbd0*/  HMMA.16816.F32 R24, R28, R20, R24 ;  /* 0x000000141c18723c */ /* 0x000fe20000001818 */
[----:B------:R0:W-:Y:S01]  /*2bbe0*/  STL.64 [R1+0x60], R32 ;  /* 0x0000602001007387 */ /* 0x0001e20000100a00 */
[----:B------:R-:W-:-:S03]  /*2bbf0*/  F2FP.F16.E5M2.UNPACK_B R2, R14 ;  /* 0x0000000eff02723e */ /* 0x000fc600020004ff */
[----:B------:R1:W-:Y:S04]  /*2bc00*/  STL.64 [R1+0x68], R34 ;  /* 0x0000682201007387 */ /* 0x0003e80000100a00 */
[----:B------:R-:W-:Y:S01]  /*2bc10*/  STL.64 [R1+0x18], R20 ;  /* 0x0000181401007387 */ /* 0x000fe20000100a00 */
[----:B------:R-:W-:Y:S02]  /*2bc20*/  IMAD.MOV.U32 R7, RZ, RZ, R32 ;  /* 0x000000ffff077224 */ /* 0x000fe400078e0020 */
[----:B------:R-:W-:Y:S02]  /*2bc30*/  IMAD.MOV.U32 R6, RZ, RZ, R33 ;  /* 0x000000ffff067224 */ /* 0x000fe400078e0021 */
[----:B------:R-:W-:Y:S02]  /*2bc40*/  IMAD.MOV.U32 R13, RZ, RZ, R34 ;  /* 0x000000ffff0d7224 */ /* 0x000fe400078e0022 */
[----:B------:R-:W-:-:S03]  /*2bc50*/  IMAD.MOV.U32 R12, RZ, RZ, R35 ;  /* 0x000000ffff0c7224 */ /* 0x000fc600078e0023 */
[----:B------:R3:W-:Y:S04]  /*2bc60*/  STL.64 [R1+0x110], R24 ;  /* 0x0001101801007387 */ /* 0x0007e80000100a00 */
[----:B------:R4:W-:Y:S04]  /*2bc70*/  STL.64 [R1+0x118], R26 ;  /* 0x0001181a01007387 */ /* 0x0009e80000100a00 */
[----:B------:R-:W-:Y:S04]  /*2bc80*/  STL [R1+0x10], R2 ;  /* 0x0000100201007387 */ /* 0x000fe80000100800 */
[----:B0-----:R-:W2:Y:S04]  /*2bc90*/  LDL.LU.64 R32, [R1+0x180] ;  /* 0x0001800001207983 */ /* 0x001ea80000300a00 */
[----:B-1----:R-:W2:Y:S01]  /*2bca0*/  LDL.LU.64 R34, [R1+0x188] ;  /* 0x0001880001227983 */ /* 0x002ea20000300a00 */
[----:B------:R-:W-:-:S05]  /*2bcb0*/  F2FP.F16.E5M2.UNPACK_B R3, R11 ;  /* 0x0000000bff03723e */ /* 0x000fca00020004ff */
[----:B------:R-:W-:Y:S04]  /*2bcc0*/  STL [R1+0x14], R3 ;  /* 0x0000140301007387 */ /* 0x000fe80000100800 */
[----:B---3--:R-:W3:Y:S04]  /*2bcd0*/  LDL.LU.64 R24, [R1+0x1b0] ;  /* 0x0001b00001187983 */ /* 0x008ee80000300a00 */
[----:B----4-:R-:W3:Y:S01]  /*2bce0*/  LDL.LU.64 R26, [R1+0x1b8] ;  /* 0x0001b800011a7983 */ /* 0x010ee20000300a00 */
[----:B------:R-:W-:Y:S01]  /*2bcf0*/  IMAD.MOV.U32 R48, RZ, RZ, R20 ;  /* 0x000000ffff307224 */ /* 0x000fe200078e0014 */
[----:B------:R-:W-:Y:S01]  /*2bd00*/  F2FP.F16.E5M2.UNPACK_B R20, R10 ;  /* 0x0000000aff14723e */ /* 0x000fe200020004ff */
[----:B------:R-:W-:Y:S01]  /*2bd10*/  IMAD.MOV.U32 R47, RZ, RZ, R21 ;  /* 0x000000ffff2f7224 */ /* 0x000fe200078e0015 */
[----:B------:R-:W-:-:S05]  /*2bd20*/  F2FP.F16.E5M2.UNPACK_B R21, R0 ;  /* 0x00000000ff15723e */ /* 0x000fca00020004ff */
[----:B------:R-:W-:Y:S01]  /*2bd30*/  IMAD.MOV.U32 R49, RZ, RZ, R21 ;  /* 0x000000ffff317224 */ /* 0x000fe200078e0015 */
[----:B--2---:R-:W-:-:S15]  /*2bd40*/  HMMA.16816.F32 R16, R28, R2, R16 ;  /* 0x000000021c10723c */ /* 0x004fde0000001810 */
[----:B------:R-:W-:-:S04]  /*2bd50*/  NOP ;  /* 0x0000000000007918 */ /* 0x000fc80000000000 */
[----:B------:R-:W-:Y:S04]  /*2bd60*/  STL.64 [R1+0x150], R16 ;  /* 0x0001501001007387 */ /* 0x000fe80000100a00 */
[----:B------:R-:W-:Y:S04]  /*2bd70*/  STL.64 [R1+0x158], R18 ;  /* 0x0001581201007387 */ /* 0x000fe80000100a00 */
[----:B------:R-:W0:Y:S04]  /*2bd80*/  LDSM.16.M88.4 R16, [R40+0x800] ;  /* 0x000800002810783b */ /* 0x000e280000000200 */
[----:B------:R-:W-:Y:S04]  /*2bd90*/  STL [R1+0x8], R20 ;  /* 0x0000081401007387 */ /* 0x000fe80000100800 */
[----:B0-----:R0:W-:Y:S04]  /*2bda0*/  STL.64 [R1+0x70], R16 ;  /* 0x0000701001007387 */ /* 0x0011e80000100a00 */
[----:B------:R1:W-:Y:S01]  /*2bdb0*/  STL.64 [R1+0x78], R18 ;  /* 0x0000781201007387 */ /* 0x0003e20000100a00 */
[----:B------:R-:W-:-:S02]  /*2bdc0*/  IMAD.MOV.U32 R10, RZ, RZ, R16 ;  /* 0x000000ffff0a7224 */ /* 0x000fc400078e0010 */
[----:B------:R-:W-:Y:S01]  /*2bdd0*/  IMAD.MOV.U32 R0, RZ, RZ, R17 ;  /* 0x000000ffff007224 */ /* 0x000fe200078e0011 */
[----:B------:R2:W-:Y:S01]  /*2bde0*/  STL [R1+0xc], R21 ;  /* 0x00000c1501007387 */ /* 0x0005e20000100800 */
[----:B------:R-:W-:Y:S02]  /*2bdf0*/  IMAD.MOV.U32 R14, RZ, RZ, R18 ;  /* 0x000000ffff0e7224 */ /* 0x000fe400078e0012 */
[----:B------:R-:W-:Y:S01]  /*2be00*/  IMAD.MOV.U32 R11, RZ, RZ, R19 ;  /* 0x000000ffff0b7224 */ /* 0x000fe200078e0013 */
[----:B0-----:R-:W4:Y:S04]  /*2be10*/  LDL.LU.64 R16, [R1+0x1c0] ;  /* 0x0001c00001107983 */ /* 0x001f280000300a00 */
[----:B-1----:R-:W4:Y:S01]  /*2be20*/  LDL.LU.64 R18, [R1+0x1c8] ;  /* 0x0001c80001127983 */ /* 0x002f220000300a00 */
[----:B------:R-:W-:Y:S01]  /*2be30*/  HMMA.16816.F32 R32, R28, R20, R32 ;  /* 0x000000141c20723c */ /* 0x000fe20000001820 */
[----:B------:R-:W-:-:S15]  /*2be40*/  F2FP.F16.E5M2.UNPACK_B R2, R22 ;  /* 0x00000016ff02723e */ /* 0x000fde00020004ff */
[----:B------:R-:W-:-:S03]  /*2be50*/  NOP ;  /* 0x0000000000007918 */ /* 0x000fc60000000000 */
[----:B------:R-:W-:Y:S04]  /*2be60*/  STL.64 [R1+0x180], R32 ;  /* 0x0001802001007387 */ /* 0x000fe80000100a00 */
[----:B------:R3:W-:Y:S04]  /*2be70*/  STL.64 [R1+0x188], R34 ;  /* 0x0001882201007387 */ /* 0x0007e80000100a00 */
[----:B------:R-:W-:Y:S04]  /*2be80*/  STL [R1], R2 ;  /* 0x0000000201007387 */ /* 0x000fe80000100800 */
[----:B--2---:R-:W2:Y:S04]  /*2be90*/  LDL.LU.64 R20, [R1+0x1d0] ;  /* 0x0001d00001147983 */ /* 0x004ea80000300a00 */
[----:B------:R-:W2:Y:S01]  /*2bea0*/  LDL.LU.64 R22, [R1+0x1d8] ;  /* 0x0001d80001167983 */ /* 0x000ea20000300a00 */
[----:B------:R-:W-:-:S07]  /*2beb0*/  F2FP.F16.E5M2.UNPACK_B R3, R15 ;  /* 0x0000000fff03723e */ /* 0x000fce00020004ff */
[----:B---3--:R-:W-:Y:S01]  /*2bec0*/  HMMA.16816.F32 R32, R28, R2, R24 ;  /* 0x000000021c20723c */ /* 0x008fe20000001818 */
[----:B------:R-:W0:Y:S01]  /*2bed0*/  LDSM.16.M88.4 R24, [R40+0xa00] ;  /* 0x000a00002818783b */ /* 0x000e220000000200 */
[----:B------:R-:W-:Y:S02]  /*2bee0*/  F2FP.F16.E5M2.UNPACK_B R60, R5 ;  /* 0x00000005ff3c723e */ /* 0x000fe400020004ff */
[----:B------:R-:W-:Y:S01]  /*2bef0*/  F2FP.F16.E5M2.UNPACK_B R61, R4 ;  /* 0x00000004ff3d723e */ /* 0x000fe200020004ff */
[----:B------:R1:W-:-:S14]  /*2bf00*/  STL [R1+0x4], R3 ;  /* 0x0000040301007387 */ /* 0x0003dc0000100800 */
[----:B------:R-:W-:Y:S04]  /*2bf10*/  STL.64 [R1+0x1b0], R32 ;  /* 0x0001b02001007387 */ /* 0x000fe80000100a00 */
[----:B------:R-:W-:Y:S04]  /*2bf20*/  STL.64 [R1+0x1b8], R34 ;  /* 0x0001b82201007387 */ /* 0x000fe80000100a00 */
[----:B0-----:R0:W-:Y:S01]  /*2bf30*/  STL.64 [R1+0x80], R24 ;  /* 0x0000801801007387 */ /* 0x0011e20000100a00 */
[----:B------:R-:W-:Y:S02]  /*2bf40*/  IMAD.MOV.U32 R2, RZ, RZ, R24 ;  /* 0x000000ffff027224 */ /* 0x000fe400078e0018 */
[----:B-1----:R-:W-:Y:S01]  /*2bf50*/  IMAD.MOV.U32 R3, RZ, RZ, R25 ;  /* 0x000000ffff037224 */ /* 0x002fe200078e0019 */
[----:B------:R1:W-:Y:S01]  /*2bf60*/  STL.64 [R1+0x88], R26 ;  /* 0x0000881a01007387 */ /* 0x0003e20000100a00 */
[----:B------:R-:W-:-:S02]  /*2bf70*/  IMAD.MOV.U32 R4, RZ, RZ, R26 ;  /* 0x000000ffff047224 */ /* 0x000fc400078e001a */
[----:B------:R-:W-:Y:S01]  /*2bf80*/  IMAD.MOV.U32 R5, RZ, RZ, R27 ;  /* 0x000000ffff057224 */ /* 0x000fe200078e001b */
[----:B0-----:R-:W3:Y:S04]  /*2bf90*/  LDL.LU.64 R24, [R1+0x230] ;  /* 0x0002300001187983 */ /* 0x001ee80000300a00 */
[----:B-1----:R-:W3:Y:S01]  /*2bfa0*/  LDL.LU.64 R26, [R1+0x238] ;  /* 0x00023800011a7983 */ /* 0x002ee20000300a00 */
[----:B------:R-:W-:Y:S02]  /*2bfb0*/  F2FP.F16.E5M2.UNPACK_B R58, R9 ;  /* 0x00000009ff3a723e */ /* 0x000fe400020004ff */
[----:B------:R-:W-:Y:S02]  /*2bfc0*/  F2FP.F16.E5M2.UNPACK_B R59, R8 ;  /* 0x00000008ff3b723e */ /* 0x000fe400020004ff */
[----:B------:R-:W-:-:S02]  /*2bfd0*/  F2FP.F16.E5M2.UNPACK_B R56, R7 ;  /* 0x00000007ff38723e */ /* 0x000fc400020004ff */
[----:B------:R-:W-:Y:S01]  /*2bfe0*/  F2FP.F16.E5M2.UNPACK_B R57, R6 ;  /* 0x00000006ff39723e */ /* 0x000fe200020004ff */
[----:B----4-:R-:W-:Y:S01]  /*2bff0*/  HMMA.16816.F32 R32, R28, R60, R16 ;  /* 0x0000003c1c20723c */ /* 0x010fe20000001810 */
[----:B------:R-:W4:-:S15]  /*2c000*/  LDL.LU.64 R16, [R1+0x250] ;  /* 0x0002500001107983 */ /* 0x000f1e0000300a00 */
[----:B------:R-:W-:-:S03]  /*2c010*/  NOP ;  /* 0x0000000000007918 */ /* 0x000fc60000000000 */
[----:B------:R-:W-:Y:S04]  /*2c020*/  STL.64 [R1+0x1c0], R32 ;  /* 0x0001c02001007387 */ /* 0x000fe80000100a00 */
[----:B------:R2:W-:Y:S04]  /*2c030*/  STL.64 [R1+0x1c8], R34 ;  /* 0x0001c82201007387 */ /* 0x0005e80000100a00 */
[----:B------:R-:W4:Y:S01]  /*2c040*/  LDL.LU.64 R18, [R1+0x258] ;  /* 0x0002580001127983 */ /* 0x000f220000300a00 */
[----:B--2---:R-:W-:Y:S03]  /*2c050*/  HMMA.16816.F32 R32, R28, R58, R20 ;  /* 0x0000003a1c20723c */ /* 0x004fe60000001814 */
[----:B------:R-:W0:-:S15]  /*2c060*/  LDSM.16.M88.4 R20, [R40+0xc00] ;  /* 0x000c00002814783b */ /* 0x000e1e0000000200 */
[----:B------:R-:W-:Y:S01]  /*2c070*/  NOP ;  /* 0x0000000000007918 */ /* 0x000fe20000000000 */
[----:B------:R-:W-:Y:S04]  /*2c080*/  STL.64 [R1+0x1d0], R32 ;  /* 0x0001d02001007387 */ /* 0x000fe80000100a00 */
[----:B------:R-:W-:Y:S01]  /*2c090*/  STL.64 [R1+0x1d8], R34 ;  /* 0x0001d82201007387 */ /* 0x000fe20000100a00 */
[----:B------:R-:W-:Y:S02]  /*2c0a0*/  F2FP.F16.E5M2.UNPACK_B R54, R13 ;  /* 0x0000000dff36723e */ /* 0x000fe400020004ff */
[----:B------:R-:W-:Y:S02]  /*2c0b0*/  F2FP.F16.E5M2.UNPACK_B R55, R12 ;  /* 0x0000000cff37723e */ /* 0x000fe400020004ff */
[----:B------:R-:W-:Y:S02]  /*2c0c0*/  F2FP.F16.E5M2.UNPACK_B R52, R10 ;  /* 0x0000000aff34723e */ /* 0x000fe400020004ff */
[----:B------:R-:W-:Y:S01]  /*2c0d0*/  F2FP.F16.E5M2.UNPACK_B R53, R0 ;  /* 0x00000000ff35723e */ /* 0x000fe200020004ff */
[----:B------:R-:W-:Y:S04]  /*2c0e0*/  LDSM.16.M88.4 R32, [R40+0x1000] ;  /* 0x001000002820783b */ /* 0x000fe80000000200 */
[----:B0-----:R0:W-:Y:S01]  /*2c0f0*/  STL.64 [R1+0x90], R20 ;  /* 0x0000901401007387 */ /* 0x0011e20000100a00 */
[----:B------:R-:W-:-:S02]  /*2c100*/  IMAD.MOV.U32 R6, RZ, RZ, R20 ;  /* 0x000000ffff067224 */ /* 0x000fc400078e0014 */
[----:B------:R-:W-:Y:S01]  /*2c110*/  IMAD.MOV.U32 R7, RZ, RZ, R21 ;  /* 0x000000ffff077224 */ /* 0x000fe200078e0015 */
[----:B------:R1:W-:Y:S01]  /*2c120*/  STL.64 [R1+0x98], R22 ;  /* 0x0000981601007387 */ /* 0x0003e20000100a00 */
[----:B------:R-:W-:Y:S02]  /*2c130*/  IMAD.MOV.U32 R8, RZ, RZ, R22 ;  /* 0x000000ffff087224 */ /* 0x000fe400078e0016 */
[----:B------:R-:W-:Y:S01]  /*2c140*/  IMAD.MOV.U32 R9, RZ, RZ, R23 ;  /* 0x000000ffff097224 */ /* 0x000fe200078e0017 */
[----:B0-----:R-:W2:Y:S04]  /*2c150*/  LDL.LU.64 R20, [R1+0x270] ;  /* 0x0002700001147983 */ /* 0x001ea80000300a00 */
[----:B-1----:R-:W2:Y:S01]  /*2c160*/  LDL.LU.64 R22, [R1+0x278] ;  /* 0x0002780001167983 */ /* 0x002ea20000300a00 */
[----:B---3--:R-:W-:Y:S03]  /*2c170*/  HMMA.16816.F32 R24, R28, R56, R24 ;  /* 0x000000381c18723c */ /* 0x008fe60000001818 */
[----:B------:R-:W-:Y:S04]  /*2c180*/  STL.64 [R1+0x1c50], R58 ;  /* 0x001c503a01007387 */ /* 0x000fe80000100a00 */
[----:B------:R-:W-:-:S12]  /*2c190*/  STL.64 [R1+0x1c48], R56 ;  /* 0x001c483801007387 */ /* 0x000fd80000100a00 */
[----:B------:R-:W-:Y:S04]  /*2c1a0*/  STL.64 [R1+0x230], R24 ;  /* 0x0002301801007387 */ /* 0x000fe80000100a00 */
[----:B------:R4:W-:Y:S02]  /*2c1b0*/  STL.64 [R1+0x238], R26 ;  /* 0x0002381a01007387 */ /* 0x0009e40000100a00 */
[----:B----4-:R-:W-:Y:S02]  /*2c1c0*/  HMMA.16816.F32 R24, R28, R54, R16 ;  /* 0x000000361c18723c */ /* 0x010fe40000001810 */
[----:B------:R-:W3:Y:S04]  /*2c1d0*/  LDL.LU.64 R16, [R1+0x290] ;  /* 0x0002900001107983 */ /* 0x000ee80000300a00 */
[----:B------:R-:W3:-:S13]  /*2c1e0*/  LDL.LU.64 R18, [R1+0x298] ;  /* 0x0002980001127983 */ /* 0x000eda0000300a00 */
[----:B------:R-:W-:Y:S04]  /*2c1f0*/  STL.64 [R1+0x250], R24 ;  /* 0x0002501801007387 */ /* 0x000fe80000100a00 */
[----:B------:R-:W-:Y:S04]  /*2c200*/  STL.64 [R1+0x258], R26 ;  /* 0x0002581a01007387 */ /* 0x000fe80000100a00 */
[----:B------:R-:W0:Y:S04]  /*2c210*/  LDSM.16.M88.4 R24, [R40+0xe00] ;  /* 0x000e00002818783b */ /* 0x000e280000000200 */
[----:B0-----:R0:W-:Y:S01]  /*2c220*/  STL.64 [R1+0xa0], R24 ;  /* 0x0000a01801007387 */ /* 0x0011e20000100a00 */
[----:B------:R-:W-:-:S02]  /*2c230*/  IMAD.MOV.U32 R10, RZ, RZ, R24 ;  /* 0x000000ffff0a7224 */ /* 0x000fc400078e0018 */
[----:B------:R-:W-:Y:S01]  /*2c240*/  IMAD.MOV.U32 R0, RZ, RZ, R25 ;  /* 0x000000ffff007224 */ /* 0x000fe200078e0019 */
[----:B------:R1:W-:Y:S01]  /*2c250*/  STL.64 [R1+0xa8], R26 ;  /* 0x0000a81a01007387 */ /* 0x0003e20000100a00 */
[----:B------:R-:W-:Y:S02]  /*2c260*/  IMAD.MOV.U32 R12, RZ, RZ, R26 ;  /* 0x000000ffff0c7224 */ /* 0x000fe400078e001a */
[----:B------:R-:W-:Y:S01]  /*2c270*/  IMAD.MOV.U32 R13, RZ, RZ, R27 ;  /* 0x000000ffff0d7224 */ /* 0x000fe200078e001b */
[----:B0-----:R-:W4:Y:S04]  /*2c280*/  LDL.LU.64 R24, [R1+0x2b0] ;  /* 0x0002b00001187983 */ /* 0x001f280000300a00 */
[----:B-1----:R-:W4:Y:S01]  /*2c290*/  LDL.LU.64 R26, [R1+0x2b8] ;  /* 0x0002b800011a7983 */ /* 0x002f220000300a00 */
[----:B--2---:R-:W-:-:S15]  /*2c2a0*/  HMMA.16816.F32 R20, R28, R52, R20 ;  /* 0x000000341c14723c */ /* 0x004fde0000001814 */
[----:B------:R-:W-:-:S04]  /*2c2b0*/  NOP ;  /* 0x0000000000007918 */ /* 0x000fc80000000000 */
[----:B------:R0:W-:Y:S04]  /*2c2c0*/  STL.64 [R1+0x270], R20 ;  /* 0x0002701401007387 */ /* 0x0001e80000100a00 */
[----:B------:R1:W-:Y:S04]  /*2c2d0*/  STL.64 [R1+0x278], R22 ;  /* 0x0002781601007387 */ /* 0x0003e80000100a00 */
[----:B------:R-:W-:Y:S04]  /*2c2e0*/  STL.64 [R1+0x1c30], R54 ;  /* 0x001c303601007387 */ /* 0x000fe80000100a00 */
[----:B------:R-:W-:Y:S04]  /*2c2f0*/  STL.64 [R1+0x1c28], R52 ;  /* 0x001c283401007387 */ /* 0x000fe80000100a00 */
[----:B0-----:R-:W2:Y:S04]  /*2c300*/  LDL.LU.64 R20, [R1+0x2d0] ;  /* 0x0002d00001147983 */ /* 0x001ea80000300a00 */
[----:B-1----:R-:W2:Y:S01]  /*2c310*/  LDL.LU.64 R22, [R1+0x2d8] ;  /* 0x0002d80001167983 */ /* 0x002ea20000300a00 */
[----:B------:R-:W-:-:S02]  /*2c320*/  F2FP.F16.E5M2.UNPACK_B R50, R14 ;  /* 0x0000000eff32723e */ /* 0x000fc400020004ff */
[----:B------:R-:W-:Y:S02]  /*2c330*/  F2FP.F16.E5M2.UNPACK_B R51, R11 ;  /* 0x0000000bff33723e */ /* 0x000fe400020004ff */
[----:B------:R-:W-:Y:S02]  /*2c340*/  F2FP.F16.E5M2.UNPACK_B R2, R2 ;  /* 0x00000002ff02723e */ /* 0x000fe400020004ff */
[----:B------:R-:W-:Y:S01]  /*2c350*/  F2FP.F16.E5M2.UNPACK_B R3, R3 ;  /* 0x00000003ff03723e */ /* 0x000fe200020004ff */
[----:B------:R-:W-:Y:S02]  /*2c360*/  IMAD.MOV.U32 R14, RZ, RZ, R32 ;  /* 0x000000ffff0e7224 */ /* 0x000fe400078e0020 */
[----:B------:R-:W-:Y:S01]  /*2c370*/  IMAD.MOV.U32 R15, RZ, RZ, R33 ;  /* 0x000000ffff0f7224 */ /* 0x000fe200078e0021 */
[----:B------:R-:W-:Y:S02]  /*2c380*/  F2FP.F16.E5M2.UNPACK_B R4, R4 ;  /* 0x00000004ff04723e */ /* 0x000fe400020004ff */
[----:B------:R-:W-:Y:S01]  /*2c390*/  F2FP.F16.E5M2.UNPACK_B R5, R5 ;  /* 0x00000005ff05723e */ /* 0x000fe200020004ff */
[----:B---3--:R-:W-:-:S15]  /*2c3a0*/  HMMA.16816.F32 R16, R28, R50, R16 ;  /* 0x000000321c10723c */ /* 0x008fde0000001810 */
[----:B------:R-:W-:-:S04]  /*2c3b0*/  NOP ;  /* 0x0000000000007918 */ /* 0x000fc80000000000 */
[----:B------:R0:W-:Y:S04]  /*2c3c0*/  STL.64 [R1+0x290], R16 ;  /* 0x0002901001007387 */ /* 0x0001e80000100a00 */
[----:B------:R-:W-:Y:S04]  /*2c3d0*/  STL.64 [R1+0x298], R18 ;  /* 0x0002981201007387 */ /* 0x000fe80000100a00 */
[----:B------:R-:W-:Y:S04]  /*2c3e0*/  STL.64 [R1+0xc0], R32 ;  /* 0x0000c02001007387 */ /* 0x000fe80000100a00 */
[----:B------:R4:W-:Y:S04]  /*2c3f0*/  STL.64 [R1+0xc8], R34 ;  /* 0x0000c82201007387 */ /* 0x0009e80000100a00 */
[----:B------:R-:W3:Y:S04]  /*2c400*/  LDL.LU.64 R36, [R1+0x2f0] ;  /* 0x0002f00001247983 */ /* 0x000ee80000300a00 */
[----:B------:R-:W3:Y:S01]  /*2c410*/  LDL.LU.64 R38, [R1+0x2f8] ;  /* 0x0002f80001267983 */ /* 0x000ee20000300a00 */
[----:B0-----:R-:W-:-:S02]  /*2c420*/  IMAD.MOV.U32 R16, RZ, RZ, R34 ;  /* 0x000000ffff107224 */ /* 0x001fc400078e0022 */
[----:B------:R-:W-:Y:S02]  /*2c430*/  IMAD.MOV.U32 R17, RZ, RZ, R35 ;  /* 0x000000ffff117224 */ /* 0x000fe400078e0023 */
[----:B----4-:R-:W-:Y:S01]  /*2c440*/  HMMA.16816.F32 R32, R28, R2, R24 ;  /* 0x000000021c20723c */ /* 0x010fe20000001818 */
[----:B------:R-:W4:-:S15]  /*2c450*/  LDL.LU.64 R24, [R1+0x310] ;  /* 0x0003100001187983 */ /* 0x000f1e0000300a00 */
[----:B------:R-:W-:-:S03]  /*2c460*/  NOP ;  /* 0x0000000000007918 */ /* 0x000fc60000000000 */
[----:B------:R-:W-:Y:S04]  /*2c470*/  STL.64 [R1+0x2b0], R32 ;  /* 0x0002b02001007387 */ /* 0x000fe80000100a00 */
[----:B------:R-:W-:Y:S04]  /*2c480*/  STL.64 [R1+0x2b8], R34 ;  /* 0x0002b82201007387 */ /* 0x000fe80000100a00 */
[----:B------:R-:W0:Y:S04]  /*2c490*/  LDSM.16.M88.4 R32, [R40+0x1200] ;  /* 0x001200002820783b */ /* 0x000e280000000200 */
[----:B------:R-:W4:Y:S01]  /*2c4a0*/  LDL.LU.64 R26, [R1+0x318] ;  /* 0x00031800011a7983 */ /* 0x000f220000300a00 */
[----:B--2---:R-:W-:-:S15]  /*2c4b0*/  HMMA.16816.F32 R20, R28, R4, R20 ;  /* 0x000000041c14723c */ /* 0x004fde0000001814 */
[----:B------:R-:W-:-:S04]  /*2c4c0*/  NOP ;  /* 0x0000000000007918 */ /* 0x000fc80000000000 */
[----:B------:R1:W-:Y:S04]  /*2c4d0*/  STL.64 [R1+0x2d0], R20 ;  /* 0x0002d01401007387 */ /* 0x0003e80000100a00 */
[----:B------:R-:W-:Y:S04]  /*2c4e0*/  STL.64 [R1+0x2d8], R22 ;  /* 0x0002d81601007387 */ /* 0x000fe80000100a00 */
[----:B0-----:R0:W-:Y:S01]  /*2c4f0*/  STL.64 [R1+0xd0], R32 ;  /* 0x0000d02001007387 */ /* 0x0011e20000100a00 */
[----:B------:R-:W-:Y:S02]  /*2c500*/  IMAD.MOV.U32 R18, RZ, RZ, R32 ;  /* 0x000000ffff127224 */ /* 0x000fe400078e0020 */
[----:B------:R-:W-:Y:S01]  /*2c510*/  IMAD.MOV.U32 R19, RZ, RZ, R33 ;  /* 0x000000ffff137224 */ /* 0x000fe200078e0021 */
[----:B------:R2:W-:Y:S01]  /*2c520*/  STL.64 [R1+0xd8], R34 ;  /* 0x0000d82201007387 */ /* 0x0005e20000100a00 */
[----:B-1----:R-:W-:-:S02]  /*2c530*/  IMAD.MOV.U32 R20, RZ, RZ, R34 ;  /* 0x000000ffff147224 */ /* 0x002fc400078e0022 */
[----:B------:R-:W-:Y:S01]  /*2c540*/  IMAD.MOV.U32 R21, RZ, RZ, R35 ;  /* 0x000000ffff157224 */ /* 0x000fe200078e0023 */
[----:B0-----:R-:W4:Y:S04]  /*2c550*/  LDL.LU.64 R32, [R1+0x330] ;  /* 0x0003300001207983 */ /* 0x001f280000300a00 */
[----:B--2---:R-:W2:Y:S01]  /*2c560*/  LDL.LU.64 R34, [R1+0x338] ;  /* 0x0003380001227983 */ /* 0x004ea20000300a00 */
[----:B------:R-:W-:Y:S02]  /*2c570*/  F2FP.F16.E5M2.UNPACK_B R6, R6 ;  /* 0x00000006ff06723e */ /* 0x000fe400020004ff */
[----:B------:R-:W-:-:S05]  /*2c580*/  F2FP.F16.E5M2.UNPACK_B R7, R7 ;  /* 0x00000007ff07723e */ /* 0x000fca00020004ff */
[----:B------:R-:W-:Y:S04]  /*2c590*/  STL.64 [R1+0x1c40], R6 ;  /* 0x001c400601007387 */ /* 0x000fe80000100a00 */
[----:B------:R0:W-:Y:S01]  /*2c5a0*/  STL.64 [R1+0x1c38], R4 ;  /* 0x001c380401007387 */ /* 0x0001e20000100a00 */
[----:B------:R-:W-:Y:S02]  /*2c5b0*/  F2FP.F16.E5M2.UNPACK_B R8, R8 ;  /* 0x00000008ff08723e */ /* 0x000fe400020004ff */
[----:B------:R-:W-:Y:S02]  /*2c5c0*/  F2FP.F16.E5M2.UNPACK_B R9, R9 ;  /* 0x00000009ff09723e */ /* 0x000fe400020004ff */
[----:B------:R-:W-:Y:S02]  /*2c5d0*/  F2FP.F16.E5M2.UNPACK_B R10, R10 ;  /* 0x0000000aff0a723e */ /* 0x000fe400020004ff */
[----:B------:R-:W-:Y:S01]  /*2c5e0*/  F2FP.F16.E5M2.UNPACK_B R11, R0 ;  /* 0x00000000ff0b723e */ /* 0x000fe200020004ff */
[----:B---3--:R-:W-:-:S15]  /*2c5f0*/  HMMA.16816.F32 R36, R28, R6, R36 ;  /* 0x000000061c24723c */ /* 0x008fde0000001824 */
[----:B------:R-:W-:-:S04]  /*2c600*/  NOP ;  /* 0x0000000000007918 */ /* 0x000fc80000000000 */
[----:B------:R-:W-:Y:S04]  /*2c610*/  STL.64 [R1+0x2f0], R36 ;  /* 0x0002f02401007387 */ /* 0x000fe80000100a00 */
[----:B------:R-:W-:Y:S04]  /*2c620*/  STL.64 [R1+0x2f8], R38 ;  /* 0x0002f82601007387 */ /* 0x000fe80000100a00 */
[----:B------:R-:W1:Y:S04]  /*2c630*/  LDSM.16.M88.4 R36, [R40+0x1400] ;  /* 0x001400002824783b */ /* 0x000e680000000200 */
[----:B0-----:R-:W3:Y:S04]  /*2c640*/  LDL.LU.64 R4, [R1+0x350] ;  /* 0x0003500001047983 */ /* 0x001ee80000300a00 */
[----:B------:R-:W3:Y:S01]  /*2c650*/  LDL.LU.64 R6, [R1+0x358] ;  /* 0x0003580001067983 */ /* 0x000ee20000300a00 */
[----:B----4-:R-:W-:Y:S01]  /*2c660*/  HMMA.16816.F32 R24, R28, R8, R24 ;  /* 0x000000081c18723c */ /* 0x010fe20000001818 */
[----:B-1----:R-:W-:-:S02]  /*2c670*/  IMAD.MOV.U32 R22, RZ, RZ, R36 ;  /* 0x000000ffff167224 */ /* 0x002fc400078e0024 */
[----:B------:R-:W-:-:S15]  /*2c680*/  IMAD.MOV.U32 R0, RZ, RZ, R37 ;  /* 0x000000ffff007224 */ /* 0x000fde00078e0025 */
[----:B------:R-:W-:Y:S01]  /*2c690*/  NOP ;  /* 0x0000000000007918 */ /* 0x000fe20000000000 */
[----:B------:R0:W-:Y:S04]  /*2c6a0*/  STL.64 [R1+0x310], R24 ;  /* 0x0003101801007387 */ /* 0x0001e80000100a00 */
[----:B------:R-:W-:Y:S04]  /*2c6b0*/  STL.64 [R1+0x318], R26 ;  /* 0x0003181a01007387 */ /* 0x000fe80000100a00 */
[----:B------:R1:W-:Y:S04]  /*2c6c0*/  STL.64 [R1+0xf0], R36 ;  /* 0x0000f02401007387 */ /* 0x0003e80000100a00 */
[----:B------:R4:W-:Y:S01]  /*2c6d0*/  STL.64 [R1+0xf8], R38 ;  /* 0x0000f82601007387 */ /* 0x0009e20000100a00 */
[----:B0-----:R-:W-:-:S02]  /*2c6e0*/  IMAD.MOV.U32 R24, RZ, RZ, R38 ;  /* 0x000000ffff187224 */ /* 0x001fc400078e0026 */
[----:B------:R-:W-:Y:S01]  /*2c6f0*/  IMAD.MOV.U32 R25, RZ, RZ, R39 ;  /* 0x000000ffff197224 */ /* 0x000fe200078e0027 */
[----:B-1----:R-:W3:Y:S04]  /*2c700*/  LDL.LU.64 R36, [R1+0x370] ;  /* 0x0003700001247983 */ /* 0x002ee80000300a00 */
[----:B----4-:R-:W4:Y:S01]  /*2c710*/  LDL.LU.64 R38, [R1+0x378] ;  /* 0x0003780001267983 */ /* 0x010f220000300a00 */
[----:B--2---:R-:W-:-:S15]  /*2c720*/  HMMA.16816.F32 R32, R28, R10, R32 ;  /* 0x0000000a1c20723c */ /* 0x004fde0000001820 */
[----:B------:R-:W-:-:S04]  /*2c730*/  NOP ;  /* 0x0000000000007918 */ /* 0x000fc80000000000 */
[----:B------:R-:W-:Y:S04]  /*2c740*/  STL.64 [R1+0x330], R32 ;  /* 0x0003302001007387 */ /* 0x000fe80000100a00 */
[----:B------:R-:W-:Y:S04]  /*2c750*/  STL.64 [R1+0x338], R34 ;  /* 0x0003382201007387 */ /* 0x000fe80000100a00 */
[----:B------:R-:W-:Y:S04]  /*2c760*/  STL.64 [R1+0x1c60], R10 ;  /* 0x001c600a01007387 */ /* 0x000fe80000100a00 */
[----:B------:R0:W-:Y:S04]  /*2c770*/  STL.64 [R1+0x1c58], R8 ;  /* 0x001c580801007387 */ /* 0x0001e80000100a00 */
[----:B------:R-:W1:Y:S04]  /*2c780*/  LDSM.16.M88.4 R32, [R40+0x1600] ;  /* 0x001600002820783b */ /* 0x000e680000000200 */
[----:B0-----:R-:W2:Y:S04]  /*2c790*/  LDL.LU.64 R8, [R1+0x390] ;  /* 0x0003900001087983 */ /* 0x001ea80000300a00 */
[----:B------:R-:W2:Y:S01]  /*2c7a0*/  LDL.LU.64 R10, [R1+0x398] ;  /* 0x00039800010a7983 */ /* 0x000ea20000300a00 */
[----:B------:R-:W-:-:S02]  /*2c7b0*/  F2FP.F16.E5M2.UNPACK_B R12, R12 ;  /* 0x0000000cff0c723e */ /* 0x000fc400020004ff */
[----:B------:R-:W-:Y:S02]  /*2c7c0*/  F2FP.F16.E5M2.UNPACK_B R13, R13 ;  /* 0x0000000dff0d723e */ /* 0x000fe400020004ff */
[----:B------:R-:W-:Y:S02]  /*2c7d0*/  F2FP.F16.E5M2.UNPACK_B R14, R14 ;  /* 0x0000000eff0e723e */ /* 0x000fe400020004ff */
[----:B------:R-:W-:Y:S02]  /*2c7e0*/  F2FP.F16.E5M2.UNPACK_B R15, R15 ;  /* 0x0000000fff0f723e */ /* 0x000fe400020004ff */
[----:B------:R-:W-:Y:S02]  /*2c7f0*/  F2FP.F16.E5M2.UNPACK_B R16, R16 ;  /* 0x00000010ff10723e */ /* 0x000fe400020004ff */
[----:B------:R-:W-:Y:S01]  /*2c800*/  F2FP.F16.E5M2.UNPACK_B R17, R17 ;  /* 0x00000011ff11723e */ /* 0x000fe200020004ff */
[----:B-1----:R-:W-:Y:S02]  /*2c810*/  IMAD.MOV.U32 R26, RZ, RZ, R32 ;  /* 0x000000ffff1a7224 */ /* 0x002fe400078e0020 */
[----:B------:R-:W-:Y:S01]  /*2c820*/  IMAD.MOV.U32 R27, RZ, RZ, R33 ;  /* 0x000000ffff1b7224 */ /* 0x000fe200078e0021 */
[----:B---3--:R-:W-:-:S15]  /*2c830*/  HMMA.16816.F32 R4, R28, R12, R4 ;  /* 0x0000000c1c04723c */ /* 0x008fde0000001804 */
[----:B------:R-:W-:-:S04]  /*2c840*/  NOP ;  /* 0x0000000000007918 */ /* 0x000fc80000000000 */
[----:B------:R-:W-:Y:S04]  /*2c850*/  STL.64 [R1+0x350], R4 ;  /* 0x0003500401007387 */ /* 0x000fe80000100a00 */
[----:B------:R0:W-:Y:S04]  /*2c860*/  STL.64 [R1+0x358], R6 ;  /* 0x0003580601007387 */ /* 0x0001e80000100a00 */
[----:B------:R1:W-:Y:S04]  /*2c870*/  STL.64 [R1+0x120], R32 ;  /* 0x0001202001007387 */ /* 0x0003e80000100a00 */
[----:B------:R3:W-:Y:S01]  /*2c880*/  STL.64 [R1+0x128], R34 ;  /* 0x0001282201007387 */ /* 0x0007e20000100a00 */
[----:B0-----:R-:W-:-:S02]  /*2c890*/  IMAD.MOV.U32 R7, RZ, RZ, R34 ;  /* 0x000000ffff077224 */ /* 0x001fc400078e0022 */
[----:B------:R-:W-:Y:S01]  /*2c8a0*/  IMAD.MOV.U32 R6, RZ, RZ, R35 ;  /* 0x000000ffff067224 */ /* 0x000fe200078e0023 */
[----:B-1----:R-:W2:Y:S04]  /*2c8b0*/  LDL.LU.64 R32, [R1+0x3b0] ;  /* 0x0003b00001207983 */ /* 0x002ea80000300a00 */
[----:B---3--:R-:W3:Y:S04]  /*2c8c0*/  LDL.LU.64 R34, [R1+0x3b8] ;  /* 0x0003b80001227983 */ /* 0x008ee80000300a00 */
[----:B------:R-:W-:Y:S04]  /*2c8d0*/  STL.64 [R1+0x1c20], R14 ;  /* 0x001c200e01007387 */ /* 0x000fe80000100a00 */
[----:B------:R2:W-:Y:S01]  /*2c8e0*/  STL.64 [R1+0x1c18], R12 ;  /* 0x001c180c01007387 */ /* 0x0005e20000100a00 */
[----:B----4-:R-:W-:-:S15]  /*2c8f0*/  HMMA.16816.F32 R36, R28, R14, R36 ;  /* 0x0000000e1c24723c */ /* 0x010fde0000001824 */
[----:B------:R-:W-:-:S04]  /*2c900*/  NOP ;  /* 0x0000000000007918 */ /* 0x000fc80000000000 */
[----:B------:R-:W-:Y:S04]  /*2c910*/  STL.64 [R1+0x370], R36 ;  /* 0x0003702401007387 */ /* 0x000fe80000100a00 */
[----:B------:R-:W-:Y:S01]  /*2c920*/  STL.64 [R1+0x378], R38 ;  /* 0x0003782601007387 */ /* 0x000fe20000100a00 */
[----:B--2---:R-:W-:Y:S03]  /*2c930*/  HMMA.16816.F32 R12, R28, R16, R8 ;  /* 0x000000101c0c723c */ /* 0x004fe60000001808 */
[----:B------:R-:W2:Y:S04]  /*2c940*/  LDL.LU.64 R8, [R1+0x3d0] ;  /* 0x0003d00001087983 */ /* 0x000ea80000300a00 */
[----:B------:R-:W2:-:S12]  /*2c950*/  LDL.LU.64 R10, [R1+0x3d8] ;  /* 0x0003d800010a7983 */ /* 0x000e980000300a00 */
[----:B------:R-:W-:Y:S04]  /*2c960*/  STL.64 [R1+0x390], R12 ;  /* 0x0003900c01007387 */ /* 0x000fe80000100a00 */
[----:B------:R-:W-:Y:S04]  /*2c970*/  STL.64 [R1+0x398], R14 ;  /* 0x0003980e01007387 */ /* 0x000fe80000100a00 */
[----:B------:R-:W0:Y:S01]  /*2c980*/  LDSM.16.M88.4 R12, [R40+0x1800] ;  /* 0x00180000280c783b */ /* 0x000e220000000200 */
[----:B------:R-:W-:Y:S02]  /*2c990*/  F2FP.F16.E5M2.UNPACK_B R18, R18 ;  /* 0x00000012ff12723e */ /* 0x000fe400020004ff */
[----:B------:R-:W-:-:S02]  /*2c9a0*/  F2FP.F16.E5M2.UNPACK_B R19, R19 ;  /* 0x00000013ff13723e */ /* 0x000fc400020004ff */
[----:B------:R-:W-:Y:S02]  /*2c9b0*/  F2FP.F16.E5M2.UNPACK_B R20, R20 ;  /* 0x00000014ff14723e */ /* 0x000fe400020004ff */
[----:B------:R-:W-:Y:S01]  /*2c9c0*/  F2FP.F16.E5M2.UNPACK_B R21, R21 ;  /* 0x00000015ff15723e */ /* 0x000fe200020004ff */
[----:B0-----:R-:W-:Y:S01]  /*2c9d0*/  STL.64 [R1+0x130], R12 ;  /* 0x0001300c01007387 */ /* 0x001fe20000100a00 */
[----:B------:R-:W-:Y:S02]  /*2c9e0*/  IMAD.MOV.U32 R5, RZ, RZ, R12 ;  /* 0x000000ffff057224 */ /* 0x000fe400078e000c */
[----:B------:R-:W-:Y:S02]  /*2c9f0*/  IMAD.MOV.U32 R4, RZ, RZ, R13 ;  /* 0x000000ffff047224 */ /* 0x000fe400078e000d */
[----:B------:R-:W-:Y:S01]  /*2ca00*/  IMAD.MOV.U32 R36, RZ, RZ, R14 ;  /* 0x000000ffff247224 */ /* 0x000fe200078e000e */
[----:B------:R3:W-:Y:S01]  /*2ca10*/  STL.64 [R1+0x138], R14 ;  /* 0x0001380e01007387 */ /* 0x0007e20000100a00 */
[----:B------:R-:W-:Y:S01]  /*2ca20*/  IMAD.MOV.U32 R37, RZ, RZ, R15 ;  /* 0x000000ffff257224 */ /* 0x000fe200078e000f */
[----:B------:R-:W-:Y:S01]  /*2ca30*/  F2FP.F16.E5M2.UNPACK_B R23, R0 ;  /* 0x00000000ff17723e */ /* 0x000fe200020004ff */
[----:B---3--:R-:W-:Y:S01]  /*2ca40*/  HMMA.16816.F32 R12, R28, R18, R32 ;  /* 0x000000121c0c723c */ /* 0x008fe20000001820 */
[----:B------:R-:W3:Y:S04]  /*2ca50*/  LDL.LU.64 R32, [R1+0x3f0] ;  /* 0x0003f00001207983 */ /* 0x000ee80000300a00 */
[----:B------:R-:W3:-:S14]  /*2ca60*/  LDL.LU.64 R34, [R1+0x3f8] ;  /* 0x0003f80001227983 */ /* 0x000edc0000300a00 */
[----:B------:R0:W-:Y:S04]  /*2ca70*/  STL.64 [R1+0x3b0], R12 ;  /* 0x0003b00c01007387 */ /* 0x0001e80000100a00 */
[----:B------:R1:W-:Y:S04]  /*2ca80*/  STL.64 [R1+0x3b8], R14 ;  /* 0x0003b80e01007387 */ /* 0x0003e80000100a00 */
[----:B------:R-:W-:Y:S04]  /*2ca90*/  STL.64 [R1+0x1c00], R18 ;  /* 0x001c001201007387 */ /* 0x000fe80000100a00 */
[----:B------:R2:W-:Y:S04]  /*2caa0*/  STL.64 [R1+0x1bf8], R16 ;  /* 0x001bf81001007387 */ /* 0x0005e80000100a00 */
[----:B0-----:R-:W4:Y:S04]  /*2cab0*/  LDL.LU.64 R12, [R1+0x410] ;  /* 0x00041000010c7983 */ /* 0x001f280000300a00 */
[----:B-1----:R-:W4:Y:S01]  /*2cac0*/  LDL.LU.64 R14, [R1+0x418] ;  /* 0x00041800010e7983 */ /* 0x002f220000300a00 */
[----:B--2---:R-:W-:Y:S03]  /*2cad0*/  HMMA.16816.F32 R16, R28, R20, R8 ;  /* 0x000000141c10723c */ /* 0x004fe60000001808 */
[----:B------:R-:W0:-:S15]  /*2cae0*/  LDSM.16.M88.4 R8, [R40+0x1a00] ;  /* 0x001a00002808783b */ /* 0x000e1e0000000200 */
[----:B------:R-:W-:Y:S01]  /*2caf0*/  NOP ;  /* 0x0000000000007918 */ /* 0x000fe20000000000 */
[----:B------:R-:W-:Y:S04]  /*2cb00*/  STL.64 [R1+0x3d0], R16 ;  /* 0x0003d01001007387 */ /* 0x000fe80000100a00 */
[----:B------:R-:W-:Y:S04]  /*2cb10*/  STL.64 [R1+0x3d8], R18 ;  /* 0x0003d81201007387 */ /* 0x000fe80000100a00 */
[----:B0-----:R0:W-:Y:S01]  /*2cb20*/  STL.64 [R1+0x160], R8 ;  /* 0x0001600801007387 */ /* 0x0011e20000100a00 */
[----:B------:R-:W-:Y:S02]  /*2cb30*/  IMAD.MOV.U32 R38, RZ, RZ, R8 ;  /* 0x000000ffff267224 */ /* 0x000fe400078e0008 */
[----:B------:R-:W-:Y:S01]  /*2cb40*/  IMAD.MOV.U32 R39, RZ, RZ, R9 ;  /* 0x000000ffff277224 */ /* 0x000fe200078e0009 */
[----:B------:R1:W-:Y:S01]  /*2cb50*/  STL.64 [R1+0x168], R10 ;  /* 0x0001680a01007387 */ /* 0x0003e20000100a00 */
[----:B------:R-:W-:-:S02]  /*2cb60*/  IMAD.MOV.U32 R0, RZ, RZ, R10 ;  /* 0x000000ffff007224 */ /* 0x000fc400078e000a */
[----:B------:R-:W-:Y:S01]  /*2cb70*/  IMAD.MOV.U32 R41, RZ, RZ, R11 ;  /* 0x000000ffff297224 */ /* 0x000fe200078e000b */
[----:B0-----:R-:W2:Y:S04]  /*2cb80*/  LDL.LU.64 R8, [R1+0x430] ;  /* 0x0004300001087983 */ /* 0x001ea80000300a00 */
[----:B-1----:R-:W2:Y:S01]  /*2cb90*/  LDL.LU.64 R10, [R1+0x438] ;  /* 0x00043800010a7983 */ /* 0x002ea20000300a00 */
[----:B------:R-:W-:Y:S02]  /*2cba0*/  F2FP.F16.E5M2.UNPACK_B R22, R22 ;  /* 0x00000016ff16723e */ /* 0x000fe400020004ff */
[----:B------:R-:W-:Y:S02]  /*2cbb0*/  F2FP.F16.E5M2.UNPACK_B R24, R24 ;  /* 0x00000018ff18723e */ /* 0x000fe400020004ff */
[----:B------:R-:W-:Y:S01]  /*2cbc0*/  F2FP.F16.E5M2.UNPACK_B R25, R25 ;  /* 0x00000019ff19723e */ /* 0x000fe200020004ff */
[----:B------:R-:W-:Y:S04]  /*2cbd0*/  STL.64 [R1+0x1c10], R22 ;  /* 0x001c101601007387 */ /* 0x000fe80000100a00 */
[----:B------:R-:W-:Y:S01]  /*2cbe0*/  STL.64 [R1+0x1c08], R20 ;  /* 0x001c081401007387 */ /* 0x000fe20000100a00 */
[----:B------:R-:W-:-:S02]  /*2cbf0*/  F2FP.F16.E5M2.UNPACK_B R26, R26 ;  /* 0x0000001aff1a723e */ /* 0x000fc400020004ff */
[----:B------:R-:W-:Y:S01]  /*2cc00*/  F2FP.F16.E5M2.UNPACK_B R27, R27 ;  /* 0x0000001bff1b723e */ /* 0x000fe200020004ff */
[----:B---3--:R-:W-:Y:S01]  /*2cc10*/  HMMA.16816.F32 R16, R28, R22, R32 ;  /* 0x000000161c10723c */ /* 0x008fe20000001820 */
[----:B------:R-:W0:-:S15]  /*2cc20*/  LDSM.16.M88.4 R20, [R40+0x1c00] ;  /* 0x001c00002814783b */ /* 0x000e1e0000000200 */
[----:B------:R-:W-:-:S03]  /*2cc30*/  NOP ;  /* 0x0000000000007918 */ /* 0x000fc60000000000 */
[----:B------:R-:W-:Y:S04]  /*2cc40*/  STL.64 [R1+0x3f0], R16 ;  /* 0x0003f01001007387 */ /* 0x000fe80000100a00 */
[----:B------:R4:W-:Y:S02]  /*2cc50*/  STL.64 [R1+0x3f8], R18 ;  /* 0x0003f81201007387 */ /* 0x0009e40000100a00 */
[----:B----4-:R-:W-:Y:S02]  /*2cc60*/  HMMA.16816.F32 R16, R28, R24, R12 ;  /* 0x000000181c10723c */ /* 0x010fe4000000180c */
[----:B------:R-:W3:Y:S04]  /*2cc70*/  LDL.LU.64 R12, [R1+0x450] ;  /* 0x00045000010c7983 */ /* 0x000ee80000300a00 */
[----:B------:R-:W3:-:S13]  /*2cc80*/  LDL.LU.64 R14, [R1+0x458] ;  /* 0x00045800010e7983 */ /* 0x000eda0000300a00 */
[----:B------:R1:W-:Y:S04]  /*2cc90*/  STL.64 [R1+0x410], R16 ;  /* 0x0004101001007387 */ /* 0x0003e80000100a00 */
[----:B------:R4:W-:Y:S04]  /*2cca0*/  STL.64 [R1+0x418], R18 ;  /* 0x0004181201007387 */ /* 0x0009e80000100a00 */
[----:B0-----:R0:W-:Y:S04]  /*2ccb0*/  STL.64 [R1+0x190], R20 ;  /* 0x0001901401007387 */ /* 0x0011e80000100a00 */
[----:B------:R0:W-:Y:S01]  /*2ccc0*/  STL.64 [R1+0x198], R22 ;  /* 0x0001981601007387 */ /* 0x0001e20000100a00 */
[----:B-1----:R-:W-:-:S02]  /*2ccd0*/  IMAD.MOV.U32 R17, RZ, RZ, R22 ;  /* 0x000000ffff117224 */ /* 0x002fc400078e0016 */
[----:B----4-:R-:W-:Y:S02]  /*2cce0*/  IMAD.MOV.U32 R19, RZ, RZ, R20 ;  /* 0x000000ffff137224 */ /* 0x010fe400078e0014 */
[----:B------:R-:W-:Y:S02]  /*2ccf0*/  IMAD.MOV.U32 R18, RZ, RZ, R21 ;  /* 0x000000ffff127224 */ /* 0x000fe400078e0015 */
[----:B------:R-:W-:Y:S01]  /*2cd00*/  IMAD.MOV.U32 R16, RZ, RZ, R23 ;  /* 0x000000ffff107224 */ /* 0x000fe200078e0017 */
[----:B0-----:R-:W4:Y:S04]  /*2cd10*/  LDL.LU.64 R20, [R1+0x470] ;  /* 0x0004700001147983 */ /* 0x001f280000300a00 */
[----:B------:R-:W4:Y:S01]  /*2cd20*/  LDL.LU.64 R22, [R1+0x478] ;  /* 0x0004780001167983 */ /* 0x000f220000300a00 */
[----:B--2---:R-:W-:-:S15]  /*2cd30*/  HMMA.16816.F32 R8, R28, R26, R8 ;  /* 0x0000001a1c08723c */ /* 0x004fde0000001808 */
[----:B------:R-:W-:-:S04]  /*2cd40*/  NOP ;  /* 0x0000000000007918 */ /* 0x000fc80000000000 */
[----:B------:R0:W-:Y:S04]  /*2cd50*/  STL.64 [R1+0x430], R8 ;  /* 0x0004300801007387 */ /* 0x0001e80000100a00 */
[----:B------:R1:W-:Y:S04]  /*2cd60*/  STL.64 [R1+0x438], R10 ;  /* 0x0004380a01007387 */ /* 0x0003e80000100a00 */
[----:B------:R-:W-:Y:S04]  /*2cd70*/  STL.64 [R1+0x1c70], R26 ;  /* 0x001c701a01007387 */ /* 0x000fe80000100a00 */
[----:B------:R3:W-:Y:S04]  /*2cd80*/  STL.64 [R1+0x1c68], R24 ;  /* 0x001c681801007387 */ /* 0x0007e80000100a00 */
[----:B0-----:R-:W2:Y:S04]  /*2cd90*/  LDL.LU.64 R8, [R1+0x490] ;  /* 0x0004900001087983 */ /* 0x001ea80000300a00 */
[----:B-1----:R-:W2:Y:S01]  /*2cda0*/  LDL.LU.64 R10, [R1+0x498] ;  /* 0x00049800010a7983 */ /* 0x002ea20000300a00 */
[----:B------:R-:W-:-:S02]  /*2cdb0*/  F2FP.F16.E5M2.UNPACK_B R32, R7 ;  /* 0x00000007ff20723e */ /* 0x000fc400020004ff */
[----:B------:R-:W-:Y:S02]  /*2cdc0*/  F2FP.F16.E5M2.UNPACK_B R33, R6 ;  /* 0x00000006ff21723e */ /* 0x000fe400020004ff */
[----:B------:R-:W-:Y:S02]  /*2cdd0*/  F2FP.F16.E5M2.UNPACK_B R34, R5 ;  /* 0x00000005ff22723e */ /* 0x000fe400020004ff */
[----:B------:R-:W-:Y:S02]  /*2cde0*/  F2FP.F16.E5M2.UNPACK_B R35, R4 ;  /* 0x00000004ff23723e */ /* 0x000fe400020004ff */
[----:B------:R-:W-:Y:S02]  /*2cdf0*/  F2FP.F16.E5M2.UNPACK_B R36, R36 ;  /* 0x00000024ff24723e */ /* 0x000fe400020004ff */
[----:B------:R-:W-:Y:S01]  /*2ce00*/  F2FP.F16.E5M2.UNPACK_B R37, R37 ;  /* 0x00000025ff25723e */ /* 0x000fe200020004ff */
[----:B---3--:R-:W-:Y:S01]  /*2ce10*/  HMMA.16816.F32 R24, R28, R32, R12 ;  /* 0x000000201c18723c */ /* 0x008fe2000000180c */
[----:B------:R-:W3:Y:S04]  /*2ce20*/  LDL.LU.64 R12, [R1+0x4b0] ;  /* 0x0004b000010c7983 */ /* 0x000ee80000300a00 */
[----:B------:R-:W3:-:S14]  /*2ce30*/  LDL.LU.64 R14, [R1+0x4b8] ;  /* 0x0004b800010e7983 */ /* 0x000edc0000300a00 */
[----:B------:R-:W-:Y:S04]  /*2ce40*/  STL.64 [R1+0x450], R24 ;  /* 0x0004501801007387 */ /* 0x000fe80000100a00 */
[----:B------:R-:W-:Y:S04]  /*2ce50*/  STL.64 [R1+0x458], R26 ;  /* 0x0004581a01007387 */ /* 0x000fe80000100a00 */
[----:B------:R-:W0:Y:S01]  /*2ce60*/  LDSM.16.M88.4 R24, [R40+0x1e00] ;  /* 0x001e00002818783b */ /* 0x000e220000000200 */
[C---:B----4-:R-:W-:Y:S03]  /*2ce70*/  HMMA.16816.F32 R20, R28.reuse, R34, R20 ;  /* 0x000000221c14723c */ /* 0x050fe60000001814 */
[----:B0-----:R-:W-:Y:S04]  /*2ce80*/  STL.64 [R1+0x1a0], R24 ;  /* 0x0001a01801007387 */ /* 0x001fe80000100a00 */
[----:B------:R-:W-:Y:S04]  /*2ce90*/  STL.64 [R1+0x1a8], R26 ;  /* 0x0001a81a01007387 */ /* 0x000fe80000100a00 */
[----:B------:R-:W-:Y:S04]  /*2cea0*/  STL.64 [R1+0x1c80], R34 ;  /* 0x001c802201007387 */ /* 0x000fe80000100a00 */
[----:B------:R-:W-:Y:S04]  /*2ceb0*/  STL.64 [R1+0x1c78], R32 ;  /* 0x001c782001007387 */ /* 0x000fe80000100a00 */
[----:B------:R-:W-:Y:S04]  /*2cec0*/  STL.64 [R1+0x470], R20 ;  /* 0x0004701401007387 */ /* 0x000fe80000100a00 */
[----:B------:R2:W-:Y:S02]  /*2ced0*/  STL.64 [R1+0x478], R22 ;  /* 0x0004781601007387 */ /* 0x0005e40000100a00 */
[----:B--2---:R-:W-:Y:S02]  /*2cee0*/  HMMA.16816.F32 R20, R28, R36, R8 ;  /* 0x000000241c14723c */ /* 0x004fe40000001808 */
[----:B------:R-:W2:Y:S04]  /*2cef0*/  LDL.LU.64 R8, [R1+0x4d0] ;  /* 0x0004d00001087983 */ /* 0x000ea80000300a00 */
[----:B------:R-:W2:-:S13]  /*2cf00*/  LDL.LU.64 R10, [R1+0x4d8] ;  /* 0x0004d800010a7983 */ /* 0x000e9a0000300a00 */
[----:B------:R0:W-:Y:S04]  /*2cf10*/  STL.64 [R1+0x490], R20 ;  /* 0x0004901401007387 */ /* 0x0001e80000100a00 */
[----:B------:R1:W-:Y:S04]  /*2cf20*/  STL.64 [R1+0x498], R22 ;  /* 0x0004981601007387 */ /* 0x0003e80000100a00 */
[----:B0-----:R-:W4:Y:S04]  /*2cf30*/  LDL.LU.64 R20, [R1+0x4f0] ;  /* 0x0004f00001147983 */ /* 0x001f280000300a00 */
[----:B-1----:R-:W4:Y:S01]  /*2cf40*/  LDL.LU.64 R22, [R1+0x4f8] ;  /* 0x0004f80001167983 */ /* 0x002f220000300a00 */
[----:B------:R-:W-:-:S02]  /*2cf50*/  F2FP.F16.E5M2.UNPACK_B R38, R38 ;  /* 0x00000026ff26723e */ /* 0x000fc400020004ff */
[----:B------:R-:W-:Y:S02]  /*2cf60*/  F2FP.F16.E5M2.UNPACK_B R39, R39 ;  /* 0x00000027ff27723e */ /* 0x000fe400020004ff */
[----:B------:R-:W-:Y:S02]  /*2cf70*/  F2FP.F16.E5M2.UNPACK_B R40, R0 ;  /* 0x00000000ff28723e */ /* 0x000fe400020004ff */
[----:B------:R-:W-:Y:S02]  /*2cf80*/  F2FP.F16.E5M2.UNPACK_B R41, R41 ;  /* 0x00000029ff29723e */ /* 0x000fe400020004ff */
[----:B------:R-:W-:Y:S02]  /*2cf90*/  F2FP.F16.E5M2.UNPACK_B R42, R19 ;  /* 0x00000013ff2a723e */ /* 0x000fe400020004ff */
[----:B------:R-:W-:Y:S01]  /*2cfa0*/  F2FP.F16.E5M2.UNPACK_B R43, R18 ;  /* 0x00000012ff2b723e */ /* 0x000fe200020004ff */
[----:B------:R-:W-:Y:S02]  /*2cfb0*/  IMAD.MOV.U32 R7, RZ, RZ, R24 ;  /* 0x000000ffff077224 */ /* 0x000fe400078e0018 */
[----:B------:R-:W-:-:S02]  /*2cfc0*/  IMAD.MOV.U32 R6, RZ, RZ, R25 ;  /* 0x000000ffff067224 */ /* 0x000fc400078e0019 */
[----:B------:R-:W-:Y:S02]  /*2cfd0*/  IMAD.MOV.U32 R5, RZ, RZ, R26 ;  /* 0x000000ffff057224 */ /* 0x000fe400078e001a */
[----:B------:R-:W-:Y:S01]  /*2cfe0*/  IMAD.MOV.U32 R4, RZ, RZ, R27 ;  /* 0x000000ffff047224 */ /* 0x000fe200078e001b */
[----:B---3--:R-:W-:-:S15]  /*2cff0*/  HMMA.16816.F32 R12, R28, R38, R12 ;  /* 0x000000261c0c723c */ /* 0x008fde000000180c */
[----:B------:R-:W-:-:S04]  /*2d000*/  NOP ;  /* 0x0000000000007918 */ /* 0x000fc80000000000 */
[----:B------:R0:W-:Y:S04]  /*2d010*/  STL.64 [R1+0x4b0], R12 ;  /* 0x0004b00c01007387 */ /* 0x0001e80000100a00 */
[----:B------:R1:W-:Y:S04]  /*2d020*/  STL.64 [R1+0x4b8], R14 ;  /* 0x0004b80e01007387 */ /* 0x0003e80000100a00 */
[----:B0-----:R-:W3:Y:S04]  /*2d030*/  LDL.LU.64 R12, [R1+0x540] ;  /* 0x00054000010c7983 */ /* 0x001ee80000300a00 */
[----:B-1----:R-:W3:Y:S04]  /*2d040*/  LDL.LU.64 R14, [R1+0x548] ;  /* 0x00054800010e7983 */ /* 0x002ee80000300a00 */
[----:B------:R-:W3:Y:S04]  /*2d050*/  LDL.LU R53, [R1+0xb5c] ;  /* 0x000b5c0001357983 */ /* 0x000ee80000300800 */
[----:B------:R-:W3:Y:S04]  /*2d060*/  LDL.LU R54, [R1+0xb58] ;  /* 0x000b580001367983 */ /* 0x000ee80000300800 */
[----:B------:R-:W3:Y:S04]  /*2d070*/  LDL.LU R55, [R1+0xb64] ;  /* 0x000b640001377983 */ /* 0x000ee80000300800 */
[----:B------:R-:W3:Y:S04]  /*2d080*/  LDL.LU R56, [R1+0xb60] ;  /* 0x000b600001387983 */ /* 0x000ee80000300800 */
[----:B------:R-:W3:Y:S04]  /*2d090*/  LDL.LU R57, [R1+0xb6c] ;  /* 0x000b6c0001397983 */ /* 0x000ee80000300800 */
[----:B------:R-:W3:Y:S04]  /*2d0a0*/  LDL.LU R58, [R1+0xb68] ;  /* 0x000b6800013a7983 */ /* 0x000ee80000300800 */
[----:B------:R-:W3:Y:S04]  /*2d0b0*/  LDL.LU R59, [R1+0xb74] ;  /* 0x000b7400013b7983 */ /* 0x000ee80000300800 */
[----:B------:R-:W3:Y:S01]  /*2d0c0*/  LDL.LU R0, [R1+0xb70] ;  /* 0x000b700001007983 */ /* 0x000ee20000300800 */
[C---:B--2---:R-:W-:Y:S03]  /*2d0d0*/  HMMA.16816.F32 R24, R28.reuse, R40, R8 ;  /* 0x000000281c18723c */ /* 0x044fe60000001808 */
[----:B------:R-:W2:Y:S04]  /*2d0e0*/  LDL.LU.64 R8, [R1+0x930] ;  /* 0x0009300001087983 */ /* 0x000ea80000300a00 */
[----:B------:R-:W2:Y:S01]  /*2d0f0*/  LDL.LU.64 R10, [R1+0x938] ;  /* 0x00093800010a7983 */ /* 0x000ea20000300a00 */
[----:B----4-:R-:W-:Y:S11]  /*2d100*/  HMMA.16816.F32 R20, R28, R42, R20 ;  /* 0x0000002a1c14723c */ /* 0x010ff60000001814 */
[----:B------:R0:W-:Y:S04]  /*2d110*/  STL.64 [R1+0x4d0], R24 ;  /* 0x0004d01801007387 */ /* 0x0001e80000100a00 */
[----:B------:R1:W-:Y:S04]  /*2d120*/  STL.64 [R1+0x4d8], R26 ;  /* 0x0004d81a01007387 */ /* 0x0003e80000100a00 */
[----:B------:R-:W-:Y:S04]  /*2d130*/  STL.64 [R1+0x1bf0], R42 ;  /* 0x001bf02a01007387 */ /* 0x000fe80000100a00 */
[----:B------:R-:W-:Y:S04]  /*2d140*/  STL.64 [R1+0x1be8], R40 ;  /* 0x001be82801007387 */ /* 0x000fe80000100a00 */
[----:B------:R-:W-:Y:S04]  /*2d150*/  STL.64 [R1+0x4f0], R20 ;  /* 0x0004f01401007387 */ /* 0x000fe80000100a00 */
[----:B------:R-:W-:Y:S04]  /*2d160*/  STL.64 [R1+0x4f8], R22 ;  /* 0x0004f81601007387 */ /* 0x000fe80000100a00 */
[----:B0-----:R-:W4:Y:S04]  /*2d170*/  LDL.LU.64 R24, [R1+0x530] ;  /* 0x0005300001187983 */ /* 0x001f280000300a00 */
[----:B-1----:R-:W4:Y:S01]  /*2d180*/  LDL.LU.64 R26, [R1+0x538] ;  /* 0x00053800011a7983 */ /* 0x002f220000300a00 */
[----:B------:R-:W-:-:S02]  /*2d190*/  F2FP.F16.E5M2.UNPACK_B R44, R17 ;  /* 0x00000011ff2c723e */ /* 0x000fc400020004ff */
[----:B------:R-:W-:Y:S02]  /*2d1a0*/  F2FP.F16.E5M2.UNPACK_B R45, R16 ;  /* 0x00000010ff2d723e */ /* 0x000fe400020004ff */
[----:B------:R-:W-:-:S05]  /*2d1b0*/  F2FP.F16.E5M2.UNPACK_B R46, R7 ;  /* 0x00000007ff2e723e */ /* 0x000fca00020004ff */
[----:B---3--:R-:W-:-:S15]  /*2d1c0*/  HMMA.16816.F32 R12, R28, R44, R12 ;  /* 0x0000002c1c0c723c */ /* 0x008fde000000180c */
[----:B------:R-:W-:-:S04]  /*2d1d0*/  NOP ;  /* 0x0000000000007918 */ /* 0x000fc80000000000 */
[----:B------:R0:W-:Y:S02]  /*2d1e0*/  STL.64 [R1+0x540], R12 ;  /* 0x0005400c01007387 */ /* 0x0001e40000100a00 */
[----:B0-----:R-:W-:Y:S01]  /*2d1f0*/  IMAD.MOV.U32 R13, RZ, RZ, R47 ;  /* 0x000000ffff0d7224 */ /* 0x001fe200078e002f */
[----:B------:R-:W-:Y:S01]  /*2d200*/  F2FP.F16.E5M2.UNPACK_B R47, R6 ;  /* 0x00000006ff2f723e */ /* 0x000fe200020004ff */
[----:B------:R-:W-:Y:S01]  /*2d210*/  IMAD.MOV.U32 R12, RZ, RZ, R48 ;  /* 0x000000ffff0c7224 */ /* 0x000fe200078e0030 */
[----:B------:R-:W-:Y:S01]  /*2d220*/  F2FP.F16.E5M2.UNPACK_B R48, R5 ;  /* 0x00000005ff30723e */ /* 0x000fe200020004ff */
[----:B------:R0:W-:Y:S04]  /*2d230*/  STL.64 [R1+0x548], R14 ;  /* 0x0005480e01007387 */ /* 0x0001e80000100a00 */
[----:B0-----:R-:W3:Y:S04]  /*2d240*/  LDL R14, [R1+0x10] ;  /* 0x00001000010e7983 */ /* 0x001ee80000100800 */
[----:B------:R-:W3:Y:S01]  /*2d250*/  LDL R15, [R1+0x14] ;  /* 0x00001400010f7983 */ /* 0x000ee20000100800 */
[----:B------:R-:W-:-:S02]  /*2d260*/  IMAD R5, R56, 0x100, R55 ;  /* 0x0000010038057824 */ /* 0x000fc400078e0237 */
[----:B------:R-:W-:Y:S01]  /*2d270*/  IMAD R0, R0, 0x100, R59 ;  /* 0x0000010000007824 */ /* 0x000fe200078e023b */
[----:B--2---:R-:W-:Y:S01]  /*2d280*/  HMMA.16816.F32 R16, R28, R46, R8 ;  /* 0x0000002e1c10723c */ /* 0x004fe20000001808 */
[----:B------:R-:W-:Y:S01]  /*2d290*/  IMAD.MOV.U32 R9, RZ, RZ, R49 ;  /* 0x000000ffff097224 */ /* 0x000fe200078e0031 */
[----:B------:R-:W-:Y:S01]  /*2d2a0*/  F2FP.F16.E5M2.UNPACK_B R49, R4 ;  /* 0x00000004ff31723e */ /* 0x000fe200020004ff */
[----:B------:R-:W2:-:S15]  /*2d2b0*/  LDL R10, [R1] ;  /* 0x00000000010a7983 */ /* 0x000e9e0000100800 */
[----:B------:R-:W-:Y:S01]  /*2d2c0*/  NOP ;  /* 0x0000000000007918 */ /* 0x000fe20000000000 */
[----:B------:R0:W-:Y:S04]  /*2d2d0*/  STL.64 [R1+0x930], R16 ;  /* 0x0009301001007387 */ /* 0x0001e80000100a00 */
[----:B------:R1:W-:Y:S04]  /*2d2e0*/  STL.64 [R1+0x938], R18 ;  /* 0x0009381201007387 */ /* 0x0003e80000100a00 */
[----:B------:R-:W2:Y:S04]  /*2d2f0*/  LDL R11, [R1+0x4] ;  /* 0x00000400010b7983 */ /* 0x000ea80000100800 */
[----:B------:R-:W2:Y:S04]  /*2d300*/  LDL R8, [R1+0x8] ;  /* 0x0000080001087983 */ /* 0x000ea80000100800 */
[----:B------:R-:W-:Y:S04]  /*2d310*/  STL.64 [R1+0x1be0], R46 ;  /* 0x001be02e01007387 */ /* 0x000fe80000100a00 */
[----:B------:R-:W-:Y:S04]  /*2d320*/  STL.64 [R1+0x1bd8], R44 ;  /* 0x001bd82c01007387 */ /* 0x000fe80000100a00 */
[----:B------:R-:W2:Y:S04]  /*2d330*/  LDL.LU.64 R20, [R1+0x920] ;  /* 0x0009200001147983 */ /* 0x000ea80000300a00 */
[----:B------:R-:W2:Y:S04]  /*2d340*/  LDL.LU.64 R22, [R1+0x928] ;  /* 0x0009280001167983 */ /* 0x000ea80000300a00 */
[----:B0-----:R-:W3:Y:S04]  /*2d350*/  LDL.LU.64 R16, [R1+0x910] ;  /* 0x0009100001107983 */ /* 0x001ee80000300a00 */
[----:B-1----:R-:W3:Y:S01]  /*2d360*/  LDL.LU.64 R18, [R1+0x918] ;  /* 0x0009180001127983 */ /* 0x002ee20000300a00 */
[----:B----4-:R-:W-:Y:S01]  /*2d370*/  HMMA.16816.F32 R24, R28, R48, R24 ;  /* 0x000000301c18723c */ /* 0x010fe20000001818 */
[----:B------:R-:W-:-:S15]  /*2d380*/  IMAD R4, R58, 0x100, R57 ;  /* 0x000001003a047824 */ /* 0x000fde00078e0239 */
[----:B------:R-:W-:-:S03]  /*2d390*/  NOP ;  /* 0x0000000000007918 */ /* 0x000fc60000000000 */
[----:B------:R0:W-:Y:S04]  /*2d3a0*/  STL.64 [R1+0x530], R24 ;  /* 0x0005301801007387 */ /* 0x0001e80000100a00 */
[----:B------:R1:W-:Y:S04]  /*2d3b0*/  STL.64 [R1+0x538], R26 ;  /* 0x0005381a01007387 */ /* 0x0003e80000100a00 */
[----:B------:R-:W4:Y:S04]  /*2d3c0*/  LDL.LU.64 R32, [R1+0x900] ;  /* 0x0009000001207983 */ /* 0x000f280000300a00 */
[----:B------:R-:W4:Y:S04]  /*2d3d0*/  LDL.LU.64 R34, [R1+0x908] ;  /* 0x0009080001227983 */ /* 0x000f280000300a00 */
[----:B0-----:R-:W4:Y:S04]  /*2d3e0*/  LDL.LU.64 R24, [R1+0x8f0] ;  /* 0x0008f00001187983 */ /* 0x001f280000300a00 */
[----:B-1----:R-:W4:Y:S04]  /*2d3f0*/  LDL.LU.64 R26, [R1+0x8f8] ;  /* 0x0008f800011a7983 */ /* 0x002f280000300a00 */
[----:B------:R-:W4:Y:S04]  /*2d400*/  LDL.LU.64 R56, [R1+0x8e0] ;  /* 0x0008e00001387983 */ /* 0x000f280000300a00 */
[----:B------:R-:W4:Y:S01]  /*2d410*/  LDL.LU.64 R58, [R1+0x8e8] ;  /* 0x0008e800013a7983 */ /* 0x000f220000300a00 */
[----:B------:R-:W-:Y:S01]  /*2d420*/  IMAD R6, R54, 0x100, R53 ;  /* 0x0000010036067824 */ /* 0x000fe200078e0235 */
[----:B------:R-:W-:-:S02]  /*2d430*/  F2FP.F16.E5M2.UNPACK_B R29, R5 ;  /* 0x00000005ff1d723e */ /* 0x000fc400020004ff */
[----:B------:R-:W-:Y:S02]  /*2d440*/  F2FP.F16.E5M2.UNPACK_B R30, R4 ;  /* 0x00000004ff1e723e */ /* 0x000fe400020004ff */
[----:B------:R-:W-:Y:S01]  /*2d450*/  F2FP.F16.E5M2.UNPACK_B R31, R0 ;  /* 0x00000000ff1f723e */ /* 0x000fe200020004ff */
[----:B------:R-:W4:Y:S01]  /*2d460*/  LDL.LU.64 R4, [R1+0x8d0] ;  /* 0x0008d00001047983 */ /* 0x000f220000300a00 */
[----:B------:R-:W-:-:S03]  /*2d470*/  F2FP.F16.E5M2.UNPACK_B R28, R6 ;  /* 0x00000006ff1c723e */ /* 0x000fc600020004ff */
[----:B------:R-:W4:Y:S04]  /*2d480*/  LDL.LU.64 R6, [R1+0x8d8] ;  /* 0x0008d80001067983 */ /* 0x000f280000300a00 */
[----:B------:R-:W4:Y:S04]  /*2d490*/  LDL.LU.64 R52, [R1+0x8c0] ;  /* 0x0008c00001347983 */ /* 0x000f280000300a00 */
[----:B------:R-:W4:Y:S04]  /*2d4a0*/  LDL.LU.64 R54, [R1+0x8c8] ;  /* 0x0008c80001367983 */ /* 0x000f280000300a00 */
[----:B------:R-:W4:Y:S01]  /*2d4b0*/  LDL.LU.64 R44, [R1+0x8a0] ;  /* 0x0008a000012c7983 */ /* 0x000f220000300a00 */
[C---:B--2---:R-:W-:Y:S08]  /*2d4c0*/  HMMA.16816.F32 R20, R28.reuse, R12, R20 ;  /* 0x0000000c1c14723c */ /* 0x044ff00000001814 */
[C---:B---3--:R-:W-:Y:S11]  /*2d4d0*/  HMMA.16816.F32 R12, R28.reuse, R14, R16 ;  /* 0x0000000e1c0c723c */ /* 0x048ff60000001810 */
[----:B------:R0:W-:Y:S04]  /*2d4e0*/  STL.64 [R1+0x920], R20 ;  /* 0x0009201401007387 */ /* 0x0001e80000100a00 */
[----:B------:R1:W-:Y:S04]  /*2d4f0*/  STL.64 [R1+0x928], R22 ;  /* 0x0009281601007387 */ /* 0x0003e80000100a00 */
[----:B------:R-:W2:Y:S04]  /*2d500*/  LDL.LU.64 R46, [R1+0x8a8] ;  /* 0x0008a800012e7983 */ /* 0x000ea80000300a00 */
[----:B------:R3:W-:Y:S04]  /*2d510*/  STL.64 [R1+0x910], R12 ;  /* 0x0009100c01007387 */ /* 0x0007e80000100a00 */
[----:B------:R0:W-:Y:S04]  /*2d520*/  STL.64 [R1+0x918], R14 ;  /* 0x0009180e01007387 */ /* 0x0001e80000100a00 */
[----:B------:R-:W2:Y:S04]  /*2d530*/  LDL.LU.64 R40, [R1+0x890] ;  /* 0x0008900001287983 */ /* 0x000ea80000300a00 */
[----:B------:R-:W2:Y:S04]  /*2d540*/  LDL.LU.64 R42, [R1+0x898] ;  /* 0x00089800012a7983 */ /* 0x000ea80000300a00 */
[----:B0-----:R-:W2:Y:S04]  /*2d550*/  LDL.LU.64 R20, [R1+0x880] ;  /* 0x0008800001147983 */ /* 0x001ea80000300a00 */
[----:B-1----:R-:W2:Y:S04]  /*2d560*/  LDL.LU.64 R22, [R1+0x888] ;  /* 0x0008880001167983 */ /* 0x002ea80000300a00 */
[----:B------:R-:W2:Y:S04]  /*2d570*/  LDL.LU.64 R16, [R1+0x870] ;  /* 0x0008700001107983 */ /* 0x000ea80000300a00 */
[----:B------:R-:W2:Y:S04]  /*2d580*/  LDL.LU.64 R18, [R1+0x878] ;  /* 0x0008780001127983 */ /* 0x000ea80000300a00 */
[----:B---3--:R-:W3:Y:S04]  /*2d590*/  LDL.LU.64 R12, [R1+0x860] ;  /* 0x00086000010c7983 */ /* 0x008ee80000300a00 */
[----:B------:R-:W3:Y:S01]  /*2d5a0*/  LDL.LU.64 R14, [R1+0x868] ;  /* 0x00086800010e7983 */ /* 0x000ee20000300a00 */
[C---:B----4-:R-:W-:Y:S08]  /*2d5b0*/  HMMA.16816.F32 R32, R28.reuse, R8, R32 ;  /* 0x000000081c20723c */ /* 0x050ff00000001820 */
[C---:B------:R-:W-:Y:S08]  /*2d5c0*/  HMMA.16816.F32 R8, R28.reuse, R10, R24 ;  /* 0x0000000a1c08723c */ /* 0x040ff00000001818 */
[C---:B------:R-:W-:Y:S03]  /*2d5d0*/  HMMA.16816.F32 R56, R28.reuse, R60, R56 ;  /* 0x0000003c1c38723c */ /* 0x040fe60000001838 */
[----:B------:R-:W-:Y:S04]  /*2d5e0*/  STL.64 [R1+0x900], R32 ;  /* 0x0009002001007387 */ /* 0x000fe80000100a00 */
[----:B------:R0:W-:Y:S04]  /*2d5f0*/  STL.64 [R1+0x908], R34 ;  /* 0x0009082201007387 */ /* 0x0001e80000100a00 */
[----:B0-----:R-:W4:Y:S04]  /*2d600*/  LDL.LU.64 R34, [R1+0x1c80] ;  /* 0x001c800001227983 */ /* 0x001f280000300a00 */
[----:B------:R-:W2:Y:S04]  /*2d610*/  LDL.LU.64 R32, [R1+0x1c78] ;  /* 0x001c780001207983 */ /* 0x000ea80000300a00 */
[----:B------:R-:W2:Y:S04]  /*2d620*/  LDL.LU.64 R26, [R1+0x1c70] ;  /* 0x001c7000011a7983 */ /* 0x000ea80000300a00 */
[----:B------:R-:W2:Y:S04]  /*2d630*/  LDL.LU.64 R24, [R1+0x1c68] ;  /* 0x001c680001187983 */ /* 0x000ea80000300a00 */
[----:B------:R-:W-:Y:S04]  /*2d640*/  STL.64 [R1+0x8f0], R8 ;  /* 0x0008f00801007387 */ /* 0x000fe80000100a00 */
[----:B------:R0:W-:Y:S04]  /*2d650*/  STL.64 [R1+0x8f8], R10 ;  /* 0x0008f80a01007387 */ /* 0x0001e80000100a00 */
[----:B0-----:R-:W2:Y:S04]  /*2d660*/  LDL.LU.64 R10, [R1+0x1c60] ;  /* 0x001c6000010a7983 */ /* 0x001ea80000300a00 */
[----:B------:R-:W2:Y:S04]  /*2d670*/  LDL.LU.64 R8, [R1+0x1c58] ;  /* 0x001c580001087983 */ /* 0x000ea80000300a00 */
[----:B------:R-:W-:Y:S04]  /*2d680*/  STL.64 [R1+0x8e0], R56 ;  /* 0x0008e03801007387 */ /* 0x000fe80000100a00 */
[----:B------:R0:W-:Y:S04]  /*2d690*/  STL.64 [R1+0x8e8], R58 ;  /* 0x0008e83a01007387 */ /* 0x0001e80000100a00 */
[----:B0-----:R-:W2:Y:S04]  /*2d6a0*/  LDL.LU.64 R58, [R1+0x1c50] ;  /* 0x001c5000013a7983 */ /* 0x001ea80000300a00 */
[----:B------:R-:W3:Y:S01]  /*2d6b0*/  LDL.LU.64 R56, [R1+0x1c48] ;  /* 0x001c480001387983 */ /* 0x000ee20000300a00 */
[C---:B--2---:R-:W-:Y:S08]  /*2d6c0*/  HMMA.16816.F32 R4, R28.reuse, R58, R4 ;  /* 0x0000003a1c04723c */ /* 0x044ff00000001804 */
[C---:B---3--:R-:W-:Y:S11]  /*2d6d0*/  HMMA.16816.F32 R52, R28.reuse, R56, R52 ;  /* 0x000000381c34723c */ /* 0x048ff60000001834 */
[----:B------:R-:W-:Y:S04]  /*2d6e0*/  STL.64 [R1+0x8d0], R4 ;  /* 0x0008d00401007387 */ /* 0x000fe80000100a00 */
[----:B------:R0:W-:Y:S04]  /*2d6f0*/  STL.64 [R1+0x8d8], R6 ;  /* 0x0008d80601007387 */ /* 0x0001e80000100a00 */
[----:B0-----:R-:W2:Y:S04]  /*2d700*/  LDL.LU.64 R6, [R1+0x1c40] ;  /* 0x001c400001067983 */ /* 0x001ea80000300a00 */
[----:B------:R-:W3:Y:S04]  /*2d710*/  LDL.LU.64 R4, [R1+0x1c38] ;  /* 0x001c380001047983 */ /* 0x000ee80000300a00 */
[----:B------:R-:W-:Y:S04]  /*2d720*/  STL.64 [R1+0x8c0], R52 ;  /* 0x0008c03401007387 */ /* 0x000fe80000100a00 */
[----:B------:R0:W-:Y:S04]  /*2d730*/  STL.64 [R1+0x8c8], R54 ;  /* 0x0008c83601007387 */ /* 0x0001e80000100a00 */
[----:B0-----:R-:W2:Y:S04]  /*2d740*/  LDL.LU.64 R54, [R1+0x1c30] ;  /* 0x001c300001367983 */ /* 0x001ea80000300a00 */
[----:B------:R-:W2:Y:S04]  /*2d750*/  LDL.LU.64 R52, [R1+0x1c28] ;  /* 0x001c280001347983 */ /* 0x000ea80000300a00 */
[----:B------:R-:W-:Y:S04]  /*2d760*/  STL.64 [R1+0x1bd0], R58 ;  /* 0x001bd03a01007387 */ /* 0x000fe80000100a00 */
[----:B------:R0:W-:Y:S04]  /*2d770*/  STL.64 [R1+0x1bc8], R56 ;  /* 0x001bc83801007387 */ /* 0x0001e80000100a00 */
[----:B0-----:R-:W3:Y:S04]  /*2d780*/  LDL.LU.64 R56, [R1+0x8b0] ;  /* 0x0008b00001387983 */ /* 0x001ee80000300a00 */
[----:B------:R-:W3:Y:S01]  /*2d790*/  LDL.LU.64 R58, [R1+0x8b8] ;  /* 0x0008b800013a7983 */ /* 0x000ee20000300a00 */
[C---:B------:R-:W-:Y:S08]  /*2d7a0*/  HMMA.16816.F32 R20, R28.reuse, R2, R20 ;  /* 0x000000021c14723c */ /* 0x040ff00000001814 */
[C---:B--2---:R-:W-:Y:S08]  /*2d7b0*/  HMMA.16816.F32 R44, R28.reuse, R52, R44 ;  /* 0x000000341c2c723c */ /* 0x044ff0000000182c */
[----:B---3--:R-:W-:Y:S01]  /*2d7c0*/  HMMA.16816.F32 R56, R28, R54, R56 ;  /* 0x000000361c38723c */ /* 0x008fe20000001838 */
[----:B------:R-:W-:-:S15]  /*2d7d0*/  STL.64 [R1+0x1bc0], R54 ;  /* 0x001bc03601007387 */ /* 0x000fde0000100a00 */
[----:B------:R-:W-:-:S03]  /*2d7e0*/  NOP ;  /* 0x0000000000007918 */ /* 0x000fc60000000000 */
[----:B------:R-:W-:Y:S04]  /*2d7f0*/  STL.64 [R1+0x8b0], R56 ;  /* 0x0008b03801007387 */ /* 0x000fe80000100a00 */
[----:B------:R-:W-:Y:S04]  /*2d800*/  STL.64 [R1+0x8b8], R58 ;  /* 0x0008b83a01007387 */ /* 0x000fe80000100a00 */
[----:B------:R-:W-:Y:S04]  /*2d810*/  STL.64 [R1+0x1bb8], R52 ;  /* 0x001bb83401007387 */ /* 0x000fe80000100a00 */
[----:B------:R-:W-:Y:S04]  /*2d820*/  STL.64 [R1+0x8a0], R44 ;  /* 0x0008a02c01007387 */ /* 0x000fe80000100a00 */
[----:B------:R0:W-:Y:S02]  /*2d830*/  STL.64 [R1+0x8a8], R46 ;  /* 0x0008a82e01007387 */ /* 0x0001e40000100a00 */
[----:B0-----:R-:W-:Y:S02]  /*2d840*/  HMMA.16816.F32 R44, R28, R50, R40 ;  /* 0x000000321c2c723c */ /* 0x001fe40000001828 */
[----:B------:R-:W2:-:S15]  /*2d850*/  LDL.LU.64 R40, [R1+0x850] ;  /* 0x0008500001287983 */ /* 0x000e9e0000300a00 */
[----:B------:R-:W-:Y:S02]  /*2d860*/  NOP ;  /* 0x0000000000007918 */ /* 0x000fe40000000000 */
[----:B------:R-:W-:Y:S04]  /*2d870*/  STL.64 [R1+0x890], R44 ;  /* 0x0008902c01007387 */ /* 0x000fe80000100a00 */
[----:B------:R-:W-:Y:S04]  /*2d880*/  STL.64 [R1+0x898], R46 ;  /* 0x0008982e01007387 */ /* 0x000fe80000100a00 */
[----:B------:R-:W2:Y:S04]  /*2d890*/  LDL.LU.64 R42, [R1+0x858] ;  /* 0x00085800012a7983 */ /* 0x000ea80000300a00 */
[----:B------:R-:W-:Y:S04]  /*2d8a0*/  STL.64 [R1+0x880], R20 ;  /* 0x0008801401007387 */ /* 0x000fe80000100a00 */
[----:B------:R0:W-:Y:S02]  /*2d8b0*/  STL.64 [R1+0x888], R22 ;  /* 0x0008881601007387 */ /* 0x0001e40000100a00 */
[C---:B0-----:R-:W-:Y:S08]  /*2d8c0*/  HMMA.16816.F32 R20, R28.reuse, R4, R16 ;  /* 0x000000041c14723c */ /* 0x041ff00000001810 */
[C---:B------:R-:W-:Y:S01]  /*2d8d0*/  HMMA.16816.F32 R16, R28.reuse, R6, R12 ;  /* 0x000000061c10723c */ /* 0x040fe2000000180c */
[----:B------:R-:W3:Y:S10]  /*2d8e0*/  LDL.LU.64 R12, [R1+0x840] ;  /* 0x00084000010c7983 */ /* 0x000ef40000300a00 */
[----:B------:R0:W-:Y:S04]  /*2d8f0*/  STL.64 [R1+0x870], R20 ;  /* 0x0008701401007387 */ /* 0x0001e80000100a00 */
[----:B------:R1:W-:Y:S04]  /*2d900*/  STL.64 [R1+0x878], R22 ;  /* 0x0008781601007387 */ /* 0x0003e80000100a00 */
[----:B------:R-:W3:Y:S04]  /*2d910*/  LDL.LU.64 R14, [R1+0x848] ;  /* 0x00084800010e7983 */ /* 0x000ee80000300a00 */
[----:B------:R1:W-:Y:S04]  /*2d920*/  STL.64 [R1+0x860], R16 ;  /* 0x0008601001007387 */ /* 0x0003e80000100a00 */
[----:B------:R4:W-:Y:S04]  /*2d930*/  STL.64 [R1+0x868], R18 ;  /* 0x0008681201007387 */ /* 0x0009e80000100a00 */
[----:B0-----:R-:W3:Y:S04]  /*2d940*/  LDL.LU.64 R20, [R1+0x830] ;  /* 0x0008300001147983 */ /* 0x001ee80000300a00 */
[----:B-1----:R-:W3:Y:S04]  /*2d950*/  LDL.LU.64 R22, [R1+0x838] ;  /* 0x0008380001167983 */ /* 0x002ee80000300a00 */
[----:B------:R-:W3:Y:S04]  /*2d960*/  LDL.LU.64 R16, [R1+0x820] ;  /* 0x0008200001107983 */ /* 0x000ee80000300a00 */
[----:B----4-:R-:W4:Y:S04]  /*2d970*/  LDL.LU.64 R18, [R1+0x828] ;  /* 0x0008280001127983 */ /* 0x010f280000300a00 */
[----:B------:R-:W4:Y:S04]  /*2d980*/  LDL.LU.64 R56, [R1+0x7f0] ;  /* 0x0007f00001387983 */ /* 0x000f280000300a00 */
[----:B------:R-:W4:Y:S04]  /*2d990*/  LDL.LU.64 R58, [R1+0x7f8] ;  /* 0x0007f800013a7983 */ /* 0x000f280000300a00 */
[----:B------:R-:W4:Y:S04]  /*2d9a0*/  LDL.LU.64 R52, [R1+0x7e0] ;  /* 0x0007e00001347983 */ /* 0x000f280000300a00 */
[----:B------:R-:W4:Y:S04]  /*2d9b0*/  LDL.LU.64 R54, [R1+0x7e8] ;  /* 0x0007e80001367983 */ /* 0x000f280000300a00 */
[----:B------:R-:W-:Y:S04]  /*2d9c0*/  STL.64 [R1+0x1ba0], R6 ;  /* 0x001ba00601007387 */ /* 0x000fe80000100a00 */
[----:B------:R0:W-:Y:S04]  /*2d9d0*/  STL.64 [R1+0x1b98], R4 ;  /* 0x001b980401007387 */ /* 0x0001e80000100a00 */
[----:B0-----:R-:W4:Y:S04]  /*2d9e0*/  LDL.LU.64 R4, [R1+0x800] ;  /* 0x0008000001047983 */ /* 0x001f280000300a00 */
[----:B------:R-:W4:Y:S04]  /*2d9f0*/  LDL.LU.64 R6, [R1+0x808] ;  /* 0x0008080001067983 */ /* 0x000f280000300a00 */
[----:B------:R-:W4:Y:S04]  /*2da00*/  LDL.LU.64 R44, [R1+0x7d0] ;  /* 0x0007d000012c7983 */ /* 0x000f280000300a00 */
[----:B------:R-:W4:Y:S01]  /*2da10*/  LDL.LU.64 R46, [R1+0x7d8] ;  /* 0x0007d800012e7983 */ /* 0x000f220000300a00 */
[----:B--2---:R-:W-:-:S15]  /*2da20*/  HMMA.16816.F32 R40, R28, R8, R40 ;  /* 0x000000081c28723c */ /* 0x004fde0000001828 */
[----:B------:R-:W-:-:S04]  /*2da30*/  NOP ;  /* 0x0000000000007918 */ /* 0x000fc80000000000 */
[----:B------:R0:W-:Y:S01]  /*2da40*/  STL.64 [R1+0x850], R40 ;  /* 0x0008502801007387 */ /* 0x0001e20000100a00 */
[C---:B---3--:R-:W-:Y:S03]  /*2da50*/  HMMA.16816.F32 R12, R28.reuse, R10, R12 ;  /* 0x0000000a1c0c723c */ /* 0x048fe6000000180c */
[----:B------:R1:W-:Y:S04]  /*2da60*/  STL.64 [R1+0x858], R42 ;  /* 0x0008582a01007387 */ /* 0x0003e80000100a00 */
[----:B0-----:R-:W2:Y:S04]  /*2da70*/  LDL.LU.64 R40, [R1+0x7c0] ;  /* 0x0007c00001287983 */ /* 0x001ea80000300a00 */
[----:B-1----:R-:W2:Y:S08]  /*2da80*/  LDL.LU.64 R42, [R1+0x7c8] ;  /* 0x0007c800012a7983 */ /* 0x002eb00000300a00 */
[----:B------:R-:W-:Y:S04]  /*2da90*/  STL.64 [R1+0x840], R12 ;  /* 0x0008400c01007387 */ /* 0x000fe80000100a00 */
[----:B------:R0:W-:Y:S04]  /*2daa0*/  STL.64 [R1+0x848], R14 ;  /* 0x0008480e01007387 */ /* 0x0001e80000100a00 */
[----:B0-----:R-:W4:Y:S04]  /*2dab0*/  LDL.LU.64 R14, [R1+0x1c20] ;  /* 0x001c2000010e7983 */ /* 0x001f280000300a00 */
[----:B------:R-:W3:Y:S04]  /*2dac0*/  LDL.LU.64 R12, [R1+0x1c18] ;  /* 0x001c1800010c7983 */ /* 0x000ee80000300a00 */
[----:B------:R-:W-:Y:S04]  /*2dad0*/  STL.64 [R1+0x1bb0], R10 ;  /* 0x001bb00a01007387 */ /* 0x000fe80000100a00 */
[----:B------:R0:W-:Y:S04]  /*2dae0*/  STL.64 [R1+0x1ba8], R8 ;  /* 0x001ba80801007387 */ /* 0x0001e80000100a00 */
[----:B0-----:R-:W2:Y:S04]  /*2daf0*/  LDL.LU.64 R8, [R1+0x810] ;  /* 0x0008100001087983 */ /* 0x001ea80000300a00 */
[----:B------:R-:W2:Y:S01]  /*2db00*/  LDL.LU.64 R10, [R1+0x818] ;  /* 0x00081800010a7983 */ /* 0x000ea20000300a00 */
[C---:B---3--:R-:W-:Y:S08]  /*2db10*/  HMMA.16816.F32 R20, R28.reuse, R12, R20 ;  /* 0x0000000c1c14723c */ /* 0x048ff00000001814 */
[C---:B----4-:R-:W-:Y:S11]  /*2db20*/  HMMA.16816.F32 R16, R28.reuse, R14, R16 ;  /* 0x0000000e1c10723c */ /* 0x050ff60000001810 */
[----:B------:R-:W-:Y:S04]  /*2db30*/  STL.64 [R1+0x830], R20 ;  /* 0x0008301401007387 */ /* 0x000fe80000100a00 */
[----:B------:R0:W-:Y:S04]  /*2db40*/  STL.64 [R1+0x838], R22 ;  /* 0x0008381601007387 */ /* 0x0001e80000100a00 */
[----:B0-----:R-:W3:Y:S04]  /*2db50*/  LDL.LU.64 R22, [R1+0x1c10] ;  /* 0x001c100001167983 */ /* 0x001ee80000300a00 */
[----:B------:R-:W4:Y:S04]  /*2db60*/  LDL.LU.64 R20, [R1+0x1c08] ;  /* 0x001c080001147983 */ /* 0x000f280000300a00 */
[----:B------:R-:W-:Y:S04]  /*2db70*/  STL.64 [R1+0x820], R16 ;  /* 0x0008201001007387 */ /* 0x000fe80000100a00 */
[----:B------:R0:W-:Y:S04]  /*2db80*/  STL.64 [R1+0x828], R18 ;  /* 0x0008281201007387 */ /* 0x0001e80000100a00 */
[----:B0-----:R-:W2:Y:S04]  /*2db90*/  LDL.LU.64 R18, [R1+0x1c00] ;  /* 0x001c000001127983 */ /* 0x001ea80000300a00 */
[----:B------:R-:W2:Y:S02]  /*2dba0*/  LDL.LU.64 R16, [R1+0x1bf8] ;  /* 0x001bf80001107983 */ /* 0x000ea40000300a00 */
[C---:B--2---:R-:W-:Y:S02]  /*2dbb0*/  HMMA.16816.F32 R8, R28.reuse, R16, R8 ;  /* 0x000000101c08723c */ /* 0x044fe40000001808 */
[----:B------:R-:W-:Y:S06]  /*2dbc0*/  STL.64 [R1+0x1b80], R18 ;  /* 0x001b801201007387 */ /* 0x000fec0000100a00 */
[C---:B------:R-:W-:Y:S11]  /*2dbd0*/  HMMA.16816.F32 R4, R28.reuse, R18, R4 ;  /* 0x000000121c04723c */ /* 0x040ff60000001804 */
[----:B------:R-:W-:Y:S04]  /*2dbe0*/  STL.64 [R1+0x810], R8 ;  /* 0x0008100801007387 */ /* 0x000fe80000100a00 */
[----:B------:R-:W-:Y:S04]  /*2dbf0*/  STL.64 [R1+0x818], R10 ;  /* 0x0008180a01007387 */ /* 0x000fe80000100a00 */
[----:B------:R4:W-:Y:S02]  /*2dc00*/  STL.64 [R1+0x1b78], R16 ;  /* 0x001b781001007387 */ /* 0x0009e40000100a00 */
[C---:B----4-:R-:W-:Y:S02]  /*2dc10*/  HMMA.16816.F32 R16, R28.reuse, R20, R56 ;  /* 0x000000141c10723c */ /* 0x050fe40000001838 */
[----:B------:R0:W-:Y:S04]  /*2dc20*/  STL.64 [R1+0x800], R4 ;  /* 0x0008000401007387 */ /* 0x0001e80000100a00 */
[----:B------:R1:W-:Y:S04]  /*2dc30*/  STL.64 [R1+0x808], R6 ;  /* 0x0008080601007387 */ /* 0x0003e80000100a00 */
[----:B0-----:R-:W2:Y:S09]  /*2dc40*/  LDL.LU.64 R4, [R1+0x7b0] ;  /* 0x0007b00001047983 */ /* 0x001eb20000300a00 */
[----:B------:R0:W-:Y:S04]  /*2dc50*/  STL.64 [R1+0x7f0], R16 ;  /* 0x0007f01001007387 */ /* 0x0001e80000100a00 */
[----:B------:R-:W-:Y:S04]  /*2dc60*/  STL.64 [R1+0x7f8], R18 ;  /* 0x0007f81201007387 */ /* 0x000fe80000100a00 */
[----:B-1----:R-:W2:Y:S01]  /*2dc70*/  LDL.LU.64 R6, [R1+0x7b8] ;  /* 0x0007b80001067983 */ /* 0x002ea20000300a00 */
[----:B---3--:R-:W-:-:S15]  /*2dc80*/  HMMA.16816.F32 R8, R28, R22, R52 ;  /* 0x000000161c08723c */ /* 0x008fde0000001834 */
[----:B------:R-:W-:-:S04]  /*2dc90*/  NOP ;  /* 0x0000000000007918 */ /* 0x000fc80000000000 */
[----:B------:R-:W-:Y:S04]  /*2dca0*/  STL.64 [R1+0x7e0], R8 ;  /* 0x0007e00801007387 */ /* 0x000fe80000100a00 */
[----:B------:R-:W-:Y:S04]  /*2dcb0*/  STL.64 [R1+0x7e8], R10 ;  /* 0x0007e80a01007387 */ /* 0x000fe80000100a00 */
[----:B------:R-:W-:Y:S04]  /*2dcc0*/  STL.64 [R1+0x1b70], R22 ;  /* 0x001b701601007387 */ /* 0x000fe80000100a00 */
[----:B------:R1:W-:Y:S04]  /*2dcd0*/  STL.64 [R1+0x1b68], R20 ;  /* 0x001b681401007387 */ /* 0x0003e80000100a00 */
[----:B0-----:R-:W3:Y:S01]  /*2dce0*/  LDL.LU.64 R16, [R1+0x7a0] ;  /* 0x0007a00001107983 */ /* 0x001ee20000300a00 */
[C---:B-1----:R-:W-:Y:S08]  /*2dcf0*/  HMMA.16816.F32 R20, R28.reuse, R24, R44 ;  /* 0x000000181c14723c */ /* 0x042ff0000000182c */
[C---:B------:R-:W-:Y:S11]  /*2dd00*/  HMMA.16816.F32 R8, R28.reuse, R26, R40 ;  /* 0x0000001a1c08723c */ /* 0x040ff60000001828 */
[----:B------:R-:W-:Y:S04]  /*2dd10*/  STL.64 [R1+0x7d0], R20 ;  /* 0x0007d01401007387 */ /* 0x000fe80000100a00 */
[----:B------:R-:W-:Y:S04]  /*2dd20*/  STL.64 [R1+0x7d8], R22 ;  /* 0x0007d81601007387 */ /* 0x000fe80000100a00 */
[----:B------:R-:W3:Y:S04]  /*2dd30*/  LDL.LU.64 R18, [R1+0x7a8] ;  /* 0x0007a80001127983 */ /* 0x000ee80000300a00 */
[----:B------:R0:W-:Y:S04]  /*2dd40*/  STL.64 [R1+0x7c0], R8 ;  /* 0x0007c00801007387 */ /* 0x0001e80000100a00 */
[----:B------:R1:W-:Y:S04]  /*2dd50*/  STL.64 [R1+0x7c8], R10 ;  /* 0x0007c80a01007387 */ /* 0x0003e80000100a00 */
[----:B0-----:R-:W4:Y:S04]  /*2dd60*/  LDL.LU R9, [R1+0xb80] ;  /* 0x000b800001097983 */ /* 0x001f280000300800 */
[----:B-1----:R-:W4:Y:S04]  /*2dd70*/  LDL.LU R10, [R1+0xb7c] ;  /* 0x000b7c00010a7983 */ /* 0x002f280000300800 */
[----:B------:R-:W4:Y:S04]  /*2dd80*/  LDL.LU R11, [R1+0xb88] ;  /* 0x000b8800010b7983 */ /* 0x000f280000300800 */
[----:B------:R-:W4:Y:S04]  /*2dd90*/  LDL.LU R52, [R1+0xb84] ;  /* 0x000b840001347983 */ /* 0x000f280000300800 */
[----:B------:R-:W4:Y:S04]  /*2dda0*/  LDL.LU R53, [R1+0xb90] ;  /* 0x000b900001357983 */ /* 0x000f280000300800 */
[----:B------:R-:W4:Y:S04]  /*2ddb0*/  LDL.LU R54, [R1+0xb8c] ;  /* 0x000b8c0001367983 */ /* 0x000f280000300800 */
[----:B------:R-:W4:Y:S04]  /*2ddc0*/  LDL.LU R55, [R1+0xb98] ;  /* 0x000b980001377983 */ /* 0x000f280000300800 */
[----:B------:R-:W4:Y:S04]  /*2ddd0*/  LDL.LU R0, [R1+0xb94] ;  /* 0x000b940001007983 */ /* 0x000f280000300800 */
[----:B------:R-:W-:Y:S04]  /*2dde0*/  STL.64 [R1+0x1b90], R26 ;  /* 0x001b901a01007387 */ /* 0x000fe80000100a00 */
[----:B------:R0:W-:Y:S01]  /*2ddf0*/  STL.64 [R1+0x1b88], R24 ;  /* 0x001b881801007387 */ /* 0x0001e20000100a00 */
[----:B--2---:R-:W-:Y:S03]  /*2de00*/  HMMA.16816.F32 R20, R28, R32, R4 ;  /* 0x000000201c14723c */ /* 0x004fe60000001804 */
[----:B------:R-:W2:Y:S04]  /*2de10*/  LDL.LU.64 R4, [R1+0x790] ;  /* 0x0007900001047983 */ /* 0x000ea80000300a00 */
[----:B------:R-:W2:-:S12]  /*2de20*/  LDL.LU.64 R6, [R1+0x798] ;  /* 0x0007980001067983 */ /* 0x000e980000300a00 */
[----:B------:R1:W-:Y:S04]  /*2de30*/  STL.64 [R1+0x7b0], R20 ;  /* 0x0007b01401007387 */ /* 0x0003e80000100a00 */
[----:B------:R0:W-:Y:S04]  /*2de40*/  STL.64 [R1+0x7b8], R22 ;  /* 0x0007b81601007387 */ /* 0x0001e80000100a00 */
[----:B------:R-:W4:Y:S04]  /*2de50*/  LDL.LU.64 R40, [R1+0x780] ;  /* 0x0007800001287983 */ /* 0x000f280000300a00 */
[----:B------:R-:W4:Y:S04]  /*2de60*/  LDL.LU.64 R42, [R1+0x788] ;  /* 0x00078800012a7983 */ /* 0x000f280000300a00 */
[----:B------:R-:W4:Y:S04]  /*2de70*/  LDL.LU.64 R44, [R1+0x770] ;  /* 0x00077000012c7983 */ /* 0x000f280000300a00 */
[----:B------:R-:W4:Y:S04]  /*2de80*/  LDL.LU.64 R46, [R1+0x778] ;  /* 0x00077800012e7983 */ /* 0x000f280000300a00 */
[----:B0-----:R-:W4:Y:S04]  /*2de90*/  LDL.LU.64 R24, [R1+0x750] ;  /* 0x0007500001187983 */ /* 0x001f280000300a00 */
[----:B------:R-:W4:Y:S04]  /*2dea0*/  LDL.LU.64 R26, [R1+0x758] ;  /* 0x00075800011a7983 */ /* 0x000f280000300a00 */
[----:B------:R-:W4:Y:S04]  /*2deb0*/  LDL.LU.64 R56, [R1+0x18] ;  /* 0x0000180001387983 */ /* 0x000f280000300a00 */
[----:B------:R-:W4:Y:S04]  /*2dec0*/  LDL.LU.64 R58, [R1+0x10] ;  /* 0x00001000013a7983 */ /* 0x000f280000300a00 */
[----:B------:R-:W-:Y:S04]  /*2ded0*/  STL [R1+0x1b60], R32 ;  /* 0x001b602001007387 */ /* 0x000fe80000100800 */
[----:B------:R0:W-:Y:S04]  /*2dee0*/  STL [R1+0x1b5c], R33 ;  /* 0x001b5c2101007387 */ /* 0x0001e80000100800 */
[----:B-1----:R-:W4:Y:S04]  /*2def0*/  LDL.LU.64 R20, [R1+0x740] ;  /* 0x0007400001147983 */ /* 0x002f280000300a00 */
[----:B------:R-:W4:Y:S01]  /*2df00*/  LDL.LU.64 R22, [R1+0x748] ;  /* 0x0007480001167983 */ /* 0x000f220000300a00 */
[----:B---3--:R-:W-:-:S15]  /*2df10*/  HMMA.16816.F32 R16, R28, R34, R16 ;  /* 0x000000221c10723c */ /* 0x008fde0000001810 */
[----:B------:R-:W-:-:S04]  /*2df20*/  NOP ;  /* 0x0000000000007918 */ /* 0x000fc80000000000 */
[----:B------:R-:W-:Y:S04]  /*2df30*/  STL.64 [R1+0x7a0], R16 ;  /* 0x0007a01001007387 */ /* 0x000fe80000100a00 */
[----:B------:R-:W-:Y:S04]  /*2df40*/  STL.64 [R1+0x7a8], R18 ;  /* 0x0007a81201007387 */ /* 0x000fe80000100a00 */
[----:B------:R-:W-:Y:S04]  /*2df50*/  STL [R1+0x1b54], R34 ;  /* 0x001b542201007387 */ /* 0x000fe80000100800 */
[----:B------:R1:W-:Y:S04]  /*2df60*/  STL [R1+0x1b50], R35 ;  /* 0x001b502301007387 */ /* 0x0003e80000100800 */
[----:B0-----:R-:W3:Y:S04]  /*2df70*/  LDL.LU.64 R32, [R1+0x760] ;  /* 0x0007600001207983 */ /* 0x001ee80000300a00 */
[----:B-1----:R-:W3:Y:S04]  /*2df80*/  LDL.LU.64 R34, [R1+0x768] ;  /* 0x0007680001227983 */ /* 0x002ee80000300a00 */
[----:B------:R-:W3:Y:S04]  /*2df90*/  LDL.LU.64 R16, [R1+0x520] ;  /* 0x0005200001107983 */ /* 0x000ee80000300a00 */
[----:B------:R-:W3:Y:S01]  /*2dfa0*/  LDL.LU.64 R18, [R1+0x528] ;  /* 0x0005280001127983 */ /* 0x000ee20000300a00 */
[C---:B--2---:R-:W-:Y:S08]  /*2dfb0*/  HMMA.16816.F32 R4, R28.reuse, R36, R4 ;  /* 0x000000241c04723c */ /* 0x044ff00000001804 */
[C---:B----4-:R-:W-:Y:S11]  /*2dfc0*/  HMMA.16816.F32 R40, R28.reuse, R38, R40 ;  /* 0x000000261c28723c */ /* 0x050ff60000001828 */
[----:B------:R0:W-:Y:S04]  /*2dfd0*/  STL.64 [R1+0x790], R4 ;  /* 0x0007900401007387 */ /* 0x0001e80000100a00 */
[----:B------:R1:W-:Y:S04]  /*2dfe0*/  STL.64 [R1+0x798], R6 ;  /* 0x0007980601007387 */ /* 0x0003e80000100a00 */
[----:B0-----:R-:W2:Y:S04]  /*2dff0*/  LDL.LU.64 R4, [R1+0x8] ;  /* 0x0000080001047983 */ /* 0x001ea80000300a00 */
[----:B-1----:R-:W4:Y:S04]  /*2e000*/  LDL.LU.64 R6, [R1] ;  /* 0x0000000001067983 */ /* 0x002f280000300a00 */
[----:B------:R-:W-:Y:S04]  /*2e010*/  STL [R1+0x1b58], R36 ;  /* 0x001b582401007387 */ /* 0x000fe80000100800 */
[----:B------:R-:W-:Y:S04]  /*2e020*/  STL [R1+0x1b4c], R37 ;  /* 0x001b4c2501007387 */ /* 0x000fe80000100800 */
[----:B------:R-:W-:Y:S04]  /*2e030*/  STL.64 [R1+0x780], R40 ;  /* 0x0007802801007387 */ /* 0x000fe80000100a00 */
[----:B------:R0:W-:Y:S04]  /*2e040*/  STL.64 [R1+0x788], R42 ;  /* 0x0007882a01007387 */ /* 0x0001e80000100a00 */
[----:B0-----:R-:W3:Y:S04]  /*2e050*/  LDL.LU.64 R42, [R1+0x1bf0] ;  /* 0x001bf000012a7983 */ /* 0x001ee80000300a00 */
[----:B------:R-:W2:Y:S04]  /*2e060*/  LDL.LU.64 R40, [R1+0x1be8] ;  /* 0x001be80001287983 */ /* 0x000ea80000300a00 */
[----:B------:R-:W-:Y:S01]  /*2e070*/  STL [R1+0x1b64], R39 ;  /* 0x001b642701007387 */ /* 0x000fe20000100800 */
[----:B--2---:R-:W-:-:S15]  /*2e080*/  HMMA.16816.F32 R44, R28, R40, R44 ;  /* 0x000000281c2c723c */ /* 0x004fde000000182c */
[----:B------:R-:W-:-:S04]  /*2e090*/  NOP ;  /* 0x0000000000007918 */ /* 0x000fc80000000000 */
[----:B------:R-:W-:Y:S04]  /*2e0a0*/  STL.64 [R1+0x770], R44 ;  /* 0x0007702c01007387 */ /* 0x000fe80000100a00 */
[----:B------:R0:W-:Y:S04]  /*2e0b0*/  STL.64 [R1+0x778], R46 ;  /* 0x0007782e01007387 */ /* 0x0001e80000100a00 */
[----:B0-----:R-:W2:Y:S04]  /*2e0c0*/  LDL.LU.64 R46, [R1+0x1be0] ;  /* 0x001be000012e7983 */ /* 0x001ea80000300a00 */
[----:B------:R-:W2:Y:S01]  /*2e0d0*/  LDL.LU.64 R44, [R1+0x1bd8] ;  /* 0x001bd800012c7983 */ /* 0x000ea20000300a00 */
[----:B---3--:R-:W-:-:S15]  /*2e0e0*/  HMMA.16816.F32 R32, R28, R42, R32 ;  /* 0x0000002a1c20723c */ /* 0x008fde0000001820 */
[----:B------:R-:W-:-:S04]  /*2e0f0*/  NOP ;  /* 0x0000000000007918 */ /* 0x000fc80000000000 */
[----:B------:R-:W-:Y:S04]  /*2e100*/  STL.64 [R1+0x760], R32 ;  /* 0x0007602001007387 */ /* 0x000fe80000100a00 */
[----:B------:R2:W-:Y:S02]  /*2e110*/  STL.64 [R1+0x768], R34 ;  /* 0x0007682201007387 */ /* 0x0005e40000100a00 */
[----:B--2---:R-:W-:Y:S02]  /*2e120*/  HMMA.16816.F32 R32, R28, R44, R24 ;  /* 0x0000002c1c20723c */ /* 0x004fe40000001818 */
[----:B------:R-:W2:Y:S04]  /*2e130*/  LDL.LU.64 R24, [R1+0x730] ;  /* 0x0007300001187983 */ /* 0x000ea80000300a00 */
[----:B------:R-:W2:-:S13]  /*2e140*/  LDL.LU.64 R26, [R1+0x738] ;  /* 0x00073800011a7983 */ /* 0x000e9a0000300a00 */
[----:B------:R-:W-:Y:S04]  /*2e150*/  STL.64 [R1+0x750], R32 ;  /* 0x0007502001007387 */ /* 0x000fe80000100a00 */
[----:B------:R0:W-:Y:S02]  /*2e160*/  STL.64 [R1+0x758], R34 ;  /* 0x0007582201007387 */ /* 0x0001e40000100a00 */
[----:B0-----:R-:W-:Y:S02]  /*2e170*/  HMMA.16816.F32 R32, R28, R46, R20 ;  /* 0x0000002e1c20723c */ /* 0x001fe40000001814 */
[----:B------:R-:W3:Y:S04]  /*2e180*/  LDL.LU.64 R20, [R1+0x720] ;  /* 0x0007200001147983 */ /* 0x000ee80000300a00 */
[----:B------:R-:W3:Y:S01]  /*2e190*/  LDL.LU.64 R22, [R1+0x728] ;  /* 0x0007280001167983 */ /* 0x000ee20000300a00 */
[----:B------:R-:W-:-:S02]  /*2e1a0*/  IMAD R10, R10, 0x100, R9 ;  /* 0x000001000a0a7824 */ /* 0x000fc400078e0209 */
[----:B------:R-:W-:Y:S02]  /*2e1b0*/  IMAD R9, R52, 0x100, R11 ;  /* 0x0000010034097824 */ /* 0x000fe400078e020b */
[----:B------:R-:W-:Y:S02]  /*2e1c0*/  IMAD R8, R54, 0x100, R53 ;  /* 0x0000010036087824 */ /* 0x000fe400078e0235 */
[----:B------:R-:W-:Y:S01]  /*2e1d0*/  IMAD R0, R0, 0x100, R55 ;  /* 0x0000010000007824 */ /* 0x000fe200078e0237 */
[----:B------:R-:W-:Y:S01]  /*2e1e0*/  HMMA.16816.F32 R16, R28, R48, R16 ;  /* 0x000000301c10723c */ /* 0x000fe20000001810 */
[----:B------:R-:W-:Y:S02]  /*2e1f0*/  F2FP.F16.E5M2.UNPACK_B R28, R10 ;  /* 0x0000000aff1c723e */ /* 0x000fe400020004ff */
[----:B------:R-:W-:Y:S02]  /*2e200*/  F2FP.F16.E5M2.UNPACK_B R29, R9 ;  /* 0x00000009ff1d723e */ /* 0x000fe400020004ff */
[----:B------:R-:W-:-:S02]  /*2e210*/  F2FP.F16.E5M2.UNPACK_B R30, R8 ;  /* 0x00000008ff1e723e */ /* 0x000fc400020004ff */
[----:B------:R-:W-:Y:S01]  /*2e220*/  F2FP.F16.E5M2.UNPACK_B R31, R0 ;  /* 0x00000000ff1f723e */ /* 0x000fe200020004ff */
[----:B------:R-:W-:Y:S04]  /*2e230*/  STL.64 [R1+0x740], R32 ;  /* 0x0007402001007387 */ /* 0x000fe80000100a00 */
[----:B------:R-:W-:Y:S07]  /*2e240*/  STL.64 [R1+0x748], R34 ;  /* 0x0007482201007387 */ /* 0x000fee0000100a00 */
[----:B------:R0:W-:Y:S04]  /*2e250*/  STL.64 [R1+0x520], R16 ;  /* 0x0005201001007387 */ /* 0x0001e80000100a00 */
[----:B------:R1:W-:Y:S04]  /*2e260*/  STL.64 [R1+0x528], R18 ;  /* 0x0005281201007387 */ /* 0x0003e80000100a00 */
[----:B0-----:R-:W4:Y:S04]  /*2e270*/  LDL.LU.64 R16, [R1+0x710] ;  /* 0x0007100001107983 */ /* 0x001f280000300a00 */
[----:B-1----:R-:W4:Y:S04]  /*2e280*/  LDL.LU.64 R18, [R1+0x718] ;  /* 0x0007180001127983 */ /* 0x002f280000300a00 */
[----:B------:R-:W4:Y:S04]  /*2e290*/  LDL.LU.64 R8, [R1+0x700] ;  /* 0x0007000001087983 */ /* 0x000f280000300a00 */
[----:B------:R-:W4:Y:S01]  /*2e2a0*/  LDL.LU.64 R10, [R1+0x708] ;  /* 0x00070800010a7983 */ /* 0x000f220000300a00 */
[----:B------:R-:W-:-:S02]  /*2e2b0*/  IMAD.MOV.U32 R37, RZ, RZ, R56 ;  /* 0x000000ffff257224 */ /* 0x000fc400078e0038 */
[----:B------:R-:W-:Y:S02]  /*2e2c0*/  IMAD.MOV.U32 R0, RZ, RZ, R57 ;  /* 0x000000ffff007224 */ /* 0x000fe400078e0039 */
[----:B------:R-:W-:Y:S02]  /*2e2d0*/  IMAD.MOV.U32 R34, RZ, RZ, R58 ;  /* 0x000000ffff227224 */ /* 0x000fe400078e003a */
[----:B------:R-:W-:Y:S01]  /*2e2e0*/  IMAD.MOV.U32 R35, RZ, RZ, R59 ;  /* 0x000000ffff237224 */ /* 0x000fe200078e003b */
[C---:B--2---:R-:W-:Y:S08]  /*2e2f0*/  HMMA.16816.F32 R24, R28.reuse, R56, R24 ;  /* 0x000000381c18723c */ /* 0x044ff00000001818 */
[C---:B---3--:R-:W-:Y:S11]  /*2e300*/  HMMA.16816.F32 R20, R28.reuse, R58, R20 ;  /* 0x0000003a1c14723c */ /* 0x048ff60000001814 */
[----:B------:R-:W-:Y:S04]  /*2e310*/  STL.64 [R1+0x730], R24 ;  /* 0x0007301801007387 */ /* 0x000fe80000100a00 */
[----:B------:R-:W-:Y:S04]  /*2e320*/  STL.64 [R1+0x738], R26 ;  /* 0x0007381a01007387 */ /* 0x000fe80000100a00 */
[----:B------:R0:W-:Y:S04]  /*2e330*/  STL.64 [R1+0x720], R20 ;  /* 0x0007201401007387 */ /* 0x0001e80000100a00 */
[----:B------:R1:W-:Y:S04]  /*2e340*/  STL.64 [R1+0x728], R22 ;  /* 0x0007281601007387 */ /* 0x0003e80000100a00 */
[----:B------:R-:W2:Y:S04]  /*2e350*/  LDL.LU.64 R56, [R1+0x6f0] ;  /* 0x0006f00001387983 */ /* 0x000ea80000300a00 */
[----:B------:R-:W2:Y:S04]  /*2e360*/  LDL.LU.64 R58, [R1+0x6f8] ;  /* 0x0006f800013a7983 */ /* 0x000ea80000300a00 */
[----:B------:R-:W3:Y:S04]  /*2e370*/  LDL.LU.64 R52, [R1+0x6e0] ;  /* 0x0006e00001347983 */ /* 0x000ee80000300a00 */
[----:B------:R-:W3:Y:S04]  /*2e380*/  LDL.LU.64 R54, [R1+0x6e8] ;  /* 0x0006e80001367983 */ /* 0x000ee80000300a00 */
[----:B0-----:R-:W3:Y:S04]  /*2e390*/  LDL.LU.64 R20, [R1+0x6d0] ;  /* 0x0006d00001147983 */ /* 0x001ee80000300a00 */
[----:B-1----:R-:W3:Y:S01]  /*2e3a0*/  LDL.LU.64 R22, [R1+0x6d8] ;  /* 0x0006d80001167983 */ /* 0x002ee20000300a00 */
[C---:B----4-:R-:W-:Y:S08]  /*2e3b0*/  HMMA.16816.F32 R16, R28.reuse, R4, R16 ;  /* 0x000000041c10723c */ /* 0x050ff00000001810 */
[----:B------:R-:W-:Y:S01]  /*2e3c0*/  HMMA.16816.F32 R8, R28, R6, R8 ;  /* 0x000000061c08723c */ /* 0x000fe20000001808 */
[----:B------:R-:W-:-:S02]  /*2e3d0*/  IMAD.MOV.U32 R33, RZ, RZ, R4 ;  /* 0x000000ffff217224 */ /* 0x000fc400078e0004 */
[----:B------:R-:W-:Y:S02]  /*2e3e0*/  IMAD.MOV.U32 R36, RZ, RZ, R5 ;  /* 0x000000ffff247224 */ /* 0x000fe400078e0005 */
[----:B------:R-:W-:Y:S02]  /*2e3f0*/  IMAD.MOV.U32 R39, RZ, RZ, R6 ;  /* 0x000000ffff277224 */ /* 0x000fe400078e0006 */
[----:B------:R-:W-:-:S04]  /*2e400*/  IMAD.MOV.U32 R32, RZ, RZ, R7 ;  /* 0x000000ffff207224 */ /* 0x000fc800078e0007 */
[----:B------:R-:W-:Y:S04]  /*2e410*/  STL.64 [R1+0x710], R16 ;  /* 0x0007101001007387 */ /* 0x000fe80000100a00 */
[----:B------:R-:W-:Y:S04]  /*2e420*/  STL.64 [R1+0x718], R18 ;  /* 0x0007181201007387 */ /* 0x000fe80000100a00 */
[----:B------:R0:W-:Y:S04]  /*2e430*/  STL.64 [R1+0x700], R8 ;  /* 0x0007000801007387 */ /* 0x0001e80000100a00 */
[----:B------:R1:W-:Y:S04]  /*2e440*/  STL.64 [R1+0x708], R10 ;  /* 0x0007080a01007387 */ /* 0x0003e80000100a00 */
[----:B0-----:R-:W4:Y:S04]  /*2e450*/  LDL.LU.64 R8, [R1+0x6c0] ;  /* 0x0006c00001087983 */ /* 0x001f280000300a00 */
[----:B-1----:R-:W4:Y:S04]  /*2e460*/  LDL.LU.64 R10, [R1+0x6c8] ;  /* 0x0006c800010a7983 */ /* 0x002f280000300a00 */
[----:B------:R-:W3:Y:S04]  /*2e470*/  LDL.LU.64 R4, [R1+0x6a0] ;  /* 0x0006a00001047983 */ /* 0x000ee80000300a00 */
[----:B------:R-:W3:Y:S04]  /*2e480*/  LDL.LU.64 R6, [R1+0x6a8] ;  /* 0x0006a80001067983 */ /* 0x000ee80000300a00 */
[----:B------:R-:W3:Y:S04]  /*2e490*/  LDL.LU.64 R24, [R1+0x680] ;  /* 0x0006800001187983 */ /* 0x000ee80000300a00 */
[----:B------:R-:W3:Y:S04]  /*2e4a0*/  LDL.LU.64 R26, [R1+0x688] ;  /* 0x00068800011a7983 */ /* 0x000ee80000300a00 */
[----:B------:R-:W3:Y:S04]  /*2e4b0*/  LDL.LU.64 R16, [R1+0x670] ;  /* 0x0006700001107983 */ /* 0x000ee80000300a00 */
[----:B------:R-:W3:Y:S01]  /*2e4c0*/  LDL.LU.64 R18, [R1+0x678] ;  /* 0x0006780001127983 */ /* 0x000ee20000300a00 */
[----:B--2---:R-:W-:-:S15]  /*2e4d0*/  HMMA.16816.F32 R56, R28, R60, R56 ;  /* 0x0000003c1c38723c */ /* 0x004fde0000001838 */
[----:B------:R-:W-:-:S04]  /*2e4e0*/  NOP ;  /* 0x0000000000007918 */ /* 0x000fc80000000000 */
[----:B------:R-:W-:Y:S04]  /*2e4f0*/  STL.64 [R1+0x6f0], R56 ;  /* 0x0006f03801007387 */ /* 0x000fe80000100a00 */
[----:B------:R0:W-:Y:S04]  /*2e500*/  STL.64 [R1+0x6f8], R58 ;  /* 0x0006f83a01007387 */ /* 0x0001e80000100a00 */
[----:B0-----:R-:W3:Y:S04]  /*2e510*/  LDL.LU.64 R58, [R1+0x1bd0] ;  /* 0x001bd000013a7983 */ /* 0x001ee80000300a00 */
[----:B------:R-:W2:Y:S01]  /*2e520*/  LDL.LU.64 R56, [R1+0x1bc8] ;  /* 0x001bc80001387983 */ /* 0x000ea20000300a00 */
[C---:B---3--:R-:W-:Y:S08]  /*2e530*/  HMMA.16816.F32 R52, R28.reuse, R58, R52 ;  /* 0x0000003a1c34723c */ /* 0x048ff00000001834 */
[C---:B--2---:R-:W-:Y:S11]  /*2e540*/  HMMA.16816.F32 R20, R28.reuse, R56, R20 ;  /* 0x000000381c14723c */ /* 0x044ff60000001814 */
[----:B------:R-:W-:Y:S04]  /*2e550*/  STL.64 [R1+0x6e0], R52 ;  /* 0x0006e03401007387 */ /* 0x000fe80000100a00 */
[----:B------:R0:W-:Y:S04]  /*2e560*/  STL.64 [R1+0x6e8], R54 ;  /* 0x0006e83601007387 */ /* 0x0001e80000100a00 */
[----:B0-----:R-:W4:Y:S04]  /*2e570*/  LDL.LU.64 R54, [R1+0x1bc0] ;  /* 0x001bc00001367983 */ /* 0x001f280000300a00 */
[----:B------:R-:W2:Y:S04]  /*2e580*/  LDL.LU.64 R52, [R1+0x1bb8] ;  /* 0x001bb80001347983 */ /* 0x000ea80000300a00 */
[----:B------:R0:W-:Y:S04]  /*2e590*/  STL.64 [R1+0x6d0], R20 ;  /* 0x0006d01401007387 */ /* 0x0001e80000100a00 */
[----:B------:R1:W-:Y:S04]  /*2e5a0*/  STL.64 [R1+0x6d8], R22 ;  /* 0x0006d81601007387 */ /* 0x0003e80000100a00 */
[----:B0-----:R-:W3:Y:S04]  /*2e5b0*/  LDL.LU.64 R20, [R1+0x660] ;  /* 0x0006600001147983 */ /* 0x001ee80000300a00 */
[----:B-1----:R-:W3:Y:S04]  /*2e5c0*/  LDL.LU.64 R22, [R1+0x668] ;  /* 0x0006680001167983 */ /* 0x002ee80000300a00 */
[----:B------:R-:W-:Y:S04]  /*2e5d0*/  STL.64 [R1+0x1b40], R58 ;  /* 0x001b403a01007387 */ /* 0x000fe80000100a00 */
[----:B------:R0:W-:Y:S04]  /*2e5e0*/  STL.64 [R1+0x1b38], R56 ;  /* 0x001b383801007387 */ /* 0x0001e80000100a00 */
[----:B0-----:R-:W2:Y:S04]  /*2e5f0*/  LDL.LU.64 R56, [R1+0x6b0] ;  /* 0x0006b00001387983 */ /* 0x001ea80000300a00 */
[----:B------:R-:W2:Y:S01]  /*2e600*/  LDL.LU.64 R58, [R1+0x6b8] ;  /* 0x0006b800013a7983 */ /* 0x000ea20000300a00 */
[C---:B------:R-:W-:Y:S08]  /*2e610*/  HMMA.16816.F32 R4, R28.reuse, R50, R4 ;  /* 0x000000321c04723c */ /* 0x040ff00000001804 */
[C---:B----4-:R-:W-:Y:S08]  /*2e620*/  HMMA.16816.F32 R8, R28.reuse, R54, R8 ;  /* 0x000000361c08723c */ /* 0x050ff00000001808 */
[C---:B--2---:R-:W-:Y:S11]  /*2e630*/  HMMA.16816.F32 R56, R28.reuse, R52, R56 ;  /* 0x000000341c38723c */ /* 0x044ff60000001838 */
[----:B------:R-:W-:Y:S04]  /*2e640*/  STL.64 [R1+0x6c0], R8 ;  /* 0x0006c00801007387 */ /* 0x000fe80000100a00 */
[----:B------:R0:W-:Y:S04]  /*2e650*/  STL.64 [R1+0x6c8], R10 ;  /* 0x0006c80a01007387 */ /* 0x0001e80000100a00 */
[----:B0-----:R-:W2:Y:S04]  /*2e660*/  LDL.LU.64 R10, [R1+0x1bb0] ;  /* 0x001bb000010a7983 */ /* 0x001ea80000300a00 */
[----:B------:R-:W3:Y:S04]  /*2e670*/  LDL.LU.64 R8, [R1+0x1ba8] ;  /* 0x001ba80001087983 */ /* 0x000ee80000300a00 */
[----:B------:R0:W-:Y:S04]  /*2e680*/  STL.64 [R1+0x6b0], R56 ;  /* 0x0006b03801007387 */ /* 0x0001e80000100a00 */
[----:B------:R1:W-:Y:S04]  /*2e690*/  STL.64 [R1+0x6b8], R58 ;  /* 0x0006b83a01007387 */ /* 0x0003e80000100a00 */
[----:B0-----:R-:W2:Y:S04]  /*2e6a0*/  LDL.LU.64 R56, [R1+0x650] ;  /* 0x0006500001387983 */ /* 0x001ea80000300a00 */
[----:B-1----:R-:W2:Y:S04]  /*2e6b0*/  LDL.LU.64 R58, [R1+0x658] ;  /* 0x00065800013a7983 */ /* 0x002ea80000300a00 */
[----:B------:R-:W-:Y:S04]  /*2e6c0*/  STL.64 [R1+0x1b20], R54 ;  /* 0x001b203601007387 */ /* 0x000fe80000100a00 */
[----:B------:R0:W-:Y:S04]  /*2e6d0*/  STL.64 [R1+0x1b18], R52 ;  /* 0x001b183401007387 */ /* 0x0001e80000100a00 */
[----:B0-----:R-:W4:Y:S04]  /*2e6e0*/  LDL.LU.64 R52, [R1+0x690] ;  /* 0x0006900001347983 */ /* 0x001f280000300a00 */
[----:B------:R-:W4:Y:S04]  /*2e6f0*/  LDL.LU.64 R54, [R1+0x698] ;  /* 0x0006980001367983 */ /* 0x000f280000300a00 */
[----:B------:R-:W-:Y:S04]  /*2e700*/  STL.64 [R1+0x6a0], R4 ;  /* 0x0006a00401007387 */ /* 0x000fe80000100a00 */
[----:B------:R0:W-:Y:S04]  /*2e710*/  STL.64 [R1+0x6a8], R6 ;  /* 0x0006a80601007387 */ /* 0x0001e80000100a00 */
[----:B0-----:R-:W2:Y:S04]  /*2e720*/  LDL.LU.64 R6, [R1+0x1ba0] ;  /* 0x001ba00001067983 */ /* 0x001ea80000300a00 */
[----:B------:R-:W3:Y:S01]  /*2e730*/  LDL.LU.64 R4, [R1+0x1b98] ;  /* 0x001b980001047983 */ /* 0x000ee20000300a00 */
[C---:B----4-:R-:W-:Y:S08]  /*2e740*/  HMMA.16816.F32 R52, R28.reuse, R2, R52 ;  /* 0x000000021c34723c */ /* 0x050ff00000001834 */
[C---:B--2---:R-:W-:Y:S11]  /*2e750*/  HMMA.16816.F32 R16, R28.reuse, R6, R16 ;  /* 0x000000061c10723c */ /* 0x044ff60000001810 */
[----:B------:R-:W-:Y:S04]  /*2e760*/  STL.64 [R1+0x690], R52 ;  /* 0x0006903401007387 */ /* 0x000fe80000100a00 */
[----:B------:R3:W-:Y:S02]  /*2e770*/  STL.64 [R1+0x698], R54 ;  /* 0x0006983601007387 */ /* 0x0007e40000100a00 */
[----:B---3--:R-:W-:Y:S02]  /*2e780*/  HMMA.16816.F32 R52, R28, R4, R24 ;  /* 0x000000041c34723c */ /* 0x008fe40000001818 */
[----:B------:R-:W2:-:S15]  /*2e790*/  LDL.LU.64 R24, [R1+0x640] ;  /* 0x0006400001187983 */ /* 0x000e9e0000300a00 */
[----:B------:R-:W-:Y:S02]  /*2e7a0*/  NOP ;  /* 0x0000000000007918 */ /* 0x000fe40000000000 */
[----:B------:R-:W-:Y:S04]  /*2e7b0*/  STL.64 [R1+0x680], R52 ;  /* 0x0006803401007387 */ /* 0x000fe80000100a00 */
[----:B------:R-:W-:Y:S04]  /*2e7c0*/  STL.64 [R1+0x688], R54 ;  /* 0x0006883601007387 */ /* 0x000fe80000100a00 */
[----:B------:R-:W2:Y:S04]  /*2e7d0*/  LDL.LU.64 R26, [R1+0x648] ;  /* 0x00064800011a7983 */ /* 0x000ea80000300a00 */
[----:B------:R0:W-:Y:S04]  /*2e7e0*/  STL.64 [R1+0x670], R16 ;  /* 0x0006701001007387 */ /* 0x0001e80000100a00 */
[----:B------:R1:W-:Y:S04]  /*2e7f0*/  STL.64 [R1+0x678], R18 ;  /* 0x0006781201007387 */ /* 0x0003e80000100a00 */
[----:B0-----:R-:W3:Y:S04]  /*2e800*/  LDL.LU.64 R16, [R1+0x630] ;  /* 0x0006300001107983 */ /* 0x001ee80000300a00 */
[----:B-1----:R-:W3:Y:S04]  /*2e810*/  LDL.LU.64 R18, [R1+0x638] ;  /* 0x0006380001127983 */ /* 0x002ee80000300a00 */
[----:B------:R-:W-:Y:S04]  /*2e820*/  STL.64 [R1+0x1af0], R6 ;  /* 0x001af00601007387 */ /* 0x000fe80000100a00 */
[----:B------:R0:W-:Y:S01]  /*2e830*/  STL.64 [R1+0x1ae8], R4 ;  /* 0x001ae80401007387 */ /* 0x0001e20000100a00 */
[C---:B------:R-:W-:Y:S08]  /*2e840*/  HMMA.16816.F32 R52, R28.reuse, R10, R56 ;  /* 0x0000000a1c34723c */ /* 0x040ff00000001838 */
[----:B0-----:R-:W-:Y:S01]  /*2e850*/  HMMA.16816.F32 R4, R28, R8, R20 ;  /* 0x000000081c04723c */ /* 0x001fe20000001814 */
[----:B------:R-:W4:Y:S04]  /*2e860*/  LDL.LU.64 R20, [R1+0x620] ;  /* 0x0006200001147983 */ /* 0x000f280000300a00 */
[----:B------:R-:W4:-:S14]  /*2e870*/  LDL.LU.64 R22, [R1+0x628] ;  /* 0x0006280001167983 */ /* 0x000f1c0000300a00 */
[----:B------:R0:W-:Y:S04]  /*2e880*/  STL.64 [R1+0x660], R4 ;  /* 0x0006600401007387 */ /* 0x0001e80000100a00 */
[----:B------:R1:W-:Y:S04]  /*2e890*/  STL.64 [R1+0x668], R6 ;  /* 0x0006680601007387 */ /* 0x0003e80000100a00 */
[----:B0-----:R-:W4:Y:S04]  /*2e8a0*/  LDL.LU.64 R4, [R1+0x610] ;  /* 0x0006100001047983 */ /* 0x001f280000300a00 */
[----:B-1----:R-:W4:Y:S04]  /*2e8b0*/  LDL.LU.64 R6, [R1+0x618] ;  /* 0x0006180001067983 */ /* 0x002f280000300a00 */
[----:B------:R-:W4:Y:S04]  /*2e8c0*/  LDL.LU.64 R56, [R1+0x5e0] ;  /* 0x0005e00001387983 */ /* 0x000f280000300a00 */
[----:B------:R-:W4:Y:S04]  /*2e8d0*/  LDL.LU.64 R58, [R1+0x5e8] ;  /* 0x0005e800013a7983 */ /* 0x000f280000300a00 */
[----:B------:R0:W-:Y:S04]  /*2e8e0*/  STL.64 [R1+0x650], R52 ;  /* 0x0006503401007387 */ /* 0x0001e80000100a00 */
[----:B------:R1:W-:Y:S04]  /*2e8f0*/  STL.64 [R1+0x658], R54 ;  /* 0x0006583601007387 */ /* 0x0003e80000100a00 */
[----:B0-----:R-:W4:Y:S04]  /*2e900*/  LDL.LU.64 R52, [R1+0x5d0] ;  /* 0x0005d00001347983 */ /* 0x001f280000300a00 */
[----:B-1----:R-:W4:Y:S04]  /*2e910*/  LDL.LU.64 R54, [R1+0x5d8] ;  /* 0x0005d80001367983 */ /* 0x002f280000300a00 */
[----:B------:R-:W-:Y:S04]  /*2e920*/  STL.64 [R1+0x1b00], R10 ;  /* 0x001b000a01007387 */ /* 0x000fe80000100a00 */
[----:B------:R0:W-:Y:S04]  /*2e930*/  STL.64 [R1+0x1af8], R8 ;  /* 0x001af80801007387 */ /* 0x0001e80000100a00 */
[----:B0-----:R-:W4:Y:S04]  /*2e940*/  LDL.LU.64 R8, [R1+0x5f0] ;  /* 0x0005f00001087983 */ /* 0x001f280000300a00 */
[----:B------:R-:W4:Y:S01]  /*2e950*/  LDL.LU.64 R10, [R1+0x5f8] ;  /* 0x0005f800010a7983 */ /* 0x000f220000300a00 */
        /* <DEDUP_REMOVED lines=9> */
[----:B------:R-:W4:Y:S04]  /*2e9f0*/  LDL.LU.64 R16, [R1+0x1b78] ;  /* 0x001b780001107983 */ /* 0x000f280000300a00 */
[----:B------:R-:W-:Y:S04]  /*2ea00*/  STL.64 [R1+0x1b10], R14 ;  /* 0x001b100e01007387 */ /* 0x000fe80000100a00 */
[----:B------:R0:W-:Y:S04]  /*2ea10*/  STL.64 [R1+0x1b08], R12 ;  /* 0x001b080c01007387 */ /* 0x0001e80000100a00 */
[----:B0-----:R-:W2:Y:S04]  /*2ea20*/  LDL.LU.64 R12, [R1+0x600] ;  /* 0x00060000010c7983 */ /* 0x001ea80000300a00 */
[----:B------:R-:W2:Y:S01]  /*2ea30*/  LDL.LU.64 R14, [R1+0x608] ;  /* 0x00060800010e7983 */ /* 0x000ea20000300a00 */
[----:B----4-:R-:W-:-:S15]  /*2ea40*/  HMMA.16816.F32 R20, R28, R16, R20 ;  /* 0x000000101c14723c */ /* 0x010fde0000001814 */
[----:B------:R-:W-:-:S04]  /*2ea50*/  NOP ;  /* 0x0000000000007918 */ /* 0x000fc80000000000 */
[----:B------:R-:W-:Y:S04]  /*2ea60*/  STL.64 [R1+0x620], R20 ;  /* 0x0006201401007387 */ /* 0x000fe80000100a00 */
[----:B------:R0:W-:Y:S04]  /*2ea70*/  STL.64 [R1+0x628], R22 ;  /* 0x0006281601007387 */ /* 0x0001e80000100a00 */
[----:B0-----:R-:W4:Y:S04]  /*2ea80*/  LDL.LU.64 R22, [R1+0x1b70] ;  /* 0x001b700001167983 */ /* 0x001f280000300a00 */
[----:B------:R-:W3:Y:S01]  /*2ea90*/  LDL.LU.64 R20, [R1+0x1b68] ;  /* 0x001b680001147983 */ /* 0x000ee20000300a00 */
[----:B--2---:R-:W-:-:S15]  /*2eaa0*/  HMMA.16816.F32 R4, R28, R18, R4 ;  /* 0x000000121c04723c */ /* 0x004fde0000001804 */
[----:B------:R-:W-:-:S04]  /*2eab0*/  NOP ;  /* 0x0000000000007918 */ /* 0x000fc80000000000 */
[----:B------:R0:W-:Y:S04]  /*2eac0*/  STL.64 [R1+0x610], R4 ;  /* 0x0006100401007387 */ /* 0x0001e80000100a00 */
[----:B------:R1:W-:Y:S04]  /*2ead0*/  STL.64 [R1+0x618], R6 ;  /* 0x0006180601007387 */ /* 0x0003e80000100a00 */
[----:B0-----:R-:W2:Y:S04]  /*2eae0*/  LDL.LU.64 R4, [R1+0x5c0] ;  /* 0x0005c00001047983 */ /* 0x001ea80000300a00 */
[----:B-1----:R-:W2:Y:S04]  /*2eaf0*/  LDL.LU.64 R6, [R1+0x5c8] ;  /* 0x0005c80001067983 */ /* 0x002ea80000300a00 */
[----:B------:R-:W-:Y:S04]  /*2eb00*/  STL.64 [R1+0x1b30], R18 ;  /* 0x001b301201007387 */ /* 0x000fe80000100a00 */
[----:B------:R-:W-:Y:S01]  /*2eb10*/  STL.64 [R1+0x1b28], R16 ;  /* 0x001b281001007387 */ /* 0x000fe20000100a00 */
[C---:B---3--:R-:W-:Y:S08]  /*2eb20*/  HMMA.16816.F32 R12, R28.reuse, R20, R12 ;  /* 0x000000141c0c723c */ /* 0x048ff0000000180c */
[C---:B----4-:R-:W-:Y:S01]  /*2eb30*/  HMMA.16816.F32 R8, R28.reuse, R22, R8 ;  /* 0x000000161c08723c */ /* 0x050fe20000001808 */
[----:B------:R-:W-:Y:S10]  /*2eb40*/  STL.64 [R1+0x1ae0], R22 ;  /* 0x001ae01601007387 */ /* 0x000ff40000100a00 */
[----:B------:R-:W-:Y:S04]  /*2eb50*/  STL.64 [R1+0x600], R12 ;  /* 0x0006000c01007387 */ /* 0x000fe80000100a00 */
[----:B------:R0:W-:Y:S04]  /*2eb60*/  STL.64 [R1+0x608], R14 ;  /* 0x0006080e01007387 */ /* 0x0001e80000100a00 */
[----:B------:R-:W-:Y:S04]  /*2eb70*/  STL.64 [R1+0x1ad8], R20 ;  /* 0x001ad81401007387 */ /* 0x000fe80000100a00 */
[----:B------:R-:W-:Y:S04]  /*2eb80*/  STL.64 [R1+0x5f0], R8 ;  /* 0x0005f00801007387 */ /* 0x000fe80000100a00 */
[----:B------:R1:W-:Y:S01]  /*2eb90*/  STL.64 [R1+0x5f8], R10 ;  /* 0x0005f80a01007387 */ /* 0x0003e20000100a00 */
[C---:B0-----:R-:W-:Y:S08]  /*2eba0*/  HMMA.16816.F32 R12, R28.reuse, R24, R56 ;  /* 0x000000181c0c723c */ /* 0x041ff00000001838 */
[----:B-1----:R-:W-:Y:S01]  /*2ebb0*/  HMMA.16816.F32 R8, R28, R26, R52 ;  /* 0x0000001a1c08723c */ /* 0x002fe20000001834 */
[----:B------:R-:W-:-:S02]  /*2ebc0*/  IMAD.MOV.U32 R58, RZ, RZ, R39 ;  /* 0x000000ffff3a7224 */ /* 0x000fc400078e0027 */
[----:B------:R-:W-:Y:S02]  /*2ebd0*/  IMAD.MOV.U32 R59, RZ, RZ, R32 ;  /* 0x000000ffff3b7224 */ /* 0x000fe400078e0020 */
[----:B------:R-:W-:-:S06]  /*2ebe0*/  IMAD.MOV.U32 R56, RZ, RZ, R33 ;  /* 0x000000ffff387224 */ /* 0x000fcc00078e0021 */
[----:B------:R-:W-:Y:S04]  /*2ebf0*/  STL.64 [R1+0x5e0], R12 ;  /* 0x0005e00c01007387 */ /* 0x000fe80000100a00 */
[----:B------:R-:W-:Y:S04]  /*2ec00*/  STL.64 [R1+0x5e8], R14 ;  /* 0x0005e80e01007387 */ /* 0x000fe80000100a00 */
[----:B------:R-:W3:Y:S04]  /*2ec10*/  LDL.LU R39, [R1+0x1b64] ;  /* 0x001b640001277983 */ /* 0x000ee80000300800 */
[----:B------:R-:W-:Y:S04]  /*2ec20*/  STL.64 [R1+0x5d0], R8 ;  /* 0x0005d00801007387 */ /* 0x000fe80000100a00 */
[----:B------:R-:W-:Y:S04]  /*2ec30*/  STL.64 [R1+0x5d8], R10 ;  /* 0x0005d80a01007387 */ /* 0x000fe80000100a00 */
[----:B------:R-:W2:Y:S04]  /*2ec40*/  LDL.LU R32, [R1+0x1b60] ;  /* 0x001b600001207983 */ /* 0x000ea80000300800 */
[----:B------:R-:W2:Y:S01]  /*2ec50*/  LDL.LU R33, [R1+0x1b5c] ;  /* 0x001b5c0001217983 */ /* 0x000ea20000300800 */
[----:B------:R-:W-:-:S02]  /*2ec60*/  IMAD.MOV.U32 R57, RZ, RZ, R36 ;  /* 0x000000ffff397224 */ /* 0x000fc400078e0024 */
[----:B------:R-:W-:Y:S01]  /*2ec70*/  IMAD.MOV.U32 R54, RZ, RZ, R34 ;  /* 0x000000ffff367224 */ /* 0x000fe200078e0022 */
[----:B------:R-:W4:Y:S04]  /*2ec80*/  LDL.LU R36, [R1+0x1b58] ;  /* 0x001b580001247983 */ /* 0x000f280000300800 */
[----:B------:R-:W3:Y:S01]  /*2ec90*/  LDL.LU R34, [R1+0x1b54] ;  /* 0x001b540001227983 */ /* 0x000ee20000300800 */
[----:B------:R-:W-:-:S03]  /*2eca0*/  IMAD.MOV.U32 R55, RZ, RZ, R35 ;  /* 0x000000ffff377224 */ /* 0x000fc600078e0023 */
[----:B------:R-:W3:Y:S04]  /*2ecb0*/  LDL.LU R35, [R1+0x1b50] ;  /* 0x001b500001237983 */ /* 0x000ee80000300800 */
[----:B------:R-:W-:Y:S04]  /*2ecc0*/  STL.64 [R1+0x1ac0], R26 ;  /* 0x001ac01a01007387 */ /* 0x000fe80000100a00 */
[----:B------:R0:W-:Y:S04]  /*2ecd0*/  STL.64 [R1+0x1ab8], R24 ;  /* 0x001ab81801007387 */ /* 0x0001e80000100a00 */
[----:B0-----:R-:W3:Y:S04]  /*2ece0*/  LDL.LU.64 R24, [R1+0x5b0] ;  /* 0x0005b00001187983 */ /* 0x001ee80000300a00 */
[----:B------:R-:W3:Y:S04]  /*2ecf0*/  LDL.LU.64 R26, [R1+0x5b8] ;  /* 0x0005b800011a7983 */ /* 0x000ee80000300a00 */
[----:B------:R-:W4:Y:S04]  /*2ed00*/  LDL.LU.64 R16, [R1+0x5a0] ;  /* 0x0005a00001107983 */ /* 0x000f280000300a00 */
[----:B------:R-:W4:Y:S01]  /*2ed10*/  LDL.LU.64 R18, [R1+0x5a8] ;  /* 0x0005a80001127983 */ /* 0x000f220000300a00 */
[----:B------:R-:W-:Y:S01]  /*2ed20*/  IMAD.MOV.U32 R52, RZ, RZ, R37 ;  /* 0x000000ffff347224 */ /* 0x000fe200078e0025 */
[----:B--2---:R-:W-:-:S15]  /*2ed30*/  HMMA.16816.F32 R4, R28, R32, R4 ;  /* 0x000000201c04723c */ /* 0x004fde0000001804 */
[----:B------:R-:W-:-:S04]  /*2ed40*/  NOP ;  /* 0x0000000000007918 */ /* 0x000fc80000000000 */
[----:B------:R0:W-:Y:S04]  /*2ed50*/  STL.64 [R1+0x5c0], R4 ;  /* 0x0005c00401007387 */ /* 0x0001e80000100a00 */
[----:B------:R1:W-:Y:S04]  /*2ed60*/  STL.64 [R1+0x5c8], R6 ;  /* 0x0005c80601007387 */ /* 0x0003e80000100a00 */
[----:B------:R-:W2:Y:S04]  /*2ed70*/  LDL.LU.64 R12, [R1+0x590] ;  /* 0x00059000010c7983 */ /* 0x000ea80000300a00 */
[----:B------:R-:W2:Y:S04]  /*2ed80*/  LDL.LU.64 R14, [R1+0x598] ;  /* 0x00059800010e7983 */ /* 0x000ea80000300a00 */
[----:B------:R-:W4:Y:S04]  /*2ed90*/  LDL.LU.64 R8, [R1+0x580] ;  /* 0x0005800001087983 */ /* 0x000f280000300a00 */
[----:B------:R-:W4:Y:S04]  /*2eda0*/  LDL.LU.64 R10, [R1+0x588] ;  /* 0x00058800010a7983 */ /* 0x000f280000300a00 */
[----:B0-----:R-:W4:Y:S04]  /*2edb0*/  LDL.LU.64 R4, [R1+0x570] ;  /* 0x0005700001047983 */ /* 0x001f280000300a00 */
[----:B-1----:R-:W4:Y:S04]  /*2edc0*/  LDL.LU.64 R6, [R1+0x578] ;  /* 0x0005780001067983 */ /* 0x002f280000300a00 */
[----:B------:R-:W4:Y:S04]  /*2edd0*/  LDL.LU R22, [R1+0x158c] ;  /* 0x00158c0001167983 */ /* 0x000f280000300800 */
[----:B------:R-:W4:Y:S04]  /*2ede0*/  LDL.LU R21, [R1+0x1594] ;  /* 0x0015940001157983 */ /* 0x000f280000300800 */
[----:B------:R-:W4:Y:S04]  /*2edf0*/  LDL.LU R20, [R1+0x159c] ;  /* 0x00159c0001147983 */ /* 0x000f280000300800 */
[----:B------:R-:W4:Y:S04]  /*2ee00*/  LDL.LU R23, [R1+0x15a8] ;  /* 0x0015a80001177983 */ /* 0x000f280000300800 */
[----:B------:R-:W4:Y:S01]  /*2ee10*/  LDL.LU R37, [R1+0x1b4c] ;  /* 0x001b4c0001257983 */ /* 0x000f220000300800 */
[----:B---3--:R-:W-:Y:S01]  /*2ee20*/  HMMA.16816.F32 R24, R28, R34, R24 ;  /* 0x000000221c18723c */ /* 0x008fe20000001818 */
[----:B------:R-:W-:-:S02]  /*2ee30*/  IMAD.MOV.U32 R53, RZ, RZ, R0 ;  /* 0x000000ffff357224 */ /* 0x000fc400078e0000 */
[----:B------:R-:W3:Y:S04]  /*2ee40*/  LDL.LU R0, [R1+0x1b48] ;  /* 0x001b480001007983 */ /* 0x000ee80000300800 */
[----:B------:R0:W-:Y:S04]  /*2ee50*/  STL.64 [R1+0x1aa0], R34 ;  /* 0x001aa02201007387 */ /* 0x0001e80000100a00 */
[----:B0-----:R-:W3:Y:S08]  /*2ee60*/  LDL.LU R34, [R1+0x1598] ;  /* 0x0015980001227983 */ /* 0x001ef00000300800 */
[----:B------:R-:W-:Y:S04]  /*2ee70*/  STL.64 [R1+0x5b0], R24 ;  /* 0x0005b01801007387 */ /* 0x000fe80000100a00 */
[----:B------:R-:W-:Y:S04]  /*2ee80*/  STL.64 [R1+0x5b8], R26 ;  /* 0x0005b81a01007387 */ /* 0x000fe80000100a00 */
[----:B------:R-:W3:Y:S04]  /*2ee90*/  LDL.LU R35, [R1+0x15a0] ;  /* 0x0015a00001237983 */ /* 0x000ee80000300800 */
[----:B------:R0:W-:Y:S04]  /*2eea0*/  STL.64 [R1+0x1a98], R32 ;  /* 0x001a982001007387 */ /* 0x0001e80000100a00 */
[----:B0-----:R-:W3:Y:S04]  /*2eeb0*/  LDL.LU R33, [R1+0x1590] ;  /* 0x0015900001217983 */ /* 0x001ee80000300800 */
[----:B------:R-:W-:Y:S01]  /*2eec0*/  STL.64 [R1+0x1a90], R38 ;  /* 0x001a902601007387 */ /* 0x000fe20000100a00 */
[C---:B--2---:R-:W-:Y:S08]  /*2eed0*/  HMMA.16816.F32 R12, R28.reuse, R38, R12 ;  /* 0x000000261c0c723c */ /* 0x044ff0000000180c */
[C---:B----4-:R-:W-:Y:S08]  /*2eee0*/  HMMA.16816.F32 R8, R28.reuse, R40, R8 ;  /* 0x000000281c08723c */ /* 0x050ff00000001808 */
[C---:B------:R-:W-:Y:S08]  /*2eef0*/  HMMA.16816.F32 R16, R28.reuse, R36, R16 ;  /* 0x000000241c10723c */ /* 0x040ff00000001810 */
[----:B------:R-:W-:Y:S11]  /*2ef00*/  HMMA.16816.F32 R4, R28, R42, R4 ;  /* 0x0000002a1c04723c */ /* 0x000ff60000001804 */
[----:B------:R-:W-:Y:S04]  /*2ef10*/  STL.64 [R1+0x5a0], R16 ;  /* 0x0005a01001007387 */ /* 0x000fe80000100a00 */
[----:B------:R-:W-:Y:S04]  /*2ef20*/  STL.64 [R1+0x5a8], R18 ;  /* 0x0005a81201007387 */ /* 0x000fe80000100a00 */
[----:B------:R0:W-:Y:S04]  /*2ef30*/  STL.64 [R1+0x1a88], R36 ;  /* 0x001a882401007387 */ /* 0x0001e80000100a00 */
[----:B------:R1:W-:Y:S04]  /*2ef40*/  STL.64 [R1+0x590], R12 ;  /* 0x0005900c01007387 */ /* 0x0003e80000100a00 */
[----:B------:R2:W-:Y:S04]  /*2ef50*/  STL.64 [R1+0x598], R14 ;  /* 0x0005980e01007387 */ /* 0x0005e80000100a00 */
[----:B0-----:R-:W4:Y:S04]  /*2ef60*/  LDL.LU.64 R36, [R1+0x550] ;  /* 0x0005500001247983 */ /* 0x001f280000300a00 */
[----:B------:R-:W4:Y:S04]  /*2ef70*/  LDL.LU.64 R38, [R1+0x558] ;  /* 0x0005580001267983 */ /* 0x000f280000300a00 */
[----:B------:R-:W4:Y:S04]  /*2ef80*/  LDL.LU.64 R24, [R1+0x510] ;  /* 0x0005100001187983 */ /* 0x000f280000300a00 */
[----:B------:R0:W-:Y:S04]  /*2ef90*/  STL.64 [R1+0x580], R8 ;  /* 0x0005800801007387 */ /* 0x0001e80000100a00 */
[----:B------:R0:W-:Y:S04]  /*2efa0*/  STL.64 [R1+0x588], R10 ;  /* 0x0005880a01007387 */ /* 0x0001e80000100a00 */
[----:B------:R-:W4:Y:S04]  /*2efb0*/  LDL.LU.64 R26, [R1+0x518] ;  /* 0x00051800011a7983 */ /* 0x000f280000300a00 */
[----:B------:R0:W-:Y:S04]  /*2efc0*/  STL.64 [R1+0x570], R4 ;  /* 0x0005700401007387 */ /* 0x0001e80000100a00 */
[----:B------:R0:W-:Y:S04]  /*2efd0*/  STL.64 [R1+0x578], R6 ;  /* 0x0005780601007387 */ /* 0x0001e80000100a00 */
[----:B------:R-:W4:Y:S04]  /*2efe0*/  LDL.LU.64 R16, [R1+0x500] ;  /* 0x0005000001107983 */ /* 0x000f280000300a00 */
[----:B------:R-:W4:Y:S04]  /*2eff0*/  LDL.LU.64 R18, [R1+0x508] ;  /* 0x0005080001127983 */ /* 0x000f280000300a00 */
[----:B-1----:R-:W4:Y:S04]  /*2f000*/  LDL.LU.64 R12, [R1+0x4e0] ;  /* 0x0004e000010c7983 */ /* 0x002f280000300a00 */
[----:B--2---:R-:W2:Y:S04]  /*2f010*/  LDL.LU.64 R14, [R1+0x4e8] ;  /* 0x0004e800010e7983 */ /* 0x004ea80000300a00 */
[----:B0-----:R-:W2:Y:S04]  /*2f020*/  LDL.LU.64 R8, [R1+0x4c0] ;  /* 0x0004c00001087983 */ /* 0x001ea80000300a00 */
[----:B------:R-:W2:Y:S04]  /*2f030*/  LDL.LU.64 R10, [R1+0x4c8] ;  /* 0x0004c800010a7983 */ /* 0x000ea80000300a00 */
[----:B------:R-:W2:Y:S04]  /*2f040*/  LDL.LU.64 R4, [R1+0x4a0] ;  /* 0x0004a00001047983 */ /* 0x000ea80000300a00 */
[----:B------:R-:W2:Y:S04]  /*2f050*/  LDL.LU.64 R6, [R1+0x4a8] ;  /* 0x0004a80001067983 */ /* 0x000ea80000300a00 */
[----:B------:R-:W-:Y:S04]  /*2f060*/  STL.64 [R1+0x1ab0], R42 ;  /* 0x001ab02a01007387 */ /* 0x000fe80000100a00 */
[----:B------:R0:W-:Y:S04]  /*2f070*/  STL.64 [R1+0x1aa8], R40 ;  /* 0x001aa82801007387 */ /* 0x0001e80000100a00 */
[----:B0-----:R-:W2:Y:S04]  /*2f080*/  LDL.LU.64 R40, [R1+0x560] ;  /* 0x0005600001287983 */ /* 0x001ea80000300a00 */
[----:B------:R-:W2:Y:S01]  /*2f090*/  LDL.LU.64 R42, [R1+0x568] ;  /* 0x00056800012a7983 */ /* 0x000ea20000300a00 */
[----:B---3--:R-:W-:-:S02]  /*2f0a0*/  IMAD R22, R22, 0x100, R33 ;  /* 0x0000010016167824 */ /* 0x008fc400078e0221 */
[----:B------:R-:W-:Y:S02]  /*2f0b0*/  IMAD R21, R21, 0x100, R34 ;  /* 0x0000010015157824 */ /* 0x000fe400078e0222 */
[----:B------:R-:W-:Y:S02]  /*2f0c0*/  IMAD R20, R20, 0x100, R35 ;  /* 0x0000010014147824 */ /* 0x000fe400078e0223 */
[----:B------:R-:W-:Y:S01]  /*2f0d0*/  IMAD R0, R0, 0x100, R23 ;  /* 0x0000010000007824 */ /* 0x000fe200078e0217 */
[----:B------:R-:W-:Y:S01]  /*2f0e0*/  STL.64 [R1+0x1ad0], R46 ;  /* 0x001ad02e01007387 */ /* 0x000fe20000100a00 */
[C---:B----4-:R-:W-:Y:S08]  /*2f0f0*/  HMMA.16816.F32 R36, R28.reuse, R46, R36 ;  /* 0x0000002e1c24723c */ /* 0x050ff00000001824 */
[C---:B------:R-:W-:Y:S08]  /*2f100*/  HMMA.16816.F32 R24, R28.reuse, R48, R24 ;  /* 0x000000301c18723c */ /* 0x040ff00000001818 */
[----:B--2---:R-:W-:Y:S01]  /*2f110*/  HMMA.16816.F32 R40, R28, R44, R40 ;  /* 0x0000002c1c28723c */ /* 0x004fe20000001828 */
[----:B------:R-:W-:-:S02]  /*2f120*/  F2FP.F16.E5M2.UNPACK_B R28, R22 ;  /* 0x00000016ff1c723e */ /* 0x000fc400020004ff */
[----:B------:R-:W-:Y:S02]  /*2f130*/  F2FP.F16.E5M2.UNPACK_B R29, R21 ;  /* 0x00000015ff1d723e */ /* 0x000fe400020004ff */
[----:B------:R-:W-:Y:S02]  /*2f140*/  F2FP.F16.E5M2.UNPACK_B R30, R20 ;  /* 0x00000014ff1e723e */ /* 0x000fe400020004ff */
[----:B------:R-:W-:-:S07]  /*2f150*/  F2FP.F16.E5M2.UNPACK_B R31, R0 ;  /* 0x00000000ff1f723e */ /* 0x000fce00020004ff */
[C---:B------:R-:W-:Y:S08]  /*2f160*/  HMMA.16816.F32 R16, R28.reuse, R52, R16 ;  /* 0x000000341c10723c */ /* 0x040ff00000001810 */
[C---:B------:R-:W-:Y:S08]  /*2f170*/  HMMA.16816.F32 R12, R28.reuse, R54, R12 ;  /* 0x000000361c0c723c */ /* 0x040ff0000000180c */
[C---:B------:R-:W-:Y:S01]  /*2f180*/  HMMA.16816.F32 R8, R28.reuse, R56, R8 ;  /* 0x000000381c08723c */ /* 0x040fe20000001808 */
[----:B------:R-:W-:Y:S04]  /*2f190*/  STL.64 [R1+0x560], R40 ;  /* 0x0005602801007387 */ /* 0x000fe80000100a00 */
[----:B------:R-:W-:Y:S04]  /*2f1a0*/  STL.64 [R1+0x568], R42 ;  /* 0x0005682a01007387 */ /* 0x000fe80000100a00 */
[----:B------:R-:W-:Y:S04]  /*2f1b0*/  STL.64 [R1+0x1ac8], R44 ;  /* 0x001ac82c01007387 */ /* 0x000fe80000100a00 */
[----:B------:R-:W-:Y:S04]  /*2f1c0*/  STL.64 [R1+0x550], R36 ;  /* 0x0005502401007387 */ /* 0x000fe80000100a00 */
[----:B------:R-:W-:Y:S04]  /*2f1d0*/  STL.64 [R1+0x558], R38 ;  /* 0x0005582601007387 */ /* 0x000fe80000100a00 */
[----:B------:R-:W-:Y:S04]  /*2f1e0*/  STL.64 [R1+0x510], R24 ;  /* 0x0005101801007387 */ /* 0x000fe80000100a00 */
[----:B------:R-:W-:Y:S04]  /*2f1f0*/  STL.64 [R1+0x518], R26 ;  /* 0x0005181a01007387 */ /* 0x000fe80000100a00 */
[----:B------:R0:W-:Y:S04]  /*2f200*/  STL.64 [R1+0x500], R16 ;  /* 0x0005001001007387 */ /* 0x0001e80000100a00 */
[----:B------:R1:W-:Y:S04]  /*2f210*/  STL.64 [R1+0x508], R18 ;  /* 0x0005081201007387 */ /* 0x0003e80000100a00 */
[----:B------:R2:W-:Y:S04]  /*2f220*/  STL.64 [R1+0x4e0], R12 ;  /* 0x0004e00c01007387 */ /* 0x0005e80000100a00 */
[----:B------:R3:W-:Y:S04]  /*2f230*/  STL.64 [R1+0x4e8], R14 ;  /* 0x0004e80e01007387 */ /* 0x0007e80000100a00 */
[----:B------:R-:W4:Y:S04]  /*2f240*/  LDL.LU.64 R56, [R1+0x480] ;  /* 0x0004800001387983 */ /* 0x000f280000300a00 */
[----:B------:R0:W-:Y:S01]  /*2f250*/  STL.64 [R1+0x4c0], R8 ;  /* 0x0004c00801007387 */ /* 0x0001e20000100a00 */
[----:B------:R-:W-:Y:S03]  /*2f260*/  HMMA.16816.F32 R4, R28, R58, R4 ;  /* 0x0000003a1c04723c */ /* 0x000fe60000001804 */
[----:B------:R0:W-:Y:S04]  /*2f270*/  STL.64 [R1+0x4c8], R10 ;  /* 0x0004c80a01007387 */ /* 0x0001e80000100a00 */
[----:B------:R-:W4:-:S12]  /*2f280*/  LDL.LU.64 R58, [R1+0x488] ;  /* 0x00048800013a7983 */ /* 0x000f180000300a00 */
[----:B------:R1:W-:Y:S04]  /*2f290*/  STL.64 [R1+0x4a0], R4 ;  /* 0x0004a00401007387 */ /* 0x0003e80000100a00 */
[----:B------:R2:W-:Y:S04]  /*2f2a0*/  STL.64 [R1+0x4a8], R6 ;  /* 0x0004a80601007387 */ /* 0x0005e80000100a00 */
[----:B0-----:R-:W4:Y:S04]  /*2f2b0*/  LDL.LU.64 R16, [R1+0x460] ;  /* 0x0004600001107983 */ /* 0x001f280000300a00 */
[----:B-1----:R-:W4:Y:S04]  /*2f2c0*/  LDL.LU.64 R18, [R1+0x468] ;  /* 0x0004680001127983 */ /* 0x002f280000300a00 */
[----:B------:R-:W4:Y:S04]  /*2f2d0*/  LDL.LU.64 R52, [R1+0x440] ;  /* 0x0004400001347983 */ /* 0x000f280000300a00 */
[----:B------:R-:W4:Y:S04]  /*2f2e0*/  LDL.LU.64 R54, [R1+0x448] ;  /* 0x0004480001367983 */ /* 0x000f280000300a00 */
[----:B--2---:R-:W2:Y:S04]  /*2f2f0*/  LDL.LU.64 R12, [R1+0x420] ;  /* 0x00042000010c7983 */ /* 0x004ea80000300a00 */
[----:B---3--:R-:W2:Y:S04]  /*2f300*/  LDL.LU.64 R14, [R1+0x428] ;  /* 0x00042800010e7983 */ /* 0x008ea80000300a00 */
[----:B------:R-:W3:Y:S04]  /*2f310*/  LDL.LU.64 R8, [R1+0x400] ;  /* 0x0004000001087983 */ /* 0x000ee80000300a00 */
[----:B------:R-:W3:Y:S04]  /*2f320*/  LDL.LU.64 R10, [R1+0x408] ;  /* 0x00040800010a7983 */ /* 0x000ee80000300a00 */
[----:B------:R-:W2:Y:S04]  /*2f330*/  LDL.LU.64 R4, [R1+0x3e0] ;  /* 0x0003e00001047983 */ /* 0x000ea80000300a00 */
        /* <DEDUP_REMOVED lines=12> */
[----:B------:R-:W2:Y:S01]  /*2f400*/  LDL.LU.64 R22, [R1+0x308] ;  /* 0x0003080001167983 */ /* 0x000ea20000300a00 */
[----:B----4-:R-:W-:-:S15]  /*2f410*/  HMMA.16816.F32 R56, R28, R60, R56 ;  /* 0x0000003c1c38723c */ /* 0x010fde0000001838 */
[----:B------:R-:W-:-:S04]  /*2f420*/  NOP ;  /* 0x0000000000007918 */ /* 0x000fc80000000000 */
[----:B------:R-:W-:Y:S04]  /*2f430*/  STL.64 [R1+0x480], R56 ;  /* 0x0004803801007387 */ /* 0x000fe80000100a00 */
[----:B------:R0:W-:Y:S04]  /*2f440*/  STL.64 [R1+0x488], R58 ;  /* 0x0004883a01007387 */ /* 0x0001e80000100a00 */
[----:B0-----:R-:W4:Y:S04]  /*2f450*/  LDL.LU.64 R58, [R1+0x1b40] ;  /* 0x001b4000013a7983 */ /* 0x001f280000300a00 */
[----:B------:R-:W2:Y:S01]  /*2f460*/  LDL.LU.64 R56, [R1+0x1b38] ;  /* 0x001b380001387983 */ /* 0x000ea20000300a00 */
[C---:B----4-:R-:W-:Y:S08]  /*2f470*/  HMMA.16816.F32 R16, R28.reuse, R58, R16 ;  /* 0x0000003a1c10723c */ /* 0x050ff00000001810 */
[C---:B--2---:R-:W-:Y:S11]  /*2f480*/  HMMA.16816.F32 R52, R28.reuse, R56, R52 ;  /* 0x000000381c34723c */ /* 0x044ff60000001834 */
[----:B------:R-:W-:Y:S04]  /*2f490*/  STL.64 [R1+0x460], R16 ;  /* 0x0004601001007387 */ /* 0x000fe80000100a00 */
[----:B------:R0:W-:Y:S04]  /*2f4a0*/  STL.64 [R1+0x468], R18 ;  /* 0x0004681201007387 */ /* 0x0001e80000100a00 */
[----:B0-----:R-:W2:Y:S04]  /*2f4b0*/  LDL.LU.64 R18, [R1+0x1b30] ;  /* 0x001b300001127983 */ /* 0x001ea80000300a00 */
[----:B------:R-:W4:Y:S04]  /*2f4c0*/  LDL.LU.64 R16, [R1+0x1b28] ;  /* 0x001b280001107983 */ /* 0x000f280000300a00 */
[----:B------:R-:W2:Y:S04]  /*2f4d0*/  LDL.LU R58, [R1+0x15b0] ;  /* 0x0015b000013a7983 */ /* 0x000ea80000300800 */
[----:B------:R-:W2:Y:S04]  /*2f4e0*/  LDL.LU R59, [R1+0x15ac] ;  /* 0x0015ac00013b7983 */ /* 0x000ea80000300800 */
[----:B------:R-:W2:Y:S04]  /*2f4f0*/  LDL.LU R60, [R1+0x15b8] ;  /* 0x0015b800013c7983 */ /* 0x000ea80000300800 */
[----:B------:R-:W2:Y:S04]  /*2f500*/  LDL.LU R61, [R1+0x15b4] ;  /* 0x0015b400013d7983 */ /* 0x000ea80000300800 */
[----:B------:R-:W-:Y:S04]  /*2f510*/  STL.64 [R1+0x440], R52 ;  /* 0x0004403401007387 */ /* 0x000fe80000100a00 */
[----:B------:R0:W-:Y:S04]  /*2f520*/  STL.64 [R1+0x448], R54 ;  /* 0x0004483601007387 */ /* 0x0001e80000100a00 */
[----:B0-----:R-:W2:Y:S04]  /*2f530*/  LDL.LU.64 R54, [R1+0x1b20] ;  /* 0x001b200001367983 */ /* 0x001ea80000300a00 */
[----:B------:R-:W3:Y:S01]  /*2f540*/  LDL.LU.64 R52, [R1+0x1b18] ;  /* 0x001b180001347983 */ /* 0x000ee20000300a00 */
[C---:B------:R-:W-:Y:S08]  /*2f550*/  HMMA.16816.F32 R4, R28.reuse, R50, R4 ;  /* 0x000000321c04723c */ /* 0x040ff00000001804 */
[C---:B--2---:R-:W-:Y:S08]  /*2f560*/  HMMA.16816.F32 R12, R28.reuse, R54, R12 ;  /* 0x000000361c0c723c */ /* 0x044ff0000000180c */
[C---:B---3--:R-:W-:Y:S11]  /*2f570*/  HMMA.16816.F32 R52, R28.reuse, R52, R8 ;  /* 0x000000341c34723c */ /* 0x048ff60000001808 */
[----:B------:R-:W-:Y:S04]  /*2f580*/  STL.64 [R1+0x420], R12 ;  /* 0x0004200c01007387 */ /* 0x000fe80000100a00 */
[----:B------:R0:W-:Y:S04]  /*2f590*/  STL.64 [R1+0x428], R14 ;  /* 0x0004280e01007387 */ /* 0x0001e80000100a00 */
[----:B0-----:R-:W2:Y:S04]  /*2f5a0*/  LDL.LU.64 R14, [R1+0x1b10] ;  /* 0x001b1000010e7983 */ /* 0x001ea80000300a00 */
[----:B------:R-:W3:Y:S04]  /*2f5b0*/  LDL.LU.64 R12, [R1+0x1b08] ;  /* 0x001b0800010c7983 */ /* 0x000ee80000300a00 */
[----:B------:R-:W2:Y:S04]  /*2f5c0*/  LDL.LU.64 R10, [R1+0x1b00] ;  /* 0x001b0000010a7983 */ /* 0x000ea80000300a00 */
[----:B------:R-:W2:Y:S04]  /*2f5d0*/  LDL.LU.64 R8, [R1+0x1af8] ;  /* 0x001af80001087983 */ /* 0x000ea80000300a00 */
        /* <DEDUP_REMOVED lines=9> */
[C---:B---3--:R-:W-:Y:S08]  /*2f670*/  HMMA.16816.F32 R24, R28.reuse, R12, R24 ;  /* 0x0000000c1c18723c */ /* 0x048ff00000001818 */
[C---:B----4-:R-:W-:Y:S08]  /*2f680*/  HMMA.16816.F32 R52, R28.reuse, R2, R52 ;  /* 0x000000021c34723c */ /* 0x050ff00000001834 */
[C---:B------:R-:W-:Y:S08]  /*2f690*/  HMMA.16816.F32 R44, R28.reuse, R4, R44 ;  /* 0x000000041c2c723c */ /* 0x040ff0000000182c */
[C---:B------:R-:W-:Y:S08]  /*2f6a0*/  HMMA.16816.F32 R40, R28.reuse, R6, R40 ;  /* 0x000000061c28723c */ /* 0x040ff00000001828 */
[C---:B------:R-:W-:Y:S01]  /*2f6b0*/  HMMA.16816.F32 R4, R28.reuse, R10, R32 ;  /* 0x0000000a1c04723c */ /* 0x040fe20000001820 */
[----:B------:R-:W-:Y:S04]  /*2f6c0*/  STL.64 [R1+0x3c0], R52 ;  /* 0x0003c03401007387 */ /* 0x000fe80000100a00 */
[----:B------:R-:W-:Y:S03]  /*2f6d0*/  STL.64 [R1+0x3c8], R54 ;  /* 0x0003c83601007387 */ /* 0x000fe60000100a00 */
[C---:B------:R-:W-:Y:S01]  /*2f6e0*/  HMMA.16816.F32 R8, R28.reuse, R14, R20 ;  /* 0x0000000e1c08723c */ /* 0x040fe20000001814 */
        /* <DEDUP_REMOVED lines=8> */
[----:B0-----:R-:W2:Y:S04]  /*2f770*/  LDL.LU.64 R4, [R1+0x2e0] ;  /* 0x0002e00001047983 */ /* 0x001ea80000300a00 */
[----:B------:R0:W-:Y:S04]  /*2f780*/  STL.64 [R1+0x320], R24 ;  /* 0x0003201801007387 */ /* 0x0001e80000100a00 */
[----:B------:R3:W-:Y:S04]  /*2f790*/  STL.64 [R1+0x328], R26 ;  /* 0x0003281a01007387 */ /* 0x0007e80000100a00 */
[----:B-1----:R-:W2:Y:S04]  /*2f7a0*/  LDL.LU.64 R6, [R1+0x2e8] ;  /* 0x0002e80001067983 */ /* 0x002ea80000300a00 */
[----:B------:R1:W-:Y:S04]  /*2f7b0*/  STL.64 [R1+0x300], R8 ;  /* 0x0003000801007387 */ /* 0x0003e80000100a00 */
[----:B------:R4:W-:Y:S04]  /*2f7c0*/  STL.64 [R1+0x308], R10 ;  /* 0x0003080a01007387 */ /* 0x0009e80000100a00 */
[----:B------:R-:W2:Y:S04]  /*2f7d0*/  LDL.LU.64 R20, [R1+0x2c0] ;  /* 0x0002c00001147983 */ /* 0x000ea80000300a00 */
[----:B------:R-:W2:Y:S04]  /*2f7e0*/  LDL.LU.64 R22, [R1+0x2c8] ;  /* 0x0002c80001167983 */ /* 0x000ea80000300a00 */
[----:B------:R-:W2:Y:S04]  /*2f7f0*/  LDL.LU.64 R44, [R1+0x2a0] ;  /* 0x0002a000012c7983 */ /* 0x000ea80000300a00 */
[----:B------:R-:W2:Y:S04]  /*2f800*/  LDL.LU.64 R46, [R1+0x2a8] ;  /* 0x0002a800012e7983 */ /* 0x000ea80000300a00 */
[----:B0-----:R-:W2:Y:S04]  /*2f810*/  LDL.LU.64 R24, [R1+0x280] ;  /* 0x0002800001187983 */ /* 0x001ea80000300a00 */
[----:B---3--:R-:W3:Y:S04]  /*2f820*/  LDL.LU.64 R26, [R1+0x288] ;  /* 0x00028800011a7983 */ /* 0x008ee80000300a00 */
[----:B------:R-:W3:Y:S04]  /*2f830*/  LDL.LU.64 R40, [R1+0x260] ;  /* 0x0002600001287983 */ /* 0x000ee80000300a00 */
        /* <DEDUP_REMOVED lines=9> */
[----:B-1----:R-:W3:Y:S04]  /*2f8d0*/  LDL.LU.64 R8, [R1+0x100] ;  /* 0x0001000001087983 */ /* 0x002ee80000300a00 */
[----:B----4-:R-:W4:Y:S01]  /*2f8e0*/  LDL.LU.64 R10, [R1+0x108] ;  /* 0x00010800010a7983 */ /* 0x010f220000300a00 */
[C---:B--2---:R-:W-:Y:S08]  /*2f8f0*/  HMMA.16816.F32 R4, R28.reuse, R16, R4 ;  /* 0x000000101c04723c */ /* 0x044ff00000001804 */
[C---:B------:R-:W-:Y:S11]  /*2f900*/  HMMA.16816.F32 R16, R28.reuse, R18, R20 ;  /* 0x000000121c10723c */ /* 0x040ff60000001814 */
[----:B------:R0:W-:Y:S04]  /*2f910*/  STL.64 [R1+0x2e0], R4 ;  /* 0x0002e00401007387 */ /* 0x0001e80000100a00 */
[----:B------:R1:W-:Y:S04]  /*2f920*/  STL.64 [R1+0x2e8], R6 ;  /* 0x0002e80601007387 */ /* 0x0003e80000100a00 */
[----:B0-----:R-:W2:Y:S04]  /*2f930*/  LDL.LU.64 R4, [R1+0xe0] ;  /* 0x0000e00001047983 */ /* 0x001ea80000300a00 */
[----:B-1----:R-:W2:Y:S04]  /*2f940*/  LDL.LU.64 R6, [R1+0xe8] ;  /* 0x0000e80001067983 */ /* 0x002ea80000300a00 */
[----:B------:R-:W3:Y:S04]  /*2f950*/  LDL.LU.64 R22, [R1+0x1ae0] ;  /* 0x001ae00001167983 */ /* 0x000ee80000300a00 */
[----:B------:R-:W2:Y:S04]  /*2f960*/  LDL.LU.64 R20, [R1+0x1ad8] ;  /* 0x001ad80001147983 */ /* 0x000ea80000300a00 */
[----:B------:R0:W-:Y:S04]  /*2f970*/  STL.64 [R1+0x2c0], R16 ;  /* 0x0002c01001007387 */ /* 0x0001e80000100a00 */
[----:B------:R1:W-:Y:S04]  /*2f980*/  STL.64 [R1+0x2c8], R18 ;  /* 0x0002c81201007387 */ /* 0x0003e80000100a00 */
[----:B0-----:R-:W4:Y:S04]  /*2f990*/  LDL.LU.64 R16, [R1+0x1e0] ;  /* 0x0001e00001107983 */ /* 0x001f280000300a00 */
[----:B-1----:R-:W4:Y:S01]  /*2f9a0*/  LDL.LU.64 R18, [R1+0x1e8] ;  /* 0x0001e80001127983 */ /* 0x002f220000300a00 */
[C---:B--2---:R-:W-:Y:S08]  /*2f9b0*/  HMMA.16816.F32 R44, R28.reuse, R20, R44 ;  /* 0x000000141c2c723c */ /* 0x044ff0000000182c */
[C---:B---3--:R-:W-:Y:S11]  /*2f9c0*/  HMMA.16816.F32 R20, R28.reuse, R22, R24 ;  /* 0x000000161c14723c */ /* 0x048ff60000001818 */
[----:B------:R-:W-:Y:S04]  /*2f9d0*/  STL.64 [R1+0x2a0], R44 ;  /* 0x0002a02c01007387 */ /* 0x000fe80000100a00 */
[----:B------:R0:W-:Y:S04]  /*2f9e0*/  STL.64 [R1+0x2a8], R46 ;  /* 0x0002a82e01007387 */ /* 0x0001e80000100a00 */
[----:B0-----:R-:W2:Y:S04]  /*2f9f0*/  LDL.LU.64 R46, [R1+0x1ad0] ;  /* 0x001ad000012e7983 */ /* 0x001ea80000300a00 */
[----:B------:R-:W4:Y:S04]  /*2fa00*/  LDL.LU.64 R44, [R1+0x1ac8] ;  /* 0x001ac800012c7983 */ /* 0x000f280000300a00 */
        /* <DEDUP_REMOVED lines=16> */
[----:B0-----:R-:W3:Y:S04]  /*2fb10*/  LDL.LU.64 R24, [R1+0x200] ;  /* 0x0002000001187983 */ /* 0x001ee80000300a00 */
[----:B-1----:R-:W3:Y:S01]  /*2fb20*/  LDL.LU.64 R26, [R1+0x208] ;  /* 0x00020800011a7983 */ /* 0x002ee20000300a00 */
[----:B--2---:R-:W-:-:S15]  /*2fb30*/  HMMA.16816.F32 R36, R28, R32, R36 ;  /* 0x000000201c24723c */ /* 0x004fde0000001824 */
[----:B------:R-:W-:-:S04]  /*2fb40*/  NOP ;  /* 0x0000000000007918 */ /* 0x000fc80000000000 */
[----:B------:R-:W-:Y:S04]  /*2fb50*/  STL.64 [R1+0x210], R36 ;  /* 0x0002102401007387 */ /* 0x000fe80000100a00 */
[----:B------:R0:W-:Y:S04]  /*2fb60*/  STL.64 [R1+0x218], R38 ;  /* 0x0002182601007387 */ /* 0x0001e80000100a00 */
[----:B0-----:R-:W2:Y:S04]  /*2fb70*/  LDL.LU.64 R38, [R1+0x1a90] ;  /* 0x001a900001267983 */ /* 0x001ea80000300a00 */
[----:B------:R-:W2:Y:S01]  /*2fb80*/  LDL.LU.64 R36, [R1+0x1a88] ;  /* 0x001a880001247983 */ /* 0x000ea20000300a00 */
[C---:B---3--:R-:W-:Y:S08]  /*2fb90*/  HMMA.16816.F32 R24, R28.reuse, R34, R24 ;  /* 0x000000221c18723c */ /* 0x048ff00000001818 */
[C---:B------:R-:W-:Y:S08]  /*2fba0*/  HMMA.16816.F32 R12, R28.reuse, R40, R12 ;  /* 0x000000281c0c723c */ /* 0x040ff0000000180c */
[C---:B----4-:R-:W-:Y:S08]  /*2fbb0*/  HMMA.16816.F32 R8, R28.reuse, R44, R8 ;  /* 0x0000002c1c08723c */ /* 0x050ff00000001808 */
[----:B------:R-:W-:Y:S01]  /*2fbc0*/  HMMA.16816.F32 R4, R28, R46, R4 ;  /* 0x0000002e1c04723c */ /* 0x000fe20000001804 */
[----:B------:R-:W-:Y:S04]  /*2fbd0*/  STL.64 [R1+0x200], R24 ;  /* 0x0002001801007387 */ /* 0x000fe80000100a00 */
[----:B------:R-:W-:Y:S01]  /*2fbe0*/  STL.64 [R1+0x208], R26 ;  /* 0x0002081a01007387 */ /* 0x000fe20000100a00 */
[----:B------:R-:W-:-:S02]  /*2fbf0*/  IMAD.MOV.U32 R0, RZ, RZ, R15 ;  /* 0x000000ffff007224 */ /* 0x000fc400078e000f */
[----:B------:R-:W-:Y:S02]  /*2fc00*/  IMAD R2, R59, 0x100, R58 ;  /* 0x000001003b027824 */ /* 0x000fe400078e023a */
[----:B------:R-:W-:Y:S01]  /*2fc10*/  IMAD R3, R61, 0x100, R60 ;  /* 0x000001003d037824 */ /* 0x000fe200078e023c */
[C---:B--2---:R-:W-:Y:S08]  /*2fc20*/  HMMA.16816.F32 R20, R28.reuse, R36, R20 ;  /* 0x000000241c14723c */ /* 0x044ff00000001814 */
[C---:B------:R-:W-:Y:S11]  /*2fc30*/  HMMA.16816.F32 R16, R28.reuse, R38, R16 ;  /* 0x000000261c10723c */ /* 0x040ff60000001810 */
[----:B------:R-:W-:Y:S04]  /*2fc40*/  STL.64 [R1+0x1f0], R20 ;  /* 0x0001f01401007387 */ /* 0x000fe80000100a00 */
[----:B------:R-:W-:Y:S04]  /*2fc50*/  STL.64 [R1+0x1f8], R22 ;  /* 0x0001f81601007387 */ /* 0x000fe80000100a00 */
[----:B------:R-:W-:Y:S04]  /*2fc60*/  STL.64 [R1+0x170], R12 ;  /* 0x0001700c01007387 */ /* 0x000fe80000100a00 */
[----:B------:R-:W-:Y:S04]  /*2fc70*/  STL.64 [R1+0x1e0], R16 ;  /* 0x0001e01001007387 */ /* 0x000fe80000100a00 */
[----:B------:R-:W-:Y:S04]  /*2fc80*/  STL.64 [R1+0x1e8], R18 ;  /* 0x0001e81201007387 */ /* 0x000fe80000100a00 */
[----:B------:R0:W-:Y:S02]  /*2fc90*/  STL [R1+0x178], R14 ;  /* 0x0001780e01007387 */ /* 0x0001e40000100800 */
[----:B0-----:R-:W-:Y:S02]  /*2fca0*/  HMMA.16816.F32 R12, R28, R42, R52 ;  /* 0x0000002a1c0c723c */ /* 0x001fe40000001834 */
[----:B------:R0:W-:Y:S04]  /*2fcb0*/  STL [R1+0x1730], R0 ;  /* 0x0017300001007387 */ /* 0x0001e80000100800 */
[----:B------:R-:W-:Y:S01]  /*2fcc0*/  STL.64 [R1+0x100], R8 ;  /* 0x0001000801007387 */ /* 0x000fe20000100a00 */
[----:B0-----:R-:W-:-:S12]  /*2fcd0*/  IMAD.MOV.U32 R0, RZ, RZ, R11 ;  /* 0x000000ffff007224 */ /* 0x001fd800078e000b */
[----:B------:R-:W-:Y:S04]  /*2fce0*/  STL.64 [R1+0x140], R12 ;  /* 0x0001400c01007387 */ /* 0x000fe80000100a00 */
[----:B------:R-:W-:Y:S04]  /*2fcf0*/  STL.64 [R1+0x148], R14 ;  /* 0x0001480e01007387 */ /* 0x000fe80000100a00 */
[----:B------:R-:W-:Y:S04]  /*2fd00*/  STL [R1+0x108], R10 ;  /* 0x0001080a01007387 */ /* 0x000fe80000100800 */
[----:B------:R-:W-:Y:S04]  /*2fd10*/  STL [R1+0x1734], R0 ;  /* 0x0017340001007387 */ /* 0x000fe80000100800 */
[----:B------:R0:W-:Y:S04]  /*2fd20*/  STL.64 [R1+0xe0], R4 ;  /* 0x0000e00401007387 */ /* 0x0001e80000100a00 */
[----:B------:R1:W-:Y:S04]  /*2fd30*/  STL.64 [R1+0xe8], R6 ;  /* 0x0000e80601007387 */ /* 0x0003e80000100a00 */
[----:B------:R-:W2:Y:S04]  /*2fd40*/  LDL.LU R23, [R1+0x15c0] ;  /* 0x0015c00001177983 */ /* 0x000ea80000300800 */
[----:B0-----:R-:W2:Y:S04]  /*2fd50*/  LDL.LU R4, [R1+0x15bc] ;  /* 0x0015bc0001047983 */ /* 0x001ea80000300800 */
[----:B------:R-:W3:Y:S04]  /*2fd60*/  LDL.LU R20, [R1+0x15c8] ;  /* 0x0015c80001147983 */ /* 0x000ee80000300800 */
[----:B------:R-:W3:Y:S04]  /*2fd70*/  LDL.LU R5, [R1+0x15c4] ;  /* 0x0015c40001057983 */ /* 0x000ee80000300800 */
[----:B------:R-:W4:Y:S04]  /*2fd80*/  LDL.LU.64 R32, [R1+0xb0] ;  /* 0x0000b00001207983 */ /* 0x000f280000300a00 */
[----:B------:R-:W4:Y:S04]  /*2fd90*/  LDL.LU.64 R34, [R1+0xb8] ;  /* 0x0000b80001227983 */ /* 0x000f280000300a00 */
        /* <DEDUP_REMOVED lines=9> */
[----:B-1----:R-:W3:Y:S04]  /*2fe30*/  LDL.LU R6, [R1+0x34] ;  /* 0x0000340001067983 */ /* 0x002ee80000300800 */
        /* <DEDUP_REMOVED lines=21> */
[----:B----4-:R-:W-:Y:S01]  /*2ff90*/  HMMA.16816.F32 R28, R28, R48, R32 ;  /* 0x000000301c1c723c */ /* 0x010fe20000001820 */
[----:B--2---:R-:W-:-:S02]  /*2ffa0*/  IMAD R4, R4, 0x100, R23 ;  /* 0x0000010004047824 */ /* 0x004fc400078e0217 */
[----:B---3--:R-:W-:Y:S01]  /*2ffb0*/  IMAD R5, R5, 0x100, R20 ;  /* 0x0000010005057824 */ /* 0x008fe200078e0214 */
[----:B------:R-:W-:Y:S02]  /*2ffc0*/  F2FP.F16.E5M2.UNPACK_B R20, R21.H1 ;  /* 0x00000015ff14723e */ /* 0x000fe400030004ff */
[----:B------:R-:W-:Y:S02]  /*2ffd0*/  F2FP.F16.E5M2.UNPACK_B R21, R6.H1 ;  /* 0x00000006ff15723e */ /* 0x000fe400030004ff */
[----:B------:R-:W-:Y:S02]  /*2ffe0*/  F2FP.F16.E5M2.UNPACK_B R6, R7.H1 ;  /* 0x00000007ff06723e */ /* 0x000fe400030004ff */
[----:B------:R-:W-:-:S09]  /*2fff0*/  F2FP.F16.E5M2.UNPACK_B R7, R50.H1 ;  /* 0x00000032ff07723e */ /* 0x000fd200030004ff */
[----:B------:R-:W-:Y:S04]  /*30000*/  STL.64 [R1+0xb0], R28 ;  /* 0x0000b01c01007387 */ /* 0x000fe80000100a00 */
[----:B------:R0:W-:Y:S01]  /*30010*/  STL [R1+0xbc], R31 ;  /* 0x0000bc1f01007387 */ /* 0x0001e20000100800 */
[----:B------:R-:W-:Y:S01]  /*30020*/  IMAD.MOV.U32 R0, RZ, RZ, R30 ;  /* 0x000000ffff007224 */ /* 0x000fe200078e001e */
[----:B------:R-:W-:Y:S02]  /*30030*/  F2FP.F16.E5M2.UNPACK_B R30, R4 ;  /* 0x00000004ff1e723e */ /* 0x000fe400020004ff */
[----:B0-----:R-:W-:Y:S02]  /*30040*/  F2FP.F16.E5M2.UNPACK_B R31, R5 ;  /* 0x00000005ff1f723e */ /* 0x001fe400020004ff */
[----:B------:R-:W-:-:S02]  /*30050*/  F2FP.F16.E5M2.UNPACK_B R28, R2 ;  /* 0x00000002ff1c723e */ /* 0x000fc400020004ff */
[----:B------:R-:W-:Y:S01]  /*30060*/  F2FP.F16.E5M2.UNPACK_B R29, R3 ;  /* 0x00000003ff1d723e */ /* 0x000fe200020004ff */
[----:B------:R-:W-:Y:S04]  /*30070*/  STL [R1+0x1838], R0 ;  /* 0x0018380001007387 */ /* 0x000fe80000100800 */
[----:B------:R0:W-:Y:S02]  /*30080*/  STL.64 [R1+0x18], R20 ;  /* 0x0000181401007387 */ /* 0x0001e40000100a00 */
[C---:B------:R-:W-:Y:S08]  /*30090*/  HMMA.16816.F32 R16, R28.reuse, R6, R16 ;  /* 0x000000061c10723c */ /* 0x040ff00000001810 */
[----:B0-----:R-:W-:Y:S01]  /*300a0*/  HMMA.16816.F32 R20, R28, R20, R24 ;  /* 0x000000141c14723c */ /* 0x001fe20000001818 */
[----:B------:R-:W-:-:S02]  /*300b0*/  F2FP.F16.E5M2.UNPACK_B R4, R51.H1 ;  /* 0x00000033ff04723e */ /* 0x000fc400030004ff */
[----:B------:R-:W-:Y:S02]  /*300c0*/  F2FP.F16.E5M2.UNPACK_B R5, R56.H1 ;  /* 0x00000038ff05723e */ /* 0x000fe400030004ff */
[----:B------:R-:W-:Y:S02]  /*300d0*/  F2FP.F16.E5M2.UNPACK_B R2, R57.H1 ;  /* 0x00000039ff02723e */ /* 0x000fe400030004ff */
[----:B------:R-:W-:Y:S01]  /*300e0*/  F2FP.F16.E5M2.UNPACK_B R3, R58.H1 ;  /* 0x0000003aff03723e */ /* 0x000fe200030004ff */
[----:B------:R-:W-:Y:S02]  /*300f0*/  IMAD.MOV.U32 R45, RZ, RZ, R4 ;  /* 0x000000ffff2d7224 */ /* 0x000fe400078e0004 */
[----:B------:R-:W-:Y:S01]  /*30100*/  HMMA.16816.F32 R12, R28, R4, R12 ;  /* 0x000000041c0c723c */ /* 0x000fe2000000180c */
[----:B------:R-:W-:-:S08]  /*30110*/  IMAD.MOV.U32 R0, RZ, RZ, R5 ;  /* 0x000000ffff007224 */ /* 0x000fd000078e0005 */
[----:B------:R-:W-:Y:S04]  /*30120*/  STL.64 [R1+0x110], R20 ;  /* 0x0001101401007387 */ /* 0x000fe80000100a00 */
[----:B------:R-:W-:Y:S04]  /*30130*/  STL.64 [R1+0x118], R22 ;  /* 0x0001181601007387 */ /* 0x000fe80000100a00 */
[----:B------:R-:W-:Y:S04]  /*30140*/  STL.64 [R1+0x10], R6 ;  /* 0x0000100601007387 */ /* 0x000fe80000100a00 */
[----:B------:R-:W-:Y:S04]  /*30150*/  STL.64 [R1+0x150], R16 ;  /* 0x0001501001007387 */ /* 0x000fe80000100a00 */
[----:B------:R-:W-:Y:S04]  /*30160*/  STL.64 [R1+0x158], R18 ;  /* 0x0001581201007387 */ /* 0x000fe80000100a00 */
[----:B------:R0:W-:Y:S02]  /*30170*/  STL.64 [R1+0x8], R4 ;  /* 0x0000080401007387 */ /* 0x0001e40000100a00 */
[----:B0-----:R-:W-:Y:S01]  /*30180*/  HMMA.16816.F32 R4, R28, R2, R8 ;  /* 0x000000021c04723c */ /* 0x001fe20000001808 */
[----:B------:R-:W-:-:S02]  /*30190*/  F2FP.F16.E5M2.UNPACK_B R60, R60.H1 ;  /* 0x0000003cff3c723e */ /* 0x000fc400030004ff */
[----:B------:R-:W-:Y:S01]  /*301a0*/  F2FP.F16.E5M2.UNPACK_B R61, R61.H1 ;  /* 0x0000003dff3d723e */ /* 0x000fe200030004ff */
[----:B------:R-:W-:Y:S04]  /*301b0*/  STL.64 [R1+0x180], R12 ;  /* 0x0001800c01007387 */ /* 0x000fe80000100a00 */
[----:B------:R-:W-:Y:S04]  /*301c0*/  STL.64 [R1+0x188], R14 ;  /* 0x0001880e01007387 */ /* 0x000fe80000100a00 */
[----:B------:R-:W-:Y:S04]  /*301d0*/  STL [R1], R2 ;  /* 0x0000000201007387 */ /* 0x000fe80000100800 */
[----:B------:R-:W-:Y:S04]  /*301e0*/  STL [R1+0x4], R3 ;  /* 0x0000040301007387 */ /* 0x000fe80000100800 */
[----:B------:R-:W-:Y:S04]  /*301f0*/  STL.64 [R1+0x1b0], R4 ;  /* 0x0001b00401007387 */ /* 0x000fe80000100a00 */
[----:B------:R0:W-:Y:S01]  /*30200*/  STL.64 [R1+0x1b8], R6 ;  /* 0x0001b80601007387 */ /* 0x0001e20000100a00 */
[----:B------:R-:W-:Y:S01]  /*30210*/  IMAD.MOV.U32 R47, RZ, RZ, R2 ;  /* 0x000000ffff2f7224 */ /* 0x000fe200078e0002 */
[----:B0-----:R-:W-:Y:S01]  /*30220*/  HMMA.16816.F32 R4, R28, R60, R52 ;  /* 0x0000003c1c04723c */ /* 0x001fe20000001834 */
[----:B------:R-:W-:-:S05]  /*30230*/  IMAD.MOV.U32 R46, RZ, RZ, R3 ;  /* 0x000000ffff2e7224 */ /* 0x000fca00078e0003 */
[----:B------:R-:W-:Y:S04]  /*30240*/  STL.64 [R1+0x1a70], R46 ;  /* 0x001a702e01007387 */ /* 0x000fe80000100a00 */
[----:B------:R0:W-:Y:S04]  /*30250*/  STL [R1+0x1a68], R45 ;  /* 0x001a682d01007387 */ /* 0x0001e80000100800 */
[----:B------:R-:W2:Y:S05]  /*30260*/  LDL.LU R12, [R1+0x2f0] ;  /* 0x0002f000010c7983 */ /* 0x000eaa0000300800 */
[----:B------:R-:W-:Y:S04]  /*30270*/  STL.64 [R1+0x1c0], R4 ;  /* 0x0001c00401007387 */ /* 0x000fe80000100a00 */
[----:B------:R-:W-:Y:S04]  /*30280*/  STL.64 [R1+0x1c8], R6 ;  /* 0x0001c80601007387 */ /* 0x000fe80000100a00 */
[----:B------:R-:W2:Y:S04]  /*30290*/  LDL.LU R13, [R1+0x2f4] ;  /* 0x0002f400010d7983 */ /* 0x000ea80000300800 */
[----:B------:R-:W3:Y:S04]  /*302a0*/  LDL.LU R14, [R1+0x2f8] ;  /* 0x0002f800010e7983 */ /* 0x000ee80000300800 */
[----:B------:R-:W3:Y:S01]  /*302b0*/  LDL.LU R15, [R1+0x2fc] ;  /* 0x0002fc00010f7983 */ /* 0x000ee20000300800 */
[----:B------:R-:W-:-:S03]  /*302c0*/  F2FP.F16.E5M2.UNPACK_B R58, R59.H1 ;  /* 0x0000003bff3a723e */ /* 0x000fc600030004ff */
[----:B---3--:R-:W-:Y:S04]  /*302d0*/  STL.64 [R1+0x1a80], R14 ;  /* 0x001a800e01007387 */ /* 0x008fe80000100a00 */
[----:B--2---:R1:W-:Y:S04]  /*302e0*/  STL.64 [R1+0x1a78], R12 ;  /* 0x001a780c01007387 */ /* 0x0043e80000100a00 */
[----:B------:R-:W2:Y:S04]  /*302f0*/  LDL.LU R20, [R1+0x2b0] ;  /* 0x0002b00001147983 */ /* 0x000ea80000300800 */
[----:B------:R-:W2:Y:S04]  /*30300*/  LDL.LU R21, [R1+0x2b4] ;  /* 0x0002b40001157983 */ /* 0x000ea80000300800 */
[----:B------:R-:W2:Y:S04]  /*30310*/  LDL.LU R22, [R1+0x2b8] ;  /* 0x0002b80001167983 */ /* 0x000ea80000300800 */
[----:B------:R-:W2:Y:S04]  /*30320*/  LDL.LU R23, [R1+0x2bc] ;  /* 0x0002bc0001177983 */ /* 0x000ea80000300800 */
[----:B------:R-:W3:Y:S04]  /*30330*/  LDL.LU R36, [R1+0x270] ;  /* 0x0002700001247983 */ /* 0x000ee80000300800 */
[----:B------:R-:W3:Y:S04]  /*30340*/  LDL.LU R37, [R1+0x274] ;  /* 0x0002740001257983 */ /* 0x000ee80000300800 */
[----:B------:R-:W3:Y:S04]  /*30350*/  LDL.LU R38, [R1+0x278] ;  /* 0x0002780001267983 */ /* 0x000ee80000300800 */
[----:B------:R-:W3:Y:S04]  /*30360*/  LDL.LU R39, [R1+0x27c] ;  /* 0x00027c0001277983 */ /* 0x000ee80000300800 */
[----:B------:R-:W4:Y:S04]  /*30370*/  LDL.LU R44, [R1+0x230] ;  /* 0x00023000012c7983 */ /* 0x000f280000300800 */
[----:B0-----:R-:W4:Y:S04]  /*30380*/  LDL.LU R45, [R1+0x234] ;  /* 0x00023400012d7983 */ /* 0x001f280000300800 */
[----:B------:R-:W4:Y:S04]  /*30390*/  LDL.LU R46, [R1+0x238] ;  /* 0x00023800012e7983 */ /* 0x000f280000300800 */
[----:B------:R-:W4:Y:S04]  /*303a0*/  LDL.LU R47, [R1+0x23c] ;  /* 0x00023c00012f7983 */ /* 0x000f280000300800 */
[----:B------:R-:W2:Y:S04]  /*303b0*/  LDL.LU R59, [R1+0x5c] ;  /* 0x00005c00013b7983 */ /* 0x000ea80000300800 */
[----:B------:R-:W3:Y:S04]  /*303c0*/  LDL.LU R56, [R1+0x60] ;  /* 0x0000600001387983 */ /* 0x000ee80000300800 */
[----:B-1----:R-:W3:Y:S04]  /*303d0*/  LDL.LU R12, [R1+0x1d0] ;  /* 0x0001d000010c7983 */ /* 0x002ee80000300800 */
[----:B------:R-:W3:Y:S04]  /*303e0*/  LDL.LU R13, [R1+0x1d4] ;  /* 0x0001d400010d7983 */ /* 0x000ee80000300800 */
[----:B------:R-:W3:Y:S04]  /*303f0*/  LDL.LU R14, [R1+0x1d8] ;  /* 0x0001d800010e7983 */ /* 0x000ee80000300800 */
        /* <DEDUP_REMOVED lines=27> */
[----:B------:R-:W-:Y:S04]  /*305b0*/  STL [R1+0x1a24], R60 ;  /* 0x001a243c01007387 */ /* 0x000fe80000100800 */
[----:B------:R-:W-:Y:S01]  /*305c0*/  STL [R1+0x1a20], R61 ;  /* 0x001a203d01007387 */ /* 0x000fe20000100800 */
[----:B--2---:R-:W-:-:S07]  /*305d0*/  F2FP.F16.E5M2.UNPACK_B R59, R59.H1 ;  /* 0x0000003bff3b723e */ /* 0x004fce00030004ff */
[----:B---3--:R-:W-:-:S15]  /*305e0*/  HMMA.16816.F32 R12, R28, R58, R12 ;  /* 0x0000003a1c0c723c */ /* 0x008fde000000180c */
[----:B------:R-:W-:-:S04]  /*305f0*/  NOP ;  /* 0x0000000000007918 */ /* 0x000fc80000000000 */
[----:B------:R-:W-:Y:S04]  /*30600*/  STL.64 [R1+0x1d0], R12 ;  /* 0x0001d00c01007387 */ /* 0x000fe80000100a00 */
[----:B------:R0:W-:Y:S04]  /*30610*/  STL.64 [R1+0x1d8], R14 ;  /* 0x0001d80e01007387 */ /* 0x0001e80000100a00 */
[----:B0-----:R-:W2:Y:S04]  /*30620*/  LDL.LU.64 R14, [R1+0x1a80] ;  /* 0x001a8000010e7983 */ /* 0x001ea80000300a00 */
[----:B------:R-:W2:Y:S01]  /*30630*/  LDL.LU.64 R12, [R1+0x1a78] ;  /* 0x001a7800010c7983 */ /* 0x000ea20000300a00 */
[----:B------:R-:W-:-:S02]  /*30640*/  F2FP.F16.E5M2.UNPACK_B R56, R56.H1 ;  /* 0x00000038ff38723e */ /* 0x000fc400030004ff */
[----:B----4-:R-:W-:Y:S02]  /*30650*/  F2FP.F16.E5M2.UNPACK_B R57, R57.H1 ;  /* 0x00000039ff39723e */ /* 0x010fe400030004ff */
[----:B------:R-:W-:Y:S02]  /*30660*/  F2FP.F16.E5M2.UNPACK_B R54, R54.H1 ;  /* 0x00000036ff36723e */ /* 0x000fe400030004ff */
[----:B------:R-:W-:Y:S02]  /*30670*/  F2FP.F16.E5M2.UNPACK_B R55, R55.H1 ;  /* 0x00000037ff37723e */ /* 0x000fe400030004ff */
[----:B------:R-:W-:Y:S02]  /*30680*/  F2FP.F16.E5M2.UNPACK_B R52, R52.H1 ;  /* 0x00000034ff34723e */ /* 0x000fe400030004ff */
[----:B------:R-:W-:Y:S01]  /*30690*/  F2FP.F16.E5M2.UNPACK_B R53, R53.H1 ;  /* 0x00000035ff35723e */ /* 0x000fe200030004ff */
[C---:B------:R-:W-:Y:S08]  /*306a0*/  HMMA.16816.F32 R44, R28.reuse, R56, R44 ;  /* 0x000000381c2c723c */ /* 0x040ff0000000182c */
[----:B------:R-:W-:Y:S01]  /*306b0*/  HMMA.16816.F32 R40, R28, R54, R40 ;  /* 0x000000361c28723c */ /* 0x000fe20000001828 */
[----:B------:R-:W-:-:S02]  /*306c0*/  F2FP.F16.E5M2.UNPACK_B R50, R50.H1 ;  /* 0x00000032ff32723e */ /* 0x000fc400030004ff */
[----:B------:R-:W-:Y:S02]  /*306d0*/  F2FP.F16.E5M2.UNPACK_B R51, R51.H1 ;  /* 0x00000033ff33723e */ /* 0x000fe400030004ff */
[----:B------:R-:W-:Y:S02]  /*306e0*/  F2FP.F16.E5M2.UNPACK_B R2, R33.H1 ;  /* 0x00000021ff02723e */ /* 0x000fe400030004ff */
[----:B------:R-:W-:Y:S01]  /*306f0*/  F2FP.F16.E5M2.UNPACK_B R3, R10.H1 ;  /* 0x0000000aff03723e */ /* 0x000fe200030004ff */
[----:B------:R-:W-:Y:S01]  /*30700*/  HMMA.16816.F32 R36, R28, R52, R36 ;  /* 0x000000341c24723c */ /* 0x000fe20000001824 */
[----:B------:R-:W-:Y:S02]  /*30710*/  F2FP.F16.E5M2.UNPACK_B R4, R11.H1 ;  /* 0x0000000bff04723e */ /* 0x000fe400030004ff */
[----:B------:R-:W-:-:S05]  /*30720*/  F2FP.F16.E5M2.UNPACK_B R5, R8.H1 ;  /* 0x00000008ff05723e */ /* 0x000fca00030004ff */
[----:B------:R-:W-:Y:S01]  /*30730*/  HMMA.16816.F32 R24, R28, R50, R24 ;  /* 0x000000321c18723c */ /* 0x000fe20000001818 */
[----:B------:R-:W-:Y:S02]  /*30740*/  F2FP.F16.E5M2.UNPACK_B R6, R6.H1 ;  /* 0x00000006ff06723e */ /* 0x000fe400030004ff */
[----:B------:R-:W-:-:S05]  /*30750*/  F2FP.F16.E5M2.UNPACK_B R7, R7.H1 ;  /* 0x00000007ff07723e */ /* 0x000fca00030004ff */
[C---:B------:R-:W-:Y:S08]  /*30760*/  HMMA.16816.F32 R20, R28.reuse, R2, R20 ;  /* 0x000000021c14723c */ /* 0x040ff00000001814 */
[C---:B------:R-:W-:Y:S01]  /*30770*/  HMMA.16816.F32 R16, R28.reuse, R4, R16 ;  /* 0x000000041c10723c */ /* 0x040fe20000001810 */
[----:B------:R-:W-:Y:S04]  /*30780*/  STL.64 [R1+0x1a18], R58 ;  /* 0x001a183a01007387 */ /* 0x000fe80000100a00 */
[----:B------:R-:W-:Y:S04]  /*30790*/  STL.64 [R1+0x1a10], R56 ;  /* 0x001a103801007387 */ /* 0x000fe80000100a00 */
[----:B------:R-:W-:Y:S04]  /*307a0*/  STL.64 [R1+0x230], R44 ;  /* 0x0002302c01007387 */ /* 0x000fe80000100a00 */
[----:B------:R-:W-:Y:S04]  /*307b0*/  STL.64 [R1+0x238], R46 ;  /* 0x0002382e01007387 */ /* 0x000fe80000100a00 */
[----:B------:R-:W-:Y:S04]  /*307c0*/  STL [R1+0x1a28], R55 ;  /* 0x001a283701007387 */ /* 0x000fe80000100800 */
[----:B------:R0:W-:Y:S04]  /*307d0*/  STL.64 [R1+0x250], R40 ;  /* 0x0002502801007387 */ /* 0x0001e80000100a00 */
[----:B------:R1:W-:Y:S04]  /*307e0*/  STL.64 [R1+0x258], R42 ;  /* 0x0002582a01007387 */ /* 0x0003e80000100a00 */
[----:B------:R-:W-:Y:S04]  /*307f0*/  STL [R1+0x1a58], R54 ;  /* 0x001a583601007387 */ /* 0x000fe80000100800 */
[----:B------:R3:W-:Y:S04]  /*30800*/  STL.64 [R1+0x1a50], R52 ;  /* 0x001a503401007387 */ /* 0x0007e80000100a00 */
[----:B------:R-:W-:Y:S04]  /*30810*/  STL.64 [R1+0x270], R36 ;  /* 0x0002702401007387 */ /* 0x000fe80000100a00 */
        /* <DEDUP_REMOVED lines=8> */
[----:B------:R-:W4:Y:S01]  /*308a0*/  LDL.LU R32, [R1+0x3f0] ;  /* 0x0003f00001207983 */ /* 0x000f220000300800 */
[----:B------:R-:W-:Y:S01]  /*308b0*/  F2FP.F16.E5M2.UNPACK_B R8, R9.H1 ;  /* 0x00000009ff08723e */ /* 0x000fe200030004ff */
[----:B--2---:R-:W-:-:S15]  /*308c0*/  HMMA.16816.F32 R12, R28, R6, R12 ;  /* 0x000000061c0c723c */ /* 0x004fde000000180c */
[----:B------:R-:W-:-:S04]  /*308d0*/  NOP ;  /* 0x0000000000007918 */ /* 0x000fc80000000000 */
[----:B------:R2:W-:Y:S04]  /*308e0*/  STL.64 [R1+0x2f0], R12 ;  /* 0x0002f00c01007387 */ /* 0x0005e80000100a00 */
[----:B------:R0:W-:Y:S04]  /*308f0*/  STL.64 [R1+0x2f8], R14 ;  /* 0x0002f80e01007387 */ /* 0x0001e80000100a00 */
[----:B------:R-:W4:Y:S04]  /*30900*/  LDL.LU R33, [R1+0x3f4] ;  /* 0x0003f40001217983 */ /* 0x000f280000300800 */
[----:B------:R-:W4:Y:S04]  /*30910*/  LDL.LU R34, [R1+0x3f8] ;  /* 0x0003f80001227983 */ /* 0x000f280000300800 */
[----:B------:R-:W4:Y:S04]  /*30920*/  LDL.LU R35, [R1+0x3fc] ;  /* 0x0003fc0001237983 */ /* 0x000f280000300800 */
[----:B0-----:R-:W4:Y:S04]  /*30930*/  LDL.LU R40, [R1+0x3b0] ;  /* 0x0003b00001287983 */ /* 0x001f280000300800 */
[----:B------:R-:W4:Y:S04]  /*30940*/  LDL.LU R41, [R1+0x3b4] ;  /* 0x0003b40001297983 */ /* 0x000f280000300800 */
[----:B-1----:R-:W4:Y:S04]  /*30950*/  LDL.LU R42, [R1+0x3b8] ;  /* 0x0003b800012a7983 */ /* 0x002f280000300800 */
[----:B------:R-:W4:Y:S04]  /*30960*/  LDL.LU R43, [R1+0x3bc] ;  /* 0x0003bc00012b7983 */ /* 0x000f280000300800 */
[----:B---3--:R-:W3:Y:S04]  /*30970*/  LDL.LU R52, [R1+0x370] ;  /* 0x0003700001347983 */ /* 0x008ee80000300800 */
        /* <DEDUP_REMOVED lines=8> */
[----:B------:R-:W4:Y:S04]  /*30a00*/  LDL.LU R10, [R1+0xa0] ;  /* 0x0000a000010a7983 */ /* 0x000f280000300800 */
[----:B------:R-:W4:Y:S04]  /*30a10*/  LDL.LU R11, [R1+0xa4] ;  /* 0x0000a400010b7983 */ /* 0x000f280000300800 */
[----:B--2---:R-:W2:Y:S04]  /*30a20*/  LDL.LU R12, [R1+0xa8] ;  /* 0x0000a800010c7983 */ /* 0x004ea80000300800 */
[----:B------:R-:W2:Y:S04]  /*30a30*/  LDL.LU R13, [R1+0xac] ;  /* 0x0000ac00010d7983 */ /* 0x000ea80000300800 */
        /* <DEDUP_REMOVED lines=23> */
[----:B------:R-:W-:Y:S04]  /*30bb0*/  STL.64 [R1+0x19e8], R6 ;  /* 0x0019e80601007387 */ /* 0x000fe80000100a00 */
[----:B------:R0:W-:Y:S04]  /*30bc0*/  STL.64 [R1+0x19e0], R4 ;  /* 0x0019e00401007387 */ /* 0x0001e80000100a00 */
[----:B0-----:R-:W2:Y:S04]  /*30bd0*/  LDL.LU R4, [R1+0x330] ;  /* 0x0003300001047983 */ /* 0x001ea80000300800 */
[----:B------:R-:W2:Y:S04]  /*30be0*/  LDL.LU R5, [R1+0x334] ;  /* 0x0003340001057983 */ /* 0x000ea80000300800 */
[----:B------:R-:W2:Y:S04]  /*30bf0*/  LDL.LU R6, [R1+0x338] ;  /* 0x0003380001067983 */ /* 0x000ea80000300800 */
[----:B------:R-:W2:Y:S01]  /*30c00*/  LDL.LU R7, [R1+0x33c] ;  /* 0x00033c0001077983 */ /* 0x000ea20000300800 */
[----:B---3--:R-:W-:-:S02]  /*30c10*/  F2FP.F16.E5M2.UNPACK_B R9, R9.H1 ;  /* 0x00000009ff09723e */ /* 0x008fc400030004ff */
[----:B----4-:R-:W-:Y:S02]  /*30c20*/  F2FP.F16.E5M2.UNPACK_B R10, R10.H1 ;  /* 0x0000000aff0a723e */ /* 0x010fe400030004ff */
[----:B------:R-:W-:-:S03]  /*30c30*/  F2FP.F16.E5M2.UNPACK_B R11, R11.H1 ;  /* 0x0000000bff0b723e */ /* 0x000fc600030004ff */
[----:B------:R-:W-:Y:S01]  /*30c40*/  HMMA.16816.F32 R44, R28, R8, R44 ;  /* 0x000000081c2c723c */ /* 0x000fe2000000182c */
[----:B--2---:R-:W-:Y:S02]  /*30c50*/  F2FP.F16.E5M2.UNPACK_B R12, R12.H1 ;  /* 0x0000000cff0c723e */ /* 0x004fe400030004ff */
[----:B------:R-:W-:-:S15]  /*30c60*/  F2FP.F16.E5M2.UNPACK_B R13, R13.H1 ;  /* 0x0000000dff0d723e */ /* 0x000fde00030004ff */
[----:B------:R-:W-:Y:S01]  /*30c70*/  NOP ;  /* 0x0000000000007918 */ /* 0x000fe20000000000 */
[----:B------:R-:W-:Y:S04]  /*30c80*/  STL.64 [R1+0x310], R44 ;  /* 0x0003102c01007387 */ /* 0x000fe80000100a00 */
[----:B------:R0:W-:Y:S04]  /*30c90*/  STL.64 [R1+0x318], R46 ;  /* 0x0003182e01007387 */ /* 0x0001e80000100a00 */
[----:B0-----:R-:W2:Y:S04]  /*30ca0*/  LDL.LU.64 R46, [R1+0x1a70] ;  /* 0x001a7000012e7983 */ /* 0x001ea80000300a00 */
[----:B------:R-:W3:Y:S01]  /*30cb0*/  LDL.LU R45, [R1+0x1a68] ;  /* 0x001a6800012d7983 */ /* 0x000ee20000300800 */
[----:B------:R-:W-:Y:S03]  /*30cc0*/  HMMA.16816.F32 R4, R28, R10, R4 ;  /* 0x0000000a1c04723c */ /* 0x000fe60000001804 */
[----:B------:R-:W-:Y:S04]  /*30cd0*/  STL.64 [R1+0x19c8], R10 ;  /* 0x0019c80a01007387 */ /* 0x000fe80000100a00 */
[----:B------:R-:W-:Y:S01]  /*30ce0*/  STL.64 [R1+0x19c0], R8 ;  /* 0x0019c00801007387 */ /* 0x000fe20000100a00 */
[----:B------:R-:W-:-:S11]  /*30cf0*/  F2FP.F16.E5M2.UNPACK_B R14, R14.H1 ;  /* 0x0000000eff0e723e */ /* 0x000fd600030004ff */
[----:B------:R-:W-:Y:S04]  /*30d00*/  STL.64 [R1+0x330], R4 ;  /* 0x0003300401007387 */ /* 0x000fe80000100a00 */
[----:B------:R0:W-:Y:S02]  /*30d10*/  STL.64 [R1+0x338], R6 ;  /* 0x0003380601007387 */ /* 0x0001e40000100a00 */
[----:B0-----:R-:W-:Y:S01]  /*30d20*/  HMMA.16816.F32 R4, R28, R12, R48 ;  /* 0x0000000c1c04723c */ /* 0x001fe20000001830 */
[----:B------:R-:W-:Y:S02]  /*30d30*/  F2FP.F16.E5M2.UNPACK_B R15, R15.H1 ;  /* 0x0000000fff0f723e */ /* 0x000fe400030004ff */
[----:B------:R-:W-:Y:S02]  /*30d40*/  F2FP.F16.E5M2.UNPACK_B R16, R16.H1 ;  /* 0x00000010ff10723e */ /* 0x000fe400030004ff */
[----:B------:R-:W-:-:S14]  /*30d50*/  F2FP.F16.E5M2.UNPACK_B R17, R17.H1 ;  /* 0x00000011ff11723e */ /* 0x000fdc00030004ff */
[----:B------:R-:W-:Y:S04]  /*30d60*/  STL.64 [R1+0x350], R4 ;  /* 0x0003500401007387 */ /* 0x000fe80000100a00 */
[----:B------:R0:W-:Y:S02]  /*30d70*/  STL.64 [R1+0x358], R6 ;  /* 0x0003580601007387 */ /* 0x0001e40000100a00 */
[----:B0-----:R-:W-:Y:S02]  /*30d80*/  HMMA.16816.F32 R4, R28, R14, R52 ;  /* 0x0000000e1c04723c */ /* 0x001fe40000001834 */
[----:B------:R-:W-:Y:S04]  /*30d90*/  STL.64 [R1+0x19a8], R14 ;  /* 0x0019a80e01007387 */ /* 0x000fe80000100a00 */
[----:B------:R-:W-:Y:S01]  /*30da0*/  STL.64 [R1+0x19a0], R12 ;  /* 0x0019a00c01007387 */ /* 0x000fe20000100a00 */
[----:B------:R-:W-:-:S12]  /*30db0*/  F2FP.F16.E5M2.UNPACK_B R18, R18.H1 ;  /* 0x00000012ff12723e */ /* 0x000fd800030004ff */
        /* <DEDUP_REMOVED lines=15> */
[----:B------:R-:W-:-:S15]  /*30eb0*/  F2FP.F16.E5M2.UNPACK_B R23, R23.H1 ;  /* 0x00000017ff17723e */ /* 0x000fde00030004ff */
[----:B------:R-:W-:-:S03]  /*30ec0*/  NOP ;  /* 0x0000000000007918 */ /* 0x000fc60000000000 */
[----:B------:R-:W-:Y:S04]  /*30ed0*/  STL.64 [R1+0x3d0], R4 ;  /* 0x0003d00401007387 */ /* 0x000fe80000100a00 */
[----:B------:R0:W-:Y:S04]  /*30ee0*/  STL.64 [R1+0x3d8], R6 ;  /* 0x0003d80601007387 */ /* 0x0001e80000100a00 */
[----:B------:R-:W4:Y:S01]  /*30ef0*/  LDL.LU R56, [R1+0x4f0] ;  /* 0x0004f00001387983 */ /* 0x000f220000300800 */
[----:B0-----:R-:W-:Y:S01]  /*30f00*/  HMMA.16816.F32 R4, R28, R22, R32 ;  /* 0x000000161c04723c */ /* 0x001fe20000001820 */
[----:B------:R-:W-:-:S15]  /*30f10*/  F2FP.F16.E5M2.UNPACK_B R24, R25.H1 ;  /* 0x00000019ff18723e */ /* 0x000fde00030004ff */
[----:B------:R-:W-:-:S03]  /*30f20*/  NOP ;  /* 0x0000000000007918 */ /* 0x000fc60000000000 */
[----:B------:R0:W-:Y:S04]  /*30f30*/  STL.64 [R1+0x3f0], R4 ;  /* 0x0003f00401007387 */ /* 0x0001e80000100a00 */
[----:B------:R1:W-:Y:S04]  /*30f40*/  STL.64 [R1+0x3f8], R6 ;  /* 0x0003f80601007387 */ /* 0x0003e80000100a00 */
[----:B------:R-:W4:Y:S04]  /*30f50*/  LDL.LU R57, [R1+0x4f4] ;  /* 0x0004f40001397983 */ /* 0x000f280000300800 */
[----:B------:R-:W4:Y:S04]  /*30f60*/  LDL.LU R58, [R1+0x4f8] ;  /* 0x0004f800013a7983 */ /* 0x000f280000300800 */
[----:B------:R-:W4:Y:S04]  /*30f70*/  LDL.LU R59, [R1+0x4fc] ;  /* 0x0004fc00013b7983 */ /* 0x000f280000300800 */
        /* <DEDUP_REMOVED lines=35> */
[----:B------:R-:W4:Y:S04]  /*311b0*/  LDL.LU R5, [R1+0x4d4] ;  /* 0x0004d40001057983 */ /* 0x000f280000300800 */
[----:B-1----:R-:W4:Y:S04]  /*311c0*/  LDL.LU R6, [R1+0x4d8] ;  /* 0x0004d80001067983 */ /* 0x002f280000300800 */
[----:B------:R-:W4:Y:S04]  /*311d0*/  LDL.LU R7, [R1+0x4dc] ;  /* 0x0004dc0001077983 */ /* 0x000f280000300800 */
[----:B------:R-:W4:Y:S04]  /*311e0*/  LDL.LU R43, [R1+0x194] ;  /* 0x00019400012b7983 */ /* 0x000f280000300800 */
[----:B------:R-:W4:Y:S04]  /*311f0*/  LDL.LU R44, [R1+0x198] ;  /* 0x00019800012c7983 */ /* 0x000f280000300800 */
[----:B------:R-:W-:Y:S04]  /*31200*/  STL.64 [R1+0x19b8], R22 ;  /* 0x0019b81601007387 */ /* 0x000fe80000100a00 */
[----:B------:R0:W-:Y:S04]  /*31210*/  STL.64 [R1+0x19b0], R20 ;  /* 0x0019b01401007387 */ /* 0x0001e80000100a00 */
[----:B0-----:R-:W4:Y:S04]  /*31220*/  LDL.LU R20, [R1+0x450] ;  /* 0x0004500001147983 */ /* 0x001f280000300800 */
[----:B------:R-:W4:Y:S04]  /*31230*/  LDL.LU R21, [R1+0x454] ;  /* 0x0004540001157983 */ /* 0x000f280000300800 */
[----:B------:R-:W4:Y:S04]  /*31240*/  LDL.LU R22, [R1+0x458] ;  /* 0x0004580001167983 */ /* 0x000f280000300800 */
[----:B------:R-:W4:Y:S01]  /*31250*/  LDL.LU R23, [R1+0x45c] ;  /* 0x00045c0001177983 */ /* 0x000f220000300800 */
[----:B--2---:R-:W-:-:S02]  /*31260*/  F2FP.F16.E5M2.UNPACK_B R25, R25.H1 ;  /* 0x00000019ff19723e */ /* 0x004fc400030004ff */
[----:B---3--:R-:W-:Y:S02]  /*31270*/  F2FP.F16.E5M2.UNPACK_B R26, R26.H1 ;  /* 0x0000001aff1a723e */ /* 0x008fe400030004ff */
[----:B----4-:R-:W-:-:S03]  /*31280*/  F2FP.F16.E5M2.UNPACK_B R27, R27.H1 ;  /* 0x0000001bff1b723e */ /* 0x010fc600030004ff */
[----:B------:R-:W-:Y:S01]  /*31290*/  HMMA.16816.F32 R48, R28, R24, R48 ;  /* 0x000000181c30723c */ /* 0x000fe20000001830 */
[----:B------:R-:W-:Y:S02]  /*312a0*/  F2FP.F16.E5M2.UNPACK_B R32, R32.H1 ;  /* 0x00000020ff20723e */ /* 0x000fe400030004ff */
[----:B------:R-:W-:-:S05]  /*312b0*/  F2FP.F16.E5M2.UNPACK_B R33, R33.H1 ;  /* 0x00000021ff21723e */ /* 0x000fca00030004ff */
[C---:B------:R-:W-:Y:S01]  /*312c0*/  HMMA.16816.F32 R52, R28.reuse, R26, R52 ;  /* 0x0000001a1c34723c */ /* 0x040fe20000001834 */
[----:B------:R-:W-:Y:S02]  /*312d0*/  F2FP.F16.E5M2.UNPACK_B R34, R34.H1 ;  /* 0x00000022ff22723e */ /* 0x000fe400030004ff */
[----:B------:R-:W-:Y:S02]  /*312e0*/  F2FP.F16.E5M2.UNPACK_B R35, R35.H1 ;  /* 0x00000023ff23723e */ /* 0x000fe400030004ff */
[----:B------:R-:W-:Y:S02]  /*312f0*/  F2FP.F16.E5M2.UNPACK_B R36, R36.H1 ;  /* 0x00000024ff24723e */ /* 0x000fe400030004ff */
[----:B------:R-:W-:Y:S02]  /*31300*/  F2FP.F16.E5M2.UNPACK_B R37, R37.H1 ;  /* 0x00000025ff25723e */ /* 0x000fe400030004ff */
[----:B------:R-:W-:Y:S02]  /*31310*/  F2FP.F16.E5M2.UNPACK_B R38, R38.H1 ;  /* 0x00000026ff26723e */ /* 0x000fe400030004ff */
[----:B------:R-:W-:Y:S01]  /*31320*/  F2FP.F16.E5M2.UNPACK_B R39, R39.H1 ;  /* 0x00000027ff27723e */ /* 0x000fe200030004ff */
[----:B------:R-:W-:Y:S01]  /*31330*/  HMMA.16816.F32 R16, R28, R34, R16 ;  /* 0x000000221c10723c */ /* 0x000fe20000001810 */
[----:B------:R-:W-:-:S02]  /*31340*/  F2FP.F16.E5M2.UNPACK_B R40, R40.H1 ;  /* 0x00000028ff28723e */ /* 0x000fc400030004ff */
[----:B------:R-:W-:-:S05]  /*31350*/  F2FP.F16.E5M2.UNPACK_B R41, R41.H1 ;  /* 0x00000029ff29723e */ /* 0x000fca00030004ff */
[C---:B------:R-:W-:Y:S08]  /*31360*/  HMMA.16816.F32 R12, R28.reuse, R36, R12 ;  /* 0x000000241c0c723c */ /* 0x040ff0000000180c */
[C---:B------:R-:W-:Y:S08]  /*31370*/  HMMA.16816.F32 R8, R28.reuse, R38, R8 ;  /* 0x000000261c08723c */ /* 0x040ff00000001808 */
[C---:B------:R-:W-:Y:S01]  /*31380*/  HMMA.16816.F32 R4, R28.reuse, R40, R4 ;  /* 0x000000281c04723c */ /* 0x040fe20000001804 */
[----:B------:R-:W-:Y:S04]  /*31390*/  STL.64 [R1+0x410], R48 ;  /* 0x0004103001007387 */ /* 0x000fe80000100a00 */
[----:B------:R0:W-:Y:S04]  /*313a0*/  STL.64 [R1+0x418], R50 ;  /* 0x0004183201007387 */ /* 0x0001e80000100a00 */
[----:B0-----:R-:W2:Y:S01]  /*313b0*/  LDL.LU.64 R50, [R1+0x1a60] ;  /* 0x001a600001327983 */ /* 0x001ea20000300a00 */
[----:B------:R-:W-:Y:S03]  /*313c0*/  HMMA.16816.F32 R20, R28, R32, R20 ;  /* 0x000000201c14723c */ /* 0x000fe60000001814 */
[----:B------:R-:W-:Y:S04]  /*313d0*/  STL.64 [R1+0x430], R52 ;  /* 0x0004303401007387 */ /* 0x000fe80000100a00 */
[----:B------:R0:W-:Y:S01]  /*313e0*/  STL.64 [R1+0x438], R54 ;  /* 0x0004383601007387 */ /* 0x0001e20000100a00 */
[----:B------:R-:W-:-:S03]  /*313f0*/  F2FP.F16.E5M2.UNPACK_B R42, R42.H1 ;  /* 0x0000002aff2a723e */ /* 0x000fc600030004ff */
[----:B0-----:R-:W3:Y:S04]  /*31400*/  LDL.LU R54, [R1+0x1a58] ;  /* 0x001a580001367983 */ /* 0x001ee80000300800 */
[----:B------:R-:W4:Y:S04]  /*31410*/  LDL.LU.64 R52, [R1+0x1a50] ;  /* 0x001a500001347983 */ /* 0x000f280000300a00 */
        /* <DEDUP_REMOVED lines=9> */
[----:B------:R-:W-:Y:S01]  /*314b0*/  STL.64 [R1+0x498], R14 ;  /* 0x0004980e01007387 */ /* 0x000fe20000100a00 */
[----:B------:R-:W-:-:S03]  /*314c0*/  F2FP.F16.E5M2.UNPACK_B R43, R43.H1 ;  /* 0x0000002bff2b723e */ /* 0x000fc600030004ff */
[----:B------:R-:W-:Y:S04]  /*314d0*/  STL.64 [R1+0x1978], R38 ;  /* 0x0019782601007387 */ /* 0x000fe80000100a00 */
[----:B------:R-:W-:Y:S04]  /*314e0*/  STL.64 [R1+0x1970], R36 ;  /* 0x0019702401007387 */ /* 0x000fe80000100a00 */
[----:B------:R0:W-:Y:S04]  /*314f0*/  STL.64 [R1+0x4b0], R8 ;  /* 0x0004b00801007387 */ /* 0x0001e80000100a00 */
[----:B------:R-:W-:Y:S04]  /*31500*/  STL.64 [R1+0x4b8], R10 ;  /* 0x0004b80a01007387 */ /* 0x000fe80000100a00 */
[----:B------:R-:W-:Y:S04]  /*31510*/  STL.64 [R1+0x4d0], R4 ;  /* 0x0004d00401007387 */ /* 0x000fe80000100a00 */
[----:B------:R1:W-:Y:S04]  /*31520*/  STL.64 [R1+0x4d8], R6 ;  /* 0x0004d80601007387 */ /* 0x0003e80000100a00 */
[----:B0-----:R-:W2:Y:S01]  /*31530*/  LDL.LU R8, [R1+0x8d0] ;  /* 0x0008d00001087983 */ /* 0x001ea20000300800 */
[----:B-1----:R-:W-:-:S15]  /*31540*/  HMMA.16816.F32 R4, R28, R42, R56 ;  /* 0x0000002a1c04723c */ /* 0x002fde0000001838 */
[----:B------:R-:W-:-:S04]  /*31550*/  NOP ;  /* 0x0000000000007918 */ /* 0x000fc80000000000 */
[----:B------:R-:W-:Y:S04]  /*31560*/  STL.64 [R1+0x4f0], R4 ;  /* 0x0004f00401007387 */ /* 0x000fe80000100a00 */
[----:B------:R-:W-:Y:S04]  /*31570*/  STL.64 [R1+0x4f8], R6 ;  /* 0x0004f80601007387 */ /* 0x000fe80000100a00 */
[----:B------:R-:W2:Y:S04]  /*31580*/  LDL.LU R9, [R1+0x8d4] ;  /* 0x0008d40001097983 */ /* 0x000ea80000300800 */
[----:B------:R-:W2:Y:S04]  /*31590*/  LDL.LU R10, [R1+0x8d8] ;  /* 0x0008d800010a7983 */ /* 0x000ea80000300800 */
[----:B------:R-:W2:Y:S04]  /*315a0*/  LDL.LU R11, [R1+0x8dc] ;  /* 0x0008dc00010b7983 */ /* 0x000ea80000300800 */
[----:B--2---:R-:W-:Y:S04]  /*315b0*/  STL.64 [R1+0x1a38], R10 ;  /* 0x001a380a01007387 */ /* 0x004fe80000100a00 */
[----:B------:R0:W-:Y:S04]  /*315c0*/  STL.64 [R1+0x1a30], R8 ;  /* 0x001a300801007387 */ /* 0x0001e80000100a00 */
[----:B------:R-:W2:Y:S04]  /*315d0*/  LDL.LU R12, [R1+0x8e0] ;  /* 0x0008e000010c7983 */ /* 0x000ea80000300800 */
[----:B------:R-:W2:Y:S04]  /*315e0*/  LDL.LU R13, [R1+0x8e4] ;  /* 0x0008e400010d7983 */ /* 0x000ea80000300800 */
[----:B------:R-:W2:Y:S04]  /*315f0*/  LDL.LU R14, [R1+0x8e8] ;  /* 0x0008e800010e7983 */ /* 0x000ea80000300800 */
[----:B------:R-:W2:Y:S01]  /*31600*/  LDL.LU R15, [R1+0x8ec] ;  /* 0x0008ec00010f7983 */ /* 0x000ea20000300800 */
[----:B------:R-:W-:-:S02]  /*31610*/  IMAD.MOV.U32 R16, RZ, RZ, R45 ;  /* 0x000000ffff107224 */ /* 0x000fc400078e002d */
[----:B------:R-:W-:Y:S02]  /*31620*/  IMAD.MOV.U32 R19, RZ, RZ, R46 ;  /* 0x000000ffff137224 */ /* 0x000fe400078e002e */
[----:B------:R-:W-:Y:S01]  /*31630*/  IMAD.MOV.U32 R18, RZ, RZ, R47 ;  /* 0x000000ffff127224 */ /* 0x000fe200078e002f */
[----:B--2---:R-:W-:Y:S04]  /*31640*/  STL.64 [R1+0x1a48], R14 ;  /* 0x001a480e01007387 */ /* 0x004fe80000100a00 */
[----:B------:R1:W-:Y:S04]  /*31650*/  STL.64 [R1+0x1a40], R12 ;  /* 0x001a400c01007387 */ /* 0x0003e80000100a00 */
        /* <DEDUP_REMOVED lines=8> */
[----:B0-----:R-:W2:Y:S04]  /*316e0*/  LDL.LU R8, [R1+0x930] ;  /* 0x0009300001087983 */ /* 0x001ea80000300800 */
[----:B------:R-:W2:Y:S04]  /*316f0*/  LDL.LU R9, [R1+0x934] ;  /* 0x0009340001097983 */ /* 0x000ea80000300800 */
[----:B------:R-:W2:Y:S04]  /*31700*/  LDL.LU R10, [R1+0x938] ;  /* 0x00093800010a7983 */ /* 0x000ea80000300800 */
[----:B------:R-:W2:Y:S04]  /*31710*/  LDL.LU R11, [R1+0x93c] ;  /* 0x00093c00010b7983 */ /* 0x000ea80000300800 */
[----:B------:R-:W2:Y:S04]  /*31720*/  LDL.LU R45, [R1+0x19c] ;  /* 0x00019c00012d7983 */ /* 0x000ea80000300800 */
[----:B------:R-:W3:Y:S04]  /*31730*/  LDL.LU R46, [R1+0x1a0] ;  /* 0x0001a000012e7983 */ /* 0x000ee80000300800 */
[----:B-1----:R-:W4:Y:S04]  /*31740*/  LDL.LU R12, [R1+0x540] ;  /* 0x00054000010c7983 */ /* 0x002f280000300800 */
[----:B------:R-:W4:Y:S04]  /*31750*/  LDL.LU R13, [R1+0x544] ;  /* 0x00054400010d7983 */ /* 0x000f280000300800 */
[----:B------:R-:W4:Y:S04]  /*31760*/  LDL.LU R14, [R1+0x548] ;  /* 0x00054800010e7983 */ /* 0x000f280000300800 */
[----:B------:R-:W4:Y:S04]  /*31770*/  LDL.LU R15, [R1+0x54c] ;  /* 0x00054c00010f7983 */ /* 0x000f280000300800 */
[----:B------:R-:W4:Y:S01]  /*31780*/  LDL.LU R47, [R1+0x1a4] ;  /* 0x0001a400012f7983 */ /* 0x000f220000300800 */
[----:B------:R-:W-:Y:S01]  /*31790*/  F2FP.F16.E5M2.UNPACK_B R44, R44.H1 ;  /* 0x0000002cff2c723e */ /* 0x000fe200030004ff */
[----:B------:R-:W-:-:S02]  /*317a0*/  IMAD.MOV.U32 R17, RZ, RZ, R0 ;  /* 0x000000ffff117224 */ /* 0x000fc400078e0000 */
        /* <DEDUP_REMOVED lines=10> */
[----:B------:R-:W4:Y:S04]  /*31850*/  LDL R32, [R1+0x18] ;  /* 0x0000180001207983 */ /* 0x000f280000100800 */
[----:B------:R-:W4:Y:S04]  /*31860*/  LDL R33, [R1+0x1c] ;  /* 0x00001c0001217983 */ /* 0x000f280000100800 */
[----:B------:R-:W4:Y:S04]  /*31870*/  LDL.64 R34, [R1+0x10] ;  /* 0x0000100001227983 */ /* 0x000f280000100a00 */
        /* <DEDUP_REMOVED lines=17> */
[C---:B------:R-:W-:Y:S08]  /*31990*/  HMMA.16816.F32 R12, R28.reuse, R44, R12 ;  /* 0x0000002c1c0c723c */ /* 0x040ff0000000180c */
[----:B------:R-:W-:Y:S11]  /*319a0*/  HMMA.16816.F32 R8, R28, R46, R8 ;  /* 0x0000002e1c08723c */ /* 0x000ff60000001808 */
[----:B------:R-:W-:Y:S04]  /*319b0*/  STL.64 [R1+0x540], R12 ;  /* 0x0005400c01007387 */ /* 0x000fe80000100a00 */
[----:B------:R0:W-:Y:S04]  /*319c0*/  STL.64 [R1+0x548], R14 ;  /* 0x0005480e01007387 */ /* 0x0001e80000100a00 */
[----:B0-----:R-:W2:Y:S04]  /*319d0*/  LDL.LU.64 R14, [R1+0x1a48] ;  /* 0x001a4800010e7983 */ /* 0x001ea80000300a00 */
[----:B------:R-:W2:Y:S04]  /*319e0*/  LDL.LU.64 R12, [R1+0x1a40] ;  /* 0x001a4000010c7983 */ /* 0x000ea80000300a00 */
[----:B------:R-:W-:Y:S04]  /*319f0*/  STL.64 [R1+0x930], R8 ;  /* 0x0009300801007387 */ /* 0x000fe80000100a00 */
[----:B------:R0:W-:Y:S04]  /*31a00*/  STL.64 [R1+0x938], R10 ;  /* 0x0009380a01007387 */ /* 0x0001e80000100a00 */
[----:B0-----:R-:W3:Y:S04]  /*31a10*/  LDL.LU.64 R10, [R1+0x1a38] ;  /* 0x001a3800010a7983 */ /* 0x001ee80000300a00 */
[----:B------:R-:W3:Y:S04]  /*31a20*/  LDL.LU.64 R8, [R1+0x1a30] ;  /* 0x001a300001087983 */ /* 0x000ee80000300a00 */
[----:B------:R0:W-:Y:S04]  /*31a30*/  STL.64 [R1+0x1968], R46 ;  /* 0x0019682e01007387 */ /* 0x0001e80000100a00 */
[----:B0-----:R-:W4:Y:S04]  /*31a40*/  LDL.LU R46, [R1+0x15cc] ;  /* 0x0015cc00012e7983 */ /* 0x001f280000300800 */
[----:B------:R-:W2:Y:S04]  /*31a50*/  LDL.LU R47, [R1+0x15e8] ;  /* 0x0015e800012f7983 */ /* 0x000ea80000300800 */
[----:B------:R0:W-:Y:S04]  /*31a60*/  STL.64 [R1+0x1960], R44 ;  /* 0x0019602c01007387 */ /* 0x0001e80000100a00 */
[----:B0-----:R-:W2:Y:S04]  /*31a70*/  LDL.LU R45, [R1+0x15d4] ;  /* 0x0015d400012d7983 */ /* 0x001ea80000300800 */
[----:B------:R-:W3:Y:S01]  /*31a80*/  LDL.LU R44, [R1+0x15dc] ;  /* 0x0015dc00012c7983 */ /* 0x000ee20000300800 */
[----:B------:R-:W-:-:S02]  /*31a90*/  F2FP.F16.E5M2.UNPACK_B R48, R48.H1 ;  /* 0x00000030ff30723e */ /* 0x000fc400030004ff */
[----:B------:R-:W-:-:S07]  /*31aa0*/  F2FP.F16.E5M2.UNPACK_B R49, R49.H1 ;  /* 0x00000031ff31723e */ /* 0x000fce00030004ff */
[----:B------:R-:W-:Y:S01]  /*31ab0*/  HMMA.16816.F32 R28, R28, R48, R56 ;  /* 0x000000301c1c723c */ /* 0x000fe20000001838 */
[----:B----4-:R-:W-:Y:S02]  /*31ac0*/  IMAD R46, R46, 0x100, R55 ;  /* 0x000001002e2e7824 */ /* 0x010fe400078e0237 */
[----:B------:R-:W4:Y:S01]  /*31ad0*/  LDL.LU R55, [R1+0x1a28] ;  /* 0x001a280001377983 */ /* 0x000f220000300800 */
[----:B--2---:R-:W-:Y:S02]  /*31ae0*/  IMAD R45, R45, 0x100, R60 ;  /* 0x000001002d2d7824 */ /* 0x004fe400078e023c */
[----:B---3--:R-:W-:Y:S01]  /*31af0*/  IMAD R44, R44, 0x100, R61 ;  /* 0x000001002c2c7824 */ /* 0x008fe200078e023d */
[----:B------:R-:W2:Y:S04]  /*31b00*/  LDL.LU R60, [R1+0x1a24] ;  /* 0x001a2400013c7983 */ /* 0x000ea80000300800 */
[----:B------:R-:W2:Y:S04]  /*31b10*/  LDL.LU R61, [R1+0x1a20] ;  /* 0x001a2000013d7983 */ /* 0x000ea80000300800 */
[----:B------:R-:W3:Y:S04]  /*31b20*/  LDL.LU.64 R58, [R1+0x1a18] ;  /* 0x001a1800013a7983 */ /* 0x000ee80000300a00 */
[----:B------:R-:W3:Y:S01]  /*31b30*/  LDL.LU.64 R56, [R1+0x1a10] ;  /* 0x001a100001387983 */ /* 0x000ee20000300a00 */
[----:B------:R-:W-:-:S03]  /*31b40*/  IMAD R0, R0, 0x100, R47 ;  /* 0x0000010000007824 */ /* 0x000fc600078e022f */
[----:B------:R-:W-:Y:S04]  /*31b50*/  STL.64 [R1+0x1a08], R50 ;  /* 0x001a083201007387 */ /* 0x000fe80000100a00 */
[----:B------:R-:W-:Y:S04]  /*31b60*/  STL.64 [R1+0x1a00], R48 ;  /* 0x001a003001007387 */ /* 0x000fe80000100a00 */
[----:B------:R0:W-:Y:S04]  /*31b70*/  STL.64 [R1+0x530], R28 ;  /* 0x0005301c01007387 */ /* 0x0001e80000100a00 */
[----:B------:R1:W-:Y:S01]  /*31b80*/  STL.64 [R1+0x538], R30 ;  /* 0x0005381e01007387 */ /* 0x0003e20000100a00 */
[----:B0-----:R-:W-:-:S02]  /*31b90*/  F2FP.F16.E5M2.UNPACK_B R28, R46 ;  /* 0x0000002eff1c723e */ /* 0x001fc400020004ff */
[----:B------:R-:W-:Y:S02]  /*31ba0*/  F2FP.F16.E5M2.UNPACK_B R29, R45 ;  /* 0x0000002dff1d723e */ /* 0x000fe400020004ff */
[----:B-1----:R-:W-:Y:S02]  /*31bb0*/  F2FP.F16.E5M2.UNPACK_B R30, R44 ;  /* 0x0000002cff1e723e */ /* 0x002fe400020004ff */
[----:B------:R-:W-:-:S07]  /*31bc0*/  F2FP.F16.E5M2.UNPACK_B R31, R0 ;  /* 0x00000000ff1f723e */ /* 0x000fce00020004ff */
[C---:B------:R-:W-:Y:S08]  /*31bd0*/  HMMA.16816.F32 R44, R28.reuse, R32, R40 ;  /* 0x000000201c2c723c */ /* 0x040ff00000001828 */
[C---:B------:R-:W-:Y:S08]  /*31be0*/  HMMA.16816.F32 R40, R28.reuse, R34, R36 ;  /* 0x000000221c28723c */ /* 0x040ff00000001824 */
[C---:B------:R-:W-:Y:S08]  /*31bf0*/  HMMA.16816.F32 R24, R28.reuse, R16, R24 ;  /* 0x000000101c18723c */ /* 0x040ff00000001818 */
[C---:B------:R-:W-:Y:S01]  /*31c00*/  HMMA.16816.F32 R16, R28.reuse, R18, R20 ;  /* 0x000000121c10723c */ /* 0x040fe20000001814 */
[----:B------:R-:W-:Y:S04]  /*31c10*/  STL.64 [R1+0x920], R44 ;  /* 0x0009202c01007387 */ /* 0x000fe80000100a00 */
[----:B------:R-:W-:Y:S04]  /*31c20*/  STL.64 [R1+0x928], R46 ;  /* 0x0009282e01007387 */ /* 0x000fe80000100a00 */
[----:B------:R0:W-:Y:S04]  /*31c30*/  STL.64 [R1+0x910], R40 ;  /* 0x0009102801007387 */ /* 0x0001e80000100a00 */
[----:B------:R1:W-:Y:S04]  /*31c40*/  STL.64 [R1+0x918], R42 ;  /* 0x0009182a01007387 */ /* 0x0003e80000100a00 */
[----:B------:R-:W-:Y:S04]  /*31c50*/  STL.64 [R1+0x900], R24 ;  /* 0x0009001801007387 */ /* 0x000fe80000100a00 */
[----:B------:R-:W-:Y:S04]  /*31c60*/  STL.64 [R1+0x908], R26 ;  /* 0x0009081a01007387 */ /* 0x000fe80000100a00 */
[----:B------:R0:W-:Y:S04]  /*31c70*/  STL.64 [R1+0x8f0], R16 ;  /* 0x0008f01001007387 */ /* 0x0001e80000100a00 */
[----:B------:R0:W-:Y:S01]  /*31c80*/  STL.64 [R1+0x8f8], R18 ;  /* 0x0008f81201007387 */ /* 0x0001e20000100a00 */
[C---:B--2---:R-:W-:Y:S08]  /*31c90*/  HMMA.16816.F32 R12, R28.reuse, R60, R12 ;  /* 0x0000003c1c0c723c */ /* 0x044ff0000000180c */
[C---:B---3--:R-:W-:Y:S08]  /*31ca0*/  HMMA.16816.F32 R8, R28.reuse, R58, R8 ;  /* 0x0000003a1c08723c */ /* 0x048ff00000001808 */
[----:B------:R-:W-:Y:S03]  /*31cb0*/  HMMA.16816.F32 R4, R28, R56, R4 ;  /* 0x000000381c04723c */ /* 0x000fe60000001804 */
[----:B------:R2:W-:Y:S04]  /*31cc0*/  STL.64 [R1+0x8e0], R12 ;  /* 0x0008e00c01007387 */ /* 0x0005e80000100a00 */
[----:B------:R3:W-:Y:S04]  /*31cd0*/  STL.64 [R1+0x8e8], R14 ;  /* 0x0008e80e01007387 */ /* 0x0007e80000100a00 */
[----:B0-----:R-:W4:Y:S04]  /*31ce0*/  LDL.LU R40, [R1+0x7c0] ;  /* 0x0007c00001287983 */ /* 0x001f280000300800 */
[----:B------:R0:W-:Y:S04]  /*31cf0*/  STL.64 [R1+0x8d0], R8 ;  /* 0x0008d00801007387 */ /* 0x0001e80000100a00 */
[----:B------:R0:W-:Y:S04]  /*31d00*/  STL.64 [R1+0x8d8], R10 ;  /* 0x0008d80a01007387 */ /* 0x0001e80000100a00 */
[----:B------:R0:W-:Y:S04]  /*31d10*/  STL.64 [R1+0x8c0], R4 ;  /* 0x0008c00401007387 */ /* 0x0001e80000100a00 */
[----:B------:R0:W-:Y:S04]  /*31d20*/  STL.64 [R1+0x8c8], R6 ;  /* 0x0008c80601007387 */ /* 0x0001e80000100a00 */
[----:B------:R-:W4:Y:S04]  /*31d30*/  LDL.LU R41, [R1+0x7c4] ;  /* 0x0007c40001297983 */ /* 0x000f280000300800 */
[----:B-1----:R-:W4:Y:S04]  /*31d40*/  LDL.LU R42, [R1+0x7c8] ;  /* 0x0007c800012a7983 */ /* 0x002f280000300800 */
        /* <DEDUP_REMOVED lines=13> */
[----:B--2---:R-:W2:Y:S04]  /*31e20*/  LDL.LU R12, [R1+0x840] ;  /* 0x00084000010c7983 */ /* 0x004ea80000300800 */
[----:B------:R-:W2:Y:S04]  /*31e30*/  LDL.LU R13, [R1+0x844] ;  /* 0x00084400010d7983 */ /* 0x000ea80000300800 */
[----:B---3--:R-:W2:Y:S04]  /*31e40*/  LDL.LU R14, [R1+0x848] ;  /* 0x00084800010e7983 */ /* 0x008ea80000300800 */
[----:B------:R-:W2:Y:S04]  /*31e50*/  LDL.LU R15, [R1+0x84c] ;  /* 0x00084c00010f7983 */ /* 0x000ea80000300800 */
[----:B0-----:R-:W3:Y:S04]  /*31e60*/  LDL.LU R8, [R1+0x860] ;  /* 0x0008600001087983 */ /* 0x001ee80000300800 */
[----:B------:R-:W3:Y:S04]  /*31e70*/  LDL.LU R9, [R1+0x864] ;  /* 0x0008640001097983 */ /* 0x000ee80000300800 */
[----:B------:R-:W3:Y:S04]  /*31e80*/  LDL.LU R10, [R1+0x868] ;  /* 0x00086800010a7983 */ /* 0x000ee80000300800 */
[----:B------:R-:W3:Y:S04]  /*31e90*/  LDL.LU R11, [R1+0x86c] ;  /* 0x00086c00010b7983 */ /* 0x000ee80000300800 */
[----:B------:R-:W2:Y:S01]  /*31ea0*/  LDL.LU R32, [R1+0x890] ;  /* 0x0008900001207983 */ /* 0x000ea20000300800 */
[----:B------:R-:W-:-:S03]  /*31eb0*/  IMAD.MOV.U32 R36, RZ, RZ, R34 ;  /* 0x000000ffff247224 */ /* 0x000fc600078e0022 */
[----:B------:R-:W2:Y:S01]  /*31ec0*/  LDL.LU R33, [R1+0x894] ;  /* 0x0008940001217983 */ /* 0x000ea20000300800 */
[----:B------:R-:W-:-:S03]  /*31ed0*/  IMAD.MOV.U32 R0, RZ, RZ, R35 ;  /* 0x000000ffff007224 */ /* 0x000fc600078e0023 */
[----:B------:R-:W2:Y:S04]  /*31ee0*/  LDL.LU R34, [R1+0x898] ;  /* 0x0008980001227983 */ /* 0x000ea80000300800 */
[----:B------:R-:W2:Y:S04]  /*31ef0*/  LDL.LU R35, [R1+0x89c] ;  /* 0x00089c0001237983 */ /* 0x000ea80000300800 */
        /* <DEDUP_REMOVED lines=12> */
[----:B------:R-:W-:Y:S04]  /*31fc0*/  STL.64 [R1+0x1918], R58 ;  /* 0x0019183a01007387 */ /* 0x000fe80000100a00 */
[----:B------:R0:W-:Y:S04]  /*31fd0*/  STL.64 [R1+0x1910], R56 ;  /* 0x0019103801007387 */ /* 0x0001e80000100a00 */
[----:B0-----:R-:W3:Y:S04]  /*31fe0*/  LDL.LU R56, [R1+0x7e0] ;  /* 0x0007e00001387983 */ /* 0x001ee80000300800 */
[----:B------:R-:W3:Y:S04]  /*31ff0*/  LDL.LU R57, [R1+0x7e4] ;  /* 0x0007e40001397983 */ /* 0x000ee80000300800 */
[----:B------:R-:W3:Y:S04]  /*32000*/  LDL.LU R58, [R1+0x7e8] ;  /* 0x0007e800013a7983 */ /* 0x000ee80000300800 */
[----:B------:R-:W3:Y:S01]  /*32010*/  LDL.LU R59, [R1+0x7ec] ;  /* 0x0007ec00013b7983 */ /* 0x000ee20000300800 */
[----:B----4-:R-:W-:-:S15]  /*32020*/  HMMA.16816.F32 R48, R28, R54, R48 ;  /* 0x000000361c30723c */ /* 0x010fde0000001830 */
[----:B------:R-:W-:-:S04]  /*32030*/  NOP ;  /* 0x0000000000007918 */ /* 0x000fc80000000000 */
[----:B------:R-:W-:Y:S04]  /*32040*/  STL.64 [R1+0x8b0], R48 ;  /* 0x0008b03001007387 */ /* 0x000fe80000100a00 */
[----:B------:R0:W-:Y:S04]  /*32050*/  STL.64 [R1+0x8b8], R50 ;  /* 0x0008b83201007387 */ /* 0x0001e80000100a00 */
[----:B0-----:R-:W4:Y:S04]  /*32060*/  LDL.LU.64 R50, [R1+0x1a08] ;  /* 0x001a080001327983 */ /* 0x001f280000300a00 */
[----:B------:R-:W3:Y:S01]  /*32070*/  LDL.LU.64 R48, [R1+0x1a00] ;  /* 0x001a000001307983 */ /* 0x000ee20000300a00 */
[C---:B------:R-:W-:Y:S08]  /*32080*/  HMMA.16816.F32 R16, R28.reuse, R52, R16 ;  /* 0x000000341c10723c */ /* 0x040ff00000001810 */
[C---:B--2---:R-:W-:Y:S11]  /*32090*/  HMMA.16816.F32 R4, R28.reuse, R2, R4 ;  /* 0x000000021c04723c */ /* 0x044ff60000001804 */
[----:B------:R0:W-:Y:S04]  /*320a0*/  STL.64 [R1+0x8a0], R16 ;  /* 0x0008a01001007387 */ /* 0x0001e80000100a00 */
[----:B------:R1:W-:Y:S04]  /*320b0*/  STL.64 [R1+0x8a8], R18 ;  /* 0x0008a81201007387 */ /* 0x0003e80000100a00 */
[----:B0-----:R-:W2:Y:S04]  /*320c0*/  LDL.LU R16, [R1+0x830] ;  /* 0x0008300001107983 */ /* 0x001ea80000300800 */
[----:B------:R-:W2:Y:S04]  /*320d0*/  LDL.LU R17, [R1+0x834] ;  /* 0x0008340001117983 */ /* 0x000ea80000300800 */
[----:B-1----:R-:W2:Y:S04]  /*320e0*/  LDL.LU R18, [R1+0x838] ;  /* 0x0008380001127983 */ /* 0x002ea80000300800 */
[----:B------:R-:W2:Y:S04]  /*320f0*/  LDL.LU R19, [R1+0x83c] ;  /* 0x00083c0001137983 */ /* 0x000ea80000300800 */
[----:B------:R-:W-:Y:S04]  /*32100*/  STL.64 [R1+0x18f8], R54 ;  /* 0x0018f83601007387 */ /* 0x000fe80000100a00 */
[----:B------:R0:W-:Y:S04]  /*32110*/  STL.64 [R1+0x18f0], R52 ;  /* 0x0018f03401007387 */ /* 0x0001e80000100a00 */
[----:B0-----:R-:W2:Y:S04]  /*32120*/  LDL.LU R52, [R1+0x7f0] ;  /* 0x0007f00001347983 */ /* 0x001ea80000300800 */
[----:B------:R-:W2:Y:S04]  /*32130*/  LDL.LU R53, [R1+0x7f4] ;  /* 0x0007f40001357983 */ /* 0x000ea80000300800 */
[----:B------:R-:W2:Y:S04]  /*32140*/  LDL.LU R54, [R1+0x7f8] ;  /* 0x0007f80001367983 */ /* 0x000ea80000300800 */
[----:B------:R-:W2:Y:S01]  /*32150*/  LDL.LU R55, [R1+0x7fc] ;  /* 0x0007fc0001377983 */ /* 0x000ea20000300800 */
[----:B----4-:R-:W-:-:S15]  /*32160*/  HMMA.16816.F32 R32, R28, R50, R32 ;  /* 0x000000321c20723c */ /* 0x010fde0000001820 */
[----:B------:R-:W-:-:S04]  /*32170*/  NOP ;  /* 0x0000000000007918 */ /* 0x000fc80000000000 */
[----:B------:R-:W-:Y:S04]  /*32180*/  STL.64 [R1+0x890], R32 ;  /* 0x0008902001007387 */ /* 0x000fe80000100a00 */
[----:B------:R0:W-:Y:S04]  /*32190*/  STL.64 [R1+0x898], R34 ;  /* 0x0008982201007387 */ /* 0x0001e80000100a00 */
[----:B0-----:R-:W4:Y:S04]  /*321a0*/  LDL.LU.64 R34, [R1+0x19f8] ;  /* 0x0019f80001227983 */ /* 0x001f280000300a00 */
[----:B------:R-:W2:Y:S04]  /*321b0*/  LDL.LU.64 R32, [R1+0x19f0] ;  /* 0x0019f00001207983 */ /* 0x000ea80000300a00 */
[----:B------:R-:W-:Y:S04]  /*321c0*/  STL.64 [R1+0x1988], R50 ;  /* 0x0019883201007387 */ /* 0x000fe80000100a00 */
[----:B---3--:R0:W-:Y:S04]  /*321d0*/  STL.64 [R1+0x1980], R48 ;  /* 0x0019803001007387 */ /* 0x0081e80000100a00 */
[----:B0-----:R-:W3:Y:S04]  /*321e0*/  LDL.LU R48, [R1+0x800] ;  /* 0x0008000001307983 */ /* 0x001ee80000300800 */
[----:B------:R-:W3:Y:S04]  /*321f0*/  LDL.LU R49, [R1+0x804] ;  /* 0x0008040001317983 */ /* 0x000ee80000300800 */
[----:B------:R-:W3:Y:S04]  /*32200*/  LDL.LU R50, [R1+0x808] ;  /* 0x0008080001327983 */ /* 0x000ee80000300800 */
[----:B------:R-:W3:Y:S04]  /*32210*/  LDL.LU R51, [R1+0x80c] ;  /* 0x00080c0001337983 */ /* 0x000ee80000300800 */
[----:B------:R-:W-:Y:S04]  /*32220*/  STL.64 [R1+0x880], R4 ;  /* 0x0008800401007387 */ /* 0x000fe80000100a00 */
[----:B------:R0:W-:Y:S04]  /*32230*/  STL.64 [R1+0x888], R6 ;  /* 0x0008880601007387 */ /* 0x0001e80000100a00 */
[----:B0-----:R-:W2:Y:S04]  /*32240*/  LDL.LU.64 R6, [R1+0x19e8] ;  /* 0x0019e80001067983 */ /* 0x001ea80000300a00 */
[----:B------:R-:W2:Y:S02]  /*32250*/  LDL.LU.64 R4, [R1+0x19e0] ;  /* 0x0019e00001047983 */ /* 0x000ea40000300a00 */
[C---:B--2---:R-:W-:Y:S08]  /*32260*/  HMMA.16816.F32 R24, R28.reuse, R4, R24 ;  /* 0x000000041c18723c */ /* 0x044ff00000001818 */
[C---:B------:R-:W-:Y:S11]  /*32270*/  HMMA.16816.F32 R8, R28.reuse, R6, R8 ;  /* 0x000000061c08723c */ /* 0x040ff60000001808 */
[----:B------:R-:W-:Y:S04]  /*32280*/  STL.64 [R1+0x870], R24 ;  /* 0x0008701801007387 */ /* 0x000fe80000100a00 */
[----:B------:R0:W-:Y:S04]  /*32290*/  STL.64 [R1+0x878], R26 ;  /* 0x0008781a01007387 */ /* 0x0001e80000100a00 */
[----:B0-----:R-:W2:Y:S04]  /*322a0*/  LDL.LU.64 R26, [R1+0x19d8] ;  /* 0x0019d800011a7983 */ /* 0x001ea80000300a00 */
[----:B------:R-:W2:Y:S04]  /*322b0*/  LDL.LU.64 R24, [R1+0x19d0] ;  /* 0x0019d00001187983 */ /* 0x000ea80000300a00 */
[----:B------:R-:W-:Y:S04]  /*322c0*/  STL.64 [R1+0x860], R8 ;  /* 0x0008600801007387 */ /* 0x000fe80000100a00 */
[----:B------:R0:W-:Y:S04]  /*322d0*/  STL.64 [R1+0x868], R10 ;  /* 0x0008680a01007387 */ /* 0x0001e80000100a00 */
[----:B0-----:R-:W2:Y:S04]  /*322e0*/  LDL.LU.64 R10, [R1+0x19c8] ;  /* 0x0019c800010a7983 */ /* 0x001ea80000300a00 */
[----:B------:R-:W2:Y:S04]  /*322f0*/  LDL.LU.64 R8, [R1+0x19c0] ;  /* 0x0019c00001087983 */ /* 0x000ea80000300a00 */
[----:B------:R-:W-:Y:S04]  /*32300*/  STL.64 [R1+0x18b8], R6 ;  /* 0x0018b80601007387 */ /* 0x000fe80000100a00 */
[----:B------:R0:W-:Y:S04]  /*32310*/  STL.64 [R1+0x18b0], R4 ;  /* 0x0018b00401007387 */ /* 0x0001e80000100a00 */
[----:B0-----:R-:W3:Y:S04]  /*32320*/  LDL.LU R4, [R1+0x810] ;  /* 0x0008100001047983 */ /* 0x001ee80000300800 */
[----:B------:R-:W3:Y:S04]  /*32330*/  LDL.LU R5, [R1+0x814] ;  /* 0x0008140001057983 */ /* 0x000ee80000300800 */
[----:B------:R-:W3:Y:S04]  /*32340*/  LDL.LU R6, [R1+0x818] ;  /* 0x0008180001067983 */ /* 0x000ee80000300800 */
[----:B------:R-:W3:Y:S01]  /*32350*/  LDL.LU R7, [R1+0x81c] ;  /* 0x00081c0001077983 */ /* 0x000ee20000300800 */
        /* <DEDUP_REMOVED lines=16> */
[----:B--2---:R-:W-:-:S15]  /*32460*/  HMMA.16816.F32 R16, R28, R12, R16 ;  /* 0x0000000c1c10723c */ /* 0x004fde0000001810 */
[----:B------:R-:W-:-:S04]  /*32470*/  NOP ;  /* 0x0000000000007918 */ /* 0x000fc80000000000 */
[----:B------:R-:W-:Y:S04]  /*32480*/  STL.64 [R1+0x830], R16 ;  /* 0x0008301001007387 */ /* 0x000fe80000100a00 */
[----:B------:R0:W-:Y:S04]  /*32490*/  STL.64 [R1+0x838], R18 ;  /* 0x0008381201007387 */ /* 0x0001e80000100a00 */
[----:B0-----:R-:W2:Y:S04]  /*324a0*/  LDL.LU.64 R18, [R1+0x1998] ;  /* 0x0019980001127983 */ /* 0x001ea80000300a00 */
[----:B------:R-:W2:Y:S01]  /*324b0*/  LDL.LU.64 R16, [R1+0x1990] ;  /* 0x0019900001107983 */ /* 0x000ea20000300a00 */
[----:B---3--:R-:W-:Y:S03]  /*324c0*/  HMMA.16816.F32 R8, R28, R14, R8 ;  /* 0x0000000e1c08723c */ /* 0x008fe60000001808 */
[----:B------:R-:W-:Y:S04]  /*324d0*/  STL.64 [R1+0x18a8], R14 ;  /* 0x0018a80e01007387 */ /* 0x000fe80000100a00 */
[----:B------:R-:W-:-:S12]  /*324e0*/  STL.64 [R1+0x18a0], R12 ;  /* 0x0018a00c01007387 */ /* 0x000fd80000100a00 */
[----:B------:R-:W-:Y:S04]  /*324f0*/  STL.64 [R1+0x820], R8 ;  /* 0x0008200801007387 */ /* 0x000fe80000100a00 */
[----:B------:R2:W-:Y:S02]  /*32500*/  STL.64 [R1+0x828], R10 ;  /* 0x0008280a01007387 */ /* 0x0005e40000100a00 */
[C---:B--2---:R-:W-:Y:S08]  /*32510*/  HMMA.16816.F32 R8, R28.reuse, R16, R4 ;  /* 0x000000101c08723c */ /* 0x044ff00000001804 */
[C---:B------:R-:W-:Y:S01]  /*32520*/  HMMA.16816.F32 R4, R28.reuse, R18, R48 ;  /* 0x000000121c04723c */ /* 0x040fe20000001830 */
[----:B------:R-:W-:Y:S10]  /*32530*/  STL.64 [R1+0x18c8], R18 ;  /* 0x0018c81201007387 */ /* 0x000ff40000100a00 */
[----:B------:R-:W-:Y:S04]  /*32540*/  STL.64 [R1+0x810], R8 ;  /* 0x0008100801007387 */ /* 0x000fe80000100a00 */
[----:B------:R0:W-:Y:S04]  /*32550*/  STL.64 [R1+0x818], R10 ;  /* 0x0008180a01007387 */ /* 0x0001e80000100a00 */
[----:B------:R-:W-:Y:S04]  /*32560*/  STL.64 [R1+0x18c0], R16 ;  /* 0x0018c01001007387 */ /* 0x000fe80000100a00 */
[----:B------:R-:W-:Y:S04]  /*32570*/  STL.64 [R1+0x800], R4 ;  /* 0x0008000401007387 */ /* 0x000fe80000100a00 */
[----:B------:R1:W-:Y:S01]  /*32580*/  STL.64 [R1+0x808], R6 ;  /* 0x0008080601007387 */ /* 0x0003e20000100a00 */
[C---:B0-----:R-:W-:Y:S08]  /*32590*/  HMMA.16816.F32 R8, R28.reuse, R20, R52 ;  /* 0x000000141c08723c */ /* 0x041ff00000001834 */
[C---:B-1----:R-:W-:Y:S01]  /*325a0*/  HMMA.16816.F32 R4, R28.reuse, R22, R56 ;  /* 0x000000161c04723c */ /* 0x042fe20000001838 */
        /* <DEDUP_REMOVED lines=8> */
[----:B------:R-:W-:-:S10]  /*32630*/  IMAD.MOV.U32 R58, RZ, RZ, R36 ;  /* 0x000000ffff3a7224 */ /* 0x000fd400078e0024 */
[----:B------:R-:W-:Y:S04]  /*32640*/  STL.64 [R1+0x7d0], R8 ;  /* 0x0007d00801007387 */ /* 0x000fe80000100a00 */
[----:B------:R0:W-:Y:S04]  /*32650*/  STL.64 [R1+0x7d8], R10 ;  /* 0x0007d80a01007387 */ /* 0x0001e80000100a00 */
[----:B------:R1:W-:Y:S04]  /*32660*/  STL.64 [R1+0x7c0], R4 ;  /* 0x0007c00401007387 */ /* 0x0003e80000100a00 */
[----:B------:R2:W-:Y:S04]  /*32670*/  STL.64 [R1+0x7c8], R6 ;  /* 0x0007c80601007387 */ /* 0x0005e80000100a00 */
        /* <DEDUP_REMOVED lines=10> */
[----:B------:R-:W4:Y:S04]  /*32720*/  LDL.LU R38, [R1+0x7a8] ;  /* 0x0007a80001267983 */ /* 0x000f280000300800 */
[----:B------:R-:W4:Y:S04]  /*32730*/  LDL.LU R39, [R1+0x7ac] ;  /* 0x0007ac0001277983 */ /* 0x000f280000300800 */
        /* <DEDUP_REMOVED lines=17> */
[----:B------:R-:W3:Y:S01]  /*32850*/  LDL.LU R8, [R1+0x15fc] ;  /* 0x0015fc0001087983 */ /* 0x000ee20000300800 */
[----:B------:R-:W-:-:S03]  /*32860*/  IMAD.MOV.U32 R59, RZ, RZ, R0 ;  /* 0x000000ffff3b7224 */ /* 0x000fc600078e0000 */
[----:B------:R-:W3:Y:S04]  /*32870*/  LDL.LU R11, [R1+0x1608] ;  /* 0x00160800010b7983 */ /* 0x000ee80000300800 */
[----:B------:R-:W3:Y:S04]  /*32880*/  LDL.LU R0, [R1+0x1604] ;  /* 0x0016040001007983 */ /* 0x000ee80000300800 */
[----:B-1----:R-:W3:Y:S04]  /*32890*/  LDL.LU R4, [R1+0x730] ;  /* 0x0007300001047983 */ /* 0x002ee80000300800 */
[----:B------:R-:W3:Y:S04]  /*328a0*/  LDL.LU R5, [R1+0x734] ;  /* 0x0007340001057983 */ /* 0x000ee80000300800 */
[----:B--2---:R-:W2:Y:S04]  /*328b0*/  LDL.LU R6, [R1+0x738] ;  /* 0x0007380001067983 */ /* 0x004ea80000300800 */
[----:B------:R-:W2:Y:S04]  /*328c0*/  LDL.LU R7, [R1+0x73c] ;  /* 0x00073c0001077983 */ /* 0x000ea80000300800 */
[----:B------:R-:W2:Y:S04]  /*328d0*/  LDL.64 R56, [R1+0x18] ;  /* 0x0000180001387983 */ /* 0x000ea80000100a00 */
        /* <DEDUP_REMOVED lines=10> */
[C---:B----4-:R-:W-:Y:S08]  /*32980*/  HMMA.16816.F32 R36, R28.reuse, R34, R36 ;  /* 0x000000221c24723c */ /* 0x050ff00000001824 */
[----:B---3--:R-:W-:-:S15]  /*32990*/  HMMA.16816.F32 R48, R28, R32, R48 ;  /* 0x000000201c30723c */ /* 0x008fde0000001830 */
[----:B------:R-:W-:-:S04]  /*329a0*/  NOP ;  /* 0x0000000000007918 */ /* 0x000fc80000000000 */
[----:B------:R-:W-:Y:S04]  /*329b0*/  STL.64 [R1+0x7b0], R48 ;  /* 0x0007b03001007387 */ /* 0x000fe80000100a00 */
[----:B------:R0:W-:Y:S04]  /*329c0*/  STL.64 [R1+0x7b8], R50 ;  /* 0x0007b83201007387 */ /* 0x0001e80000100a00 */
[----:B0-----:R-:W3:Y:S04]  /*329d0*/  LDL.LU.64 R50, [R1+0x1988] ;  /* 0x0019880001327983 */ /* 0x001ee80000300a00 */
[----:B------:R-:W4:Y:S04]  /*329e0*/  LDL.LU.64 R48, [R1+0x1980] ;  /* 0x0019800001307983 */ /* 0x000f280000300a00 */
        /* <DEDUP_REMOVED lines=20> */
[----:B------:R-:W-:Y:S04]  /*32b30*/  STL.64 [R1+0x1848], R38 ;  /* 0x0018482601007387 */ /* 0x000fe80000100a00 */
[----:B------:R0:W-:Y:S04]  /*32b40*/  STL.64 [R1+0x1840], R36 ;  /* 0x0018402401007387 */ /* 0x0001e80000100a00 */
[----:B0-----:R-:W3:Y:S04]  /*32b50*/  LDL.LU R36, [R1+0x770] ;  /* 0x0007700001247983 */ /* 0x001ee80000300800 */
[----:B------:R-:W3:Y:S04]  /*32b60*/  LDL.LU R37, [R1+0x774] ;  /* 0x0007740001257983 */ /* 0x000ee80000300800 */
[----:B------:R-:W3:Y:S04]  /*32b70*/  LDL.LU R38, [R1+0x778] ;  /* 0x0007780001267983 */ /* 0x000ee80000300800 */
[----:B------:R-:W3:Y:S01]  /*32b80*/  LDL.LU R39, [R1+0x77c] ;  /* 0x00077c0001277983 */ /* 0x000ee20000300800 */
[----:B------:R-:W-:-:S02]  /*32b90*/  IMAD R10, R10, 0x100, R17 ;  /* 0x000001000a0a7824 */ /* 0x000fc400078e0211 */
[----:B------:R-:W-:Y:S02]  /*32ba0*/  IMAD R9, R9, 0x100, R18 ;  /* 0x0000010009097824 */ /* 0x000fe400078e0212 */
[----:B------:R-:W-:Y:S02]  /*32bb0*/  IMAD R8, R8, 0x100, R19 ;  /* 0x0000010008087824 */ /* 0x000fe400078e0213 */
[----:B------:R-:W-:Y:S01]  /*32bc0*/  IMAD R0, R0, 0x100, R11 ;  /* 0x0000010000007824 */ /* 0x000fe200078e020b */
[C---:B----4-:R-:W-:Y:S08]  /*32bd0*/  HMMA.16816.F32 R12, R28.reuse, R48, R12 ;  /* 0x000000301c0c723c */ /* 0x050ff0000000180c */
[C---:B--2---:R-:W-:Y:S08]  /*32be0*/  HMMA.16816.F32 R24, R28.reuse, R44, R24 ;  /* 0x0000002c1c18723c */ /* 0x044ff00000001818 */
[C---:B------:R-:W-:Y:S08]  /*32bf0*/  HMMA.16816.F32 R20, R28.reuse, R46, R20 ;  /* 0x0000002e1c14723c */ /* 0x040ff00000001814 */
[C---:B---3--:R-:W-:Y:S08]  /*32c00*/  HMMA.16816.F32 R32, R28.reuse, R42, R32 ;  /* 0x0000002a1c20723c */ /* 0x048ff00000001820 */
[----:B------:R-:W-:Y:S01]  /*32c10*/  HMMA.16816.F32 R36, R28, R40, R36 ;  /* 0x000000281c24723c */ /* 0x000fe20000001824 */
[----:B------:R-:W-:-:S02]  /*32c20*/  F2FP.F16.E5M2.UNPACK_B R28, R10 ;  /* 0x0000000aff1c723e */ /* 0x000fc400020004ff */
[----:B------:R-:W-:Y:S02]  /*32c30*/  F2FP.F16.E5M2.UNPACK_B R29, R9 ;  /* 0x00000009ff1d723e */ /* 0x000fe400020004ff */
[----:B------:R-:W-:Y:S02]  /*32c40*/  F2FP.F16.E5M2.UNPACK_B R30, R8 ;  /* 0x00000008ff1e723e */ /* 0x000fe400020004ff */
[----:B------:R-:W-:Y:S01]  /*32c50*/  F2FP.F16.E5M2.UNPACK_B R31, R0 ;  /* 0x00000000ff1f723e */ /* 0x000fe200020004ff */
[----:B------:R-:W-:Y:S06]  /*32c60*/  STL.64 [R1+0x1858], R42 ;  /* 0x0018582a01007387 */ /* 0x000fec0000100a00 */
[----:B------:R-:W-:Y:S05]  /*32c70*/  HMMA.16816.F32 R4, R28, R56, R4 ;  /* 0x000000381c04723c */ /* 0x000fea0000001804 */
[----:B------:R-:W-:Y:S04]  /*32c80*/  STL.64 [R1+0x770], R36 ;  /* 0x0007702401007387 */ /* 0x000fe80000100a00 */
[----:B------:R-:W-:Y:S04]  /*32c90*/  STL.64 [R1+0x778], R38 ;  /* 0x0007782601007387 */ /* 0x000fe80000100a00 */
[----:B------:R-:W-:Y:S04]  /*32ca0*/  STL.64 [R1+0x1850], R40 ;  /* 0x0018502801007387 */ /* 0x000fe80000100a00 */
[----:B------:R0:W-:Y:S04]  /*32cb0*/  STL.64 [R1+0x760], R32 ;  /* 0x0007602001007387 */ /* 0x0001e80000100a00 */
[----:B------:R-:W-:Y:S04]  /*32cc0*/  STL.64 [R1+0x768], R34 ;  /* 0x0007682201007387 */ /* 0x000fe80000100a00 */
[----:B------:R-:W-:Y:S04]  /*32cd0*/  STL.64 [R1+0x1878], R46 ;  /* 0x0018782e01007387 */ /* 0x000fe80000100a00 */
[----:B------:R-:W-:Y:S04]  /*32ce0*/  STL.64 [R1+0x750], R24 ;  /* 0x0007501801007387 */ /* 0x000fe80000100a00 */
[----:B------:R-:W-:Y:S04]  /*32cf0*/  STL.64 [R1+0x758], R26 ;  /* 0x0007581a01007387 */ /* 0x000fe80000100a00 */
[----:B------:R-:W-:Y:S04]  /*32d00*/  STL.64 [R1+0x1870], R44 ;  /* 0x0018702c01007387 */ /* 0x000fe80000100a00 */
[----:B------:R-:W-:Y:S04]  /*32d10*/  STL.64 [R1+0x740], R20 ;  /* 0x0007401401007387 */ /* 0x000fe80000100a00 */
[----:B------:R-:W-:Y:S01]  /*32d20*/  STL.64 [R1+0x748], R22 ;  /* 0x0007481601007387 */ /* 0x000fe20000100a00 */
[----:B------:R-:W-:-:S03]  /*32d30*/  IMAD.MOV.U32 R0, RZ, RZ, R57 ;  /* 0x000000ffff007224 */ /* 0x000fc600078e0039 */
[----:B------:R-:W-:Y:S04]  /*32d40*/  STL.64 [R1+0x18e8], R50 ;  /* 0x0018e83201007387 */ /* 0x000fe80000100a00 */
[----:B------:R-:W-:Y:S04]  /*32d50*/  STL.64 [R1+0x18e0], R48 ;  /* 0x0018e03001007387 */ /* 0x000fe80000100a00 */
[----:B------:R-:W-:Y:S04]  /*32d60*/  STL.64 [R1+0x520], R12 ;  /* 0x0005200c01007387 */ /* 0x000fe80000100a00 */
[----:B------:R-:W-:Y:S04]  /*32d70*/  STL.64 [R1+0x528], R14 ;  /* 0x0005280e01007387 */ /* 0x000fe80000100a00 */
[----:B------:R-:W-:Y:S04]  /*32d80*/  STL [R1+0x183c], R0 ;  /* 0x00183c0001007387 */ /* 0x000fe80000100800 */
        /* <DEDUP_REMOVED lines=8> */
[----:B------:R-:W3:Y:S04]  /*32e10*/  LDL.LU R34, [R1+0x618] ;  /* 0x0006180001227983 */ /* 0x000ee80000300800 */
[----:B------:R-:W3:Y:S04]  /*32e20*/  LDL.LU R35, [R1+0x61c] ;  /* 0x00061c0001237983 */ /* 0x000ee80000300800 */
[----:B---3--:R-:W-:Y:S04]  /*32e30*/  STL.64 [R1+0x1908], R34 ;  /* 0x0019082201007387 */ /* 0x008fe80000100a00 */
[----:B--2---:R0:W-:Y:S04]  /*32e40*/  STL.64 [R1+0x1900], R32 ;  /* 0x0019002001007387 */ /* 0x0041e80000100a00 */
[----:B------:R-:W2:Y:S04]  /*32e50*/  LDL.LU R40, [R1+0x630] ;  /* 0x0006300001287983 */ /* 0x000ea80000300800 */
[----:B------:R-:W2:Y:S04]  /*32e60*/  LDL.LU R41, [R1+0x634] ;  /* 0x0006340001297983 */ /* 0x000ea80000300800 */
[----:B------:R-:W3:Y:S04]  /*32e70*/  LDL.LU R42, [R1+0x638] ;  /* 0x00063800012a7983 */ /* 0x000ee80000300800 */
[----:B------:R-:W3:Y:S04]  /*32e80*/  LDL.LU R43, [R1+0x63c] ;  /* 0x00063c00012b7983 */ /* 0x000ee80000300800 */
[----:B---3--:R1:W-:Y:S04]  /*32e90*/  STL.64 [R1+0x1928], R42 ;  /* 0x0019282a01007387 */ /* 0x0083e80000100a00 */
[----:B--2---:R-:W-:Y:S04]  /*32ea0*/  STL.64 [R1+0x1920], R40 ;  /* 0x0019202801007387 */ /* 0x004fe80000100a00 */
[----:B------:R-:W2:Y:S04]  /*32eb0*/  LDL.LU R44, [R1+0x640] ;  /* 0x00064000012c7983 */ /* 0x000ea80000300800 */
[----:B------:R-:W2:Y:S04]  /*32ec0*/  LDL.LU R45, [R1+0x644] ;  /* 0x00064400012d7983 */ /* 0x000ea80000300800 */
[----:B------:R-:W3:Y:S04]  /*32ed0*/  LDL.LU R46, [R1+0x648] ;  /* 0x00064800012e7983 */ /* 0x000ee80000300800 */
[----:B------:R-:W3:Y:S04]  /*32ee0*/  LDL.LU R47, [R1+0x64c] ;  /* 0x00064c00012f7983 */ /* 0x000ee80000300800 */
[----:B---3--:R-:W-:Y:S04]  /*32ef0*/  STL.64 [R1+0x1938], R46 ;  /* 0x0019382e01007387 */ /* 0x008fe80000100a00 */
[----:B--2---:R-:W-:Y:S04]  /*32f00*/  STL.64 [R1+0x1930], R44 ;  /* 0x0019302c01007387 */ /* 0x004fe80000100a00 */
[----:B------:R-:W2:Y:S04]  /*32f10*/  LDL.LU R8, [R1+0x670] ;  /* 0x0006700001087983 */ /* 0x000ea80000300800 */
[----:B------:R-:W2:Y:S04]  /*32f20*/  LDL.LU R9, [R1+0x674] ;  /* 0x0006740001097983 */ /* 0x000ea80000300800 */
[----:B------:R-:W3:Y:S04]  /*32f30*/  LDL.LU R10, [R1+0x678] ;  /* 0x00067800010a7983 */ /* 0x000ee80000300800 */
[----:B------:R-:W3:Y:S04]  /*32f40*/  LDL.LU R11, [R1+0x67c] ;  /* 0x00067c00010b7983 */ /* 0x000ee80000300800 */
[----:B---3--:R-:W-:Y:S04]  /*32f50*/  STL.64 [R1+0x1948], R10 ;  /* 0x0019480a01007387 */ /* 0x008fe80000100a00 */
[----:B--2---:R2:W-:Y:S04]  /*32f60*/  STL.64 [R1+0x1940], R8 ;  /* 0x0019400801007387 */ /* 0x0045e80000100a00 */
[----:B------:R-:W3:Y:S04]  /*32f70*/  LDL.LU R52, [R1+0x6d0] ;  /* 0x0006d00001347983 */ /* 0x000ee80000300800 */
[----:B------:R-:W3:Y:S04]  /*32f80*/  LDL.LU R53, [R1+0x6d4] ;  /* 0x0006d40001357983 */ /* 0x000ee80000300800 */
[----:B------:R-:W3:Y:S04]  /*32f90*/  LDL.LU R54, [R1+0x6d8] ;  /* 0x0006d80001367983 */ /* 0x000ee80000300800 */
[----:B------:R-:W3:Y:S04]  /*32fa0*/  LDL.LU R55, [R1+0x6dc] ;  /* 0x0006dc0001377983 */ /* 0x000ee80000300800 */
[----:B0-----:R-:W4:Y:S04]  /*32fb0*/  LDL.LU R32, [R1+0x6e0] ;  /* 0x0006e00001207983 */ /* 0x001f280000300800 */
[----:B------:R-:W4:Y:S04]  /*32fc0*/  LDL.LU R33, [R1+0x6e4] ;  /* 0x0006e40001217983 */ /* 0x000f280000300800 */
[----:B------:R-:W4:Y:S04]  /*32fd0*/  LDL.LU R34, [R1+0x6e8] ;  /* 0x0006e80001227983 */ /* 0x000f280000300800 */
[----:B------:R-:W4:Y:S04]  /*32fe0*/  LDL.LU R35, [R1+0x6ec] ;  /* 0x0006ec0001237983 */ /* 0x000f280000300800 */
[----:B------:R-:W3:Y:S04]  /*32ff0*/  LDL.LU R56, [R1+0x6f0] ;  /* 0x0006f00001387983 */ /* 0x000ee80000300800 */
[----:B------:R-:W3:Y:S04]  /*33000*/  LDL.LU R57, [R1+0x6f4] ;  /* 0x0006f40001397983 */ /* 0x000ee80000300800 */
[----:B------:R-:W3:Y:S04]  /*33010*/  LDL.LU R58, [R1+0x6f8] ;  /* 0x0006f800013a7983 */ /* 0x000ee80000300800 */
[----:B------:R-:W3:Y:S04]  /*33020*/  LDL.LU R59, [R1+0x6fc] ;  /* 0x0006fc00013b7983 */ /* 0x000ee80000300800 */
[----:B-1----:R-:W3:Y:S04]  /*33030*/  LDL R42, [R1] ;  /* 0x00000000012a7983 */ /* 0x002ee80000100800 */
[----:B------:R-:W3:Y:S04]  /*33040*/  LDL R43, [R1+0x4] ;  /* 0x00000400012b7983 */ /* 0x000ee80000100800 */
[----:B--2---:R-:W2:Y:S04]  /*33050*/  LDL.LU R8, [R1+0x710] ;  /* 0x0007100001087983 */ /* 0x004ea80000300800 */
[----:B------:R-:W2:Y:S04]  /*33060*/  LDL.LU R9, [R1+0x714] ;  /* 0x0007140001097983 */ /* 0x000ea80000300800 */
[----:B------:R-:W2:Y:S04]  /*33070*/  LDL.LU R10, [R1+0x718] ;  /* 0x00071800010a7983 */ /* 0x000ea80000300800 */
[----:B------:R-:W2:Y:S04]  /*33080*/  LDL.LU R11, [R1+0x71c] ;  /* 0x00071c00010b7983 */ /* 0x000ea80000300800 */
[----:B------:R-:W2:Y:S04]  /*33090*/  LDL.64 R40, [R1+0x8] ;  /* 0x0000080001287983 */ /* 0x000ea80000100a00 */
        /* <DEDUP_REMOVED lines=32> */
[----:B--2---:R-:W-:Y:S01]  /*332a0*/  HMMA.16816.F32 R8, R28, R40, R8 ;  /* 0x000000281c08723c */ /* 0x004fe20000001808 */
[----:B------:R-:W-:-:S07]  /*332b0*/  IMAD.MOV.U32 R0, RZ, RZ, R41 ;  /* 0x000000ffff007224 */ /* 0x000fce00078e0029 */
[C---:B---3--:R-:W-:Y:S08]  /*332c0*/  HMMA.16816.F32 R40, R28.reuse, R42, R44 ;  /* 0x0000002a1c28723c */ /* 0x048ff0000000182c */
[C---:B------:R-:W-:Y:S03]  /*332d0*/  HMMA.16816.F32 R56, R28.reuse, R60, R56 ;  /* 0x0000003c1c38723c */ /* 0x040fe60000001838 */
[----:B------:R-:W-:Y:S04]  /*332e0*/  STL.64 [R1+0x710], R8 ;  /* 0x0007100801007387 */ /* 0x000fe80000100a00 */
[----:B------:R0:W-:Y:S04]  /*332f0*/  STL.64 [R1+0x718], R10 ;  /* 0x0007180a01007387 */ /* 0x0001e80000100a00 */
[----:B0-----:R-:W2:Y:S04]  /*33300*/  LDL.LU.64 R10, [R1+0x1948] ;  /* 0x00194800010a7983 */ /* 0x001ea80000300a00 */
[----:B------:R-:W2:Y:S04]  /*33310*/  LDL.LU.64 R8, [R1+0x1940] ;  /* 0x0019400001087983 */ /* 0x000ea80000300a00 */
[----:B------:R-:W3:Y:S04]  /*33320*/  LDL.LU.64 R46, [R1+0x1938] ;  /* 0x00193800012e7983 */ /* 0x000ee80000300a00 */
[----:B------:R-:W3:Y:S04]  /*33330*/  LDL.LU.64 R44, [R1+0x1930] ;  /* 0x00193000012c7983 */ /* 0x000ee80000300a00 */
[----:B------:R-:W-:Y:S04]  /*33340*/  STL.64 [R1+0x700], R40 ;  /* 0x0007002801007387 */ /* 0x000fe80000100a00 */
[----:B------:R0:W-:Y:S04]  /*33350*/  STL.64 [R1+0x708], R42 ;  /* 0x0007082a01007387 */ /* 0x0001e80000100a00 */
[----:B0-----:R-:W2:Y:S04]  /*33360*/  LDL.LU.64 R42, [R1+0x1928] ;  /* 0x00192800012a7983 */ /* 0x001ea80000300a00 */
[----:B------:R-:W2:Y:S04]  /*33370*/  LDL.LU.64 R40, [R1+0x1920] ;  /* 0x0019200001287983 */ /* 0x000ea80000300a00 */
        /* <DEDUP_REMOVED lines=9> */
[----:B------:R-:W2:Y:S04]  /*33410*/  LDL.LU.64 R32, [R1+0x1900] ;  /* 0x0019000001207983 */ /* 0x000ea80000300a00 */
[----:B------:R-:W-:Y:S04]  /*33420*/  STL.64 [R1+0x6d0], R52 ;  /* 0x0006d03401007387 */ /* 0x000fe80000100a00 */
[----:B------:R0:W-:Y:S04]  /*33430*/  STL.64 [R1+0x6d8], R54 ;  /* 0x0006d83601007387 */ /* 0x0001e80000100a00 */
[----:B0-----:R-:W4:Y:S04]  /*33440*/  LDL.LU.64 R54, [R1+0x18f8] ;  /* 0x0018f80001367983 */ /* 0x001f280000300a00 */
[----:B------:R-:W2:Y:S04]  /*33450*/  LDL.LU.64 R52, [R1+0x18f0] ;  /* 0x0018f00001347983 */ /* 0x000ea80000300a00 */
        /* <DEDUP_REMOVED lines=10> */
[----:B0-----:R-:W4:Y:S01]  /*33500*/  LDL.LU.64 R50, [R1+0x18e8] ;  /* 0x0018e80001327983 */ /* 0x001f220000300a00 */
[C---:B--2---:R-:W-:Y:S08]  /*33510*/  HMMA.16816.F32 R20, R28.reuse, R52, R20 ;  /* 0x000000341c14723c */ /* 0x044ff00000001814 */
[C---:B------:R-:W-:Y:S01]  /*33520*/  HMMA.16816.F32 R4, R28.reuse, R2, R4 ;  /* 0x000000021c04723c */ /* 0x040fe20000001804 */
[----:B------:R-:W2:Y:S10]  /*33530*/  LDL.LU.64 R48, [R1+0x18e0] ;  /* 0x0018e00001307983 */ /* 0x000eb40000300a00 */
[----:B------:R-:W-:Y:S04]  /*33540*/  STL.64 [R1+0x6b0], R20 ;  /* 0x0006b01401007387 */ /* 0x000fe80000100a00 */
[----:B------:R0:W-:Y:S04]  /*33550*/  STL.64 [R1+0x6b8], R22 ;  /* 0x0006b81601007387 */ /* 0x0001e80000100a00 */
[----:B0-----:R-:W2:Y:S04]  /*33560*/  LDL.LU.64 R22, [R1+0x18d8] ;  /* 0x0018d80001167983 */ /* 0x001ea80000300a00 */
        /* <DEDUP_REMOVED lines=28> */
[----:B------:R0:W-:Y:S01]  /*33730*/  STL.64 [R1+0x1768], R4 ;  /* 0x0017680401007387 */ /* 0x0001e20000100a00 */
[C---:B--2---:R-:W-:Y:S08]  /*33740*/  HMMA.16816.F32 R52, R28.reuse, R8, R52 ;  /* 0x000000081c34723c */ /* 0x044ff00000001834 */
[C---:B0-----:R-:W-:Y:S01]  /*33750*/  HMMA.16816.F32 R4, R28.reuse, R10, R56 ;  /* 0x0000000a1c04723c */ /* 0x041fe20000001838 */
[----:B------:R-:W-:Y:S10]  /*33760*/  STL.64 [R1+0x1750], R10 ;  /* 0x0017500a01007387 */ /* 0x000ff40000100a00 */
[----:B------:R-:W-:Y:S04]  /*33770*/  STL.64 [R1+0x660], R52 ;  /* 0x0006603401007387 */ /* 0x000fe80000100a00 */
[----:B------:R-:W-:Y:S04]  /*33780*/  STL.64 [R1+0x668], R54 ;  /* 0x0006683601007387 */ /* 0x000fe80000100a00 */
[----:B------:R3:W-:Y:S04]  /*33790*/  STL.64 [R1+0x1748], R8 ;  /* 0x0017480801007387 */ /* 0x0007e80000100a00 */
[----:B------:R-:W-:Y:S04]  /*337a0*/  STL.64 [R1+0x650], R4 ;  /* 0x0006500401007387 */ /* 0x000fe80000100a00 */
[----:B------:R0:W-:Y:S01]  /*337b0*/  STL.64 [R1+0x658], R6 ;  /* 0x0006580601007387 */ /* 0x0001e20000100a00 */
[C---:B---3--:R-:W-:Y:S08]  /*337c0*/  HMMA.16816.F32 R8, R28.reuse, R12, R44 ;  /* 0x0000000c1c08723c */ /* 0x048ff0000000182c */
[C---:B0-----:R-:W-:Y:S01]  /*337d0*/  HMMA.16816.F32 R4, R28.reuse, R14, R40 ;  /* 0x0000000e1c04723c */ /* 0x041fe20000001828 */
[----:B------:R-:W-:Y:S10]  /*337e0*/  STL.64 [R1+0x1740], R14 ;  /* 0x0017400e01007387 */ /* 0x000ff40000100a00 */
[----:B------:R-:W-:Y:S04]  /*337f0*/  STL.64 [R1+0x640], R8 ;  /* 0x0006400801007387 */ /* 0x000fe80000100a00 */
[----:B------:R0:W-:Y:S04]  /*33800*/  STL.64 [R1+0x648], R10 ;  /* 0x0006480a01007387 */ /* 0x0001e80000100a00 */
[----:B------:R-:W-:Y:S04]  /*33810*/  STL.64 [R1+0x1738], R12 ;  /* 0x0017380c01007387 */ /* 0x000fe80000100a00 */
[----:B------:R-:W-:Y:S04]  /*33820*/  STL.64 [R1+0x630], R4 ;  /* 0x0006300401007387 */ /* 0x000fe80000100a00 */
[----:B------:R4:W-:Y:S01]  /*33830*/  STL.64 [R1+0x638], R6 ;  /* 0x0006380601007387 */ /* 0x0009e20000100a00 */
[C---:B0-----:R-:W-:Y:S08]  /*33840*/  HMMA.16816.F32 R8, R28.reuse, R16, R36 ;  /* 0x000000101c08723c */ /* 0x041ff00000001824 */
[C---:B----4-:R-:W-:Y:S01]  /*33850*/  HMMA.16816.F32 R4, R28.reuse, R18, R32 ;  /* 0x000000121c04723c */ /* 0x050fe20000001820 */
[----:B------:R-:W-:Y:S10]  /*33860*/  STL.64 [R1+0x1760], R18 ;  /* 0x0017601201007387 */ /* 0x000ff40000100a00 */
[----:B------:R0:W-:Y:S04]  /*33870*/  STL.64 [R1+0x620], R8 ;  /* 0x0006200801007387 */ /* 0x0001e80000100a00 */
[----:B------:R-:W-:Y:S04]  /*33880*/  STL.64 [R1+0x628], R10 ;  /* 0x0006280a01007387 */ /* 0x000fe80000100a00 */
[----:B------:R-:W-:Y:S04]  /*33890*/  STL.64 [R1+0x1758], R16 ;  /* 0x0017581001007387 */ /* 0x000fe80000100a00 */
[----:B------:R-:W-:Y:S04]  /*338a0*/  STL.64 [R1+0x610], R4 ;  /* 0x0006100401007387 */ /* 0x000fe80000100a00 */
[----:B------:R1:W-:Y:S04]  /*338b0*/  STL.64 [R1+0x618], R6 ;  /* 0x0006180601007387 */ /* 0x0003e80000100a00 */
[----:B0-----:R-:W2:Y:S01]  /*338c0*/  LDL.LU R8, [R1+0x550] ;  /* 0x0005500001087983 */ /* 0x001ea20000300800 */
[----:B-1----:R-:W-:-:S15]  /*338d0*/  HMMA.16816.F32 R4, R28, R20, R24 ;  /* 0x000000141c04723c */ /* 0x002fde0000001818 */
[----:B------:R-:W-:-:S04]  /*338e0*/  NOP ;  /* 0x0000000000007918 */ /* 0x000fc80000000000 */
[----:B------:R0:W-:Y:S04]  /*338f0*/  STL.64 [R1+0x600], R4 ;  /* 0x0006000401007387 */ /* 0x0001e80000100a00 */
[----:B------:R1:W-:Y:S04]  /*33900*/  STL.64 [R1+0x608], R6 ;  /* 0x0006080601007387 */ /* 0x0003e80000100a00 */
        /* <DEDUP_REMOVED lines=37> */
[----:B-1----:R-:W2:Y:S04]  /*33b60*/  LDL.LU R6, [R1+0x1618] ;  /* 0x0016180001067983 */ /* 0x002ea80000300800 */
[----:B------:R-:W2:Y:S04]  /*33b70*/  LDL.LU R7, [R1+0x1614] ;  /* 0x0016140001077983 */ /* 0x000ea80000300800 */
[----:B------:R-:W2:Y:S04]  /*33b80*/  LDL.LU R52, [R1+0x1620] ;  /* 0x0016200001347983 */ /* 0x000ea80000300800 */
        /* <DEDUP_REMOVED lines=16> */
[C---:B----4-:R-:W-:Y:S11]  /*33c90*/  HMMA.16816.F32 R32, R28.reuse, R26, R32 ;  /* 0x0000001a1c20723c */ /* 0x050ff60000001820 */
[----:B------:R-:W-:Y:S04]  /*33ca0*/  STL.64 [R1+0x5e0], R44 ;  /* 0x0005e02c01007387 */ /* 0x000fe80000100a00 */
[----:B------:R0:W-:Y:S04]  /*33cb0*/  STL.64 [R1+0x5e8], R46 ;  /* 0x0005e82e01007387 */ /* 0x0001e80000100a00 */
[----:B0-----:R-:W2:Y:S04]  /*33cc0*/  LDL.LU.64 R46, [R1+0x1878] ;  /* 0x00187800012e7983 */ /* 0x001ea80000300a00 */
        /* <DEDUP_REMOVED lines=23> */
[C---:B----4-:R-:W-:Y:S08]  /*33e40*/  HMMA.16816.F32 R12, R28.reuse, R44, R12 ;  /* 0x0000002c1c0c723c */ /* 0x050ff0000000180c */
[C---:B------:R-:W-:Y:S08]  /*33e50*/  HMMA.16816.F32 R8, R28.reuse, R46, R8 ;  /* 0x0000002e1c08723c */ /* 0x040ff00000001808 */
[C---:B---3--:R-:W-:Y:S08]  /*33e60*/  HMMA.16816.F32 R20, R28.reuse, R40, R20 ;  /* 0x000000281c14723c */ /* 0x048ff00000001814 */
[C---:B--2---:R-:W-:Y:S08]  /*33e70*/  HMMA.16816.F32 R16, R28.reuse, R42, R16 ;  /* 0x0000002a1c10723c */ /* 0x044ff00000001810 */
[C---:B0-----:R-:W-:Y:S08]  /*33e80*/  HMMA.16816.F32 R32, R28.reuse, R36, R24 ;  /* 0x000000241c20723c */ /* 0x041ff00000001818 */
[C---:B------:R-:W-:Y:S01]  /*33e90*/  HMMA.16816.F32 R24, R28.reuse, R38, R56 ;  /* 0x000000261c18723c */ /* 0x040fe20000001838 */
[----:B------:R-:W2:Y:S10]  /*33ea0*/  LDL.LU R56, [R1+0x510] ;  /* 0x0005100001387983 */ /* 0x000eb40000300800 */
[----:B------:R-:W-:Y:S04]  /*33eb0*/  STL.64 [R1+0x5a0], R32 ;  /* 0x0005a02001007387 */ /* 0x000fe80000100a00 */
[----:B------:R-:W-:Y:S04]  /*33ec0*/  STL.64 [R1+0x5a8], R34 ;  /* 0x0005a82201007387 */ /* 0x000fe80000100a00 */
[----:B------:R-:W-:Y:S04]  /*33ed0*/  STL.64 [R1+0x590], R24 ;  /* 0x0005901801007387 */ /* 0x000fe80000100a00 */
[----:B------:R-:W-:Y:S04]  /*33ee0*/  STL.64 [R1+0x598], R26 ;  /* 0x0005981a01007387 */ /* 0x000fe80000100a00 */
[----:B------:R-:W2:Y:S04]  /*33ef0*/  LDL.LU R57, [R1+0x514] ;  /* 0x0005140001397983 */ /* 0x000ea80000300800 */
[----:B------:R-:W2:Y:S04]  /*33f00*/  LDL.LU R58, [R1+0x518] ;  /* 0x00051800013a7983 */ /* 0x000ea80000300800 */
[----:B------:R-:W2:Y:S04]  /*33f10*/  LDL.LU R59, [R1+0x51c] ;  /* 0x00051c00013b7983 */ /* 0x000ea80000300800 */
[----:B------:R-:W-:Y:S04]  /*33f20*/  STL.64 [R1+0x1710], R38 ;  /* 0x0017102601007387 */ /* 0x000fe80000100a00 */
[----:B------:R-:W-:Y:S04]  /*33f30*/  STL.64 [R1+0x1708], R36 ;  /* 0x0017082401007387 */ /* 0x000fe80000100a00 */
        /* <DEDUP_REMOVED lines=9> */
[----:B------:R1:W-:Y:S04]  /*33fd0*/  STL.64 [R1+0x16f0], R44 ;  /* 0x0016f02c01007387 */ /* 0x0003e80000100a00 */
[----:B------:R-:W-:Y:S04]  /*33fe0*/  STL.64 [R1+0x550], R8 ;  /* 0x0005500801007387 */ /* 0x000fe80000100a00 */
[----:B------:R2:W-:Y:S04]  /*33ff0*/  STL.64 [R1+0x558], R10 ;  /* 0x0005580a01007387 */ /* 0x0005e80000100a00 */
[----:B0-----:R-:W3:Y:S04]  /*34000*/  LDL.LU R40, [R1+0x2c0] ;  /* 0x0002c00001287983 */ /* 0x001ee80000300800 */
[----:B------:R-:W3:Y:S04]  /*34010*/  LDL.LU R41, [R1+0x2c4] ;  /* 0x0002c40001297983 */ /* 0x000ee80000300800 */
[----:B------:R-:W4:Y:S04]  /*34020*/  LDL.LU R42, [R1+0x2c8] ;  /* 0x0002c800012a7983 */ /* 0x000f280000300800 */
[----:B------:R-:W4:Y:S04]  /*34030*/  LDL.LU R43, [R1+0x2cc] ;  /* 0x0002cc00012b7983 */ /* 0x000f280000300800 */
[----:B----4-:R-:W-:Y:S04]  /*34040*/  STL.64 [R1+0x17a0], R42 ;  /* 0x0017a02a01007387 */ /* 0x010fe80000100a00 */
[----:B---3--:R-:W-:Y:S04]  /*34050*/  STL.64 [R1+0x1798], R40 ;  /* 0x0017982801007387 */ /* 0x008fe80000100a00 */
[----:B-1----:R-:W3:Y:S04]  /*34060*/  LDL.LU R44, [R1+0x2e0] ;  /* 0x0002e000012c7983 */ /* 0x002ee80000300800 */
[----:B------:R-:W3:Y:S04]  /*34070*/  LDL.LU R45, [R1+0x2e4] ;  /* 0x0002e400012d7983 */ /* 0x000ee80000300800 */
[----:B------:R-:W4:Y:S04]  /*34080*/  LDL.LU R46, [R1+0x2e8] ;  /* 0x0002e800012e7983 */ /* 0x000f280000300800 */
[----:B------:R-:W4:Y:S01]  /*34090*/  LDL.LU R47, [R1+0x2ec] ;  /* 0x0002ec00012f7983 */ /* 0x000f220000300800 */
[----:B--2---:R-:W-:Y:S03]  /*340a0*/  HMMA.16816.F32 R8, R28, R48, R56 ;  /* 0x000000301c08723c */ /* 0x004fe60000001838 */
[----:B----4-:R-:W-:Y:S04]  /*340b0*/  STL.64 [R1+0x17c0], R46 ;  /* 0x0017c02e01007387 */ /* 0x010fe80000100a00 */
[----:B---3--:R0:W-:Y:S04]  /*340c0*/  STL.64 [R1+0x17b8], R44 ;  /* 0x0017b82c01007387 */ /* 0x0081e80000100a00 */
[----:B------:R-:W2:Y:S04]  /*340d0*/  LDL.LU R36, [R1+0x2a0] ;  /* 0x0002a00001247983 */ /* 0x000ea80000300800 */
[----:B------:R-:W2:Y:S04]  /*340e0*/  LDL.LU R37, [R1+0x2a4] ;  /* 0x0002a40001257983 */ /* 0x000ea80000300800 */
[----:B------:R-:W3:Y:S04]  /*340f0*/  LDL.LU R38, [R1+0x2a8] ;  /* 0x0002a80001267983 */ /* 0x000ee80000300800 */
[----:B------:R-:W3:Y:S04]  /*34100*/  LDL.LU R39, [R1+0x2ac] ;  /* 0x0002ac0001277983 */ /* 0x000ee80000300800 */
[----:B---3--:R-:W-:Y:S04]  /*34110*/  STL.64 [R1+0x17e0], R38 ;  /* 0x0017e02601007387 */ /* 0x008fe80000100a00 */
[----:B--2---:R1:W-:Y:S04]  /*34120*/  STL.64 [R1+0x17d8], R36 ;  /* 0x0017d82401007387 */ /* 0x0043e80000100a00 */
[----:B------:R-:W-:Y:S04]  /*34130*/  STL.64 [R1+0x17f0], R50 ;  /* 0x0017f03201007387 */ /* 0x000fe80000100a00 */
[----:B------:R2:W-:Y:S04]  /*34140*/  STL.64 [R1+0x17e8], R48 ;  /* 0x0017e83001007387 */ /* 0x0005e80000100a00 */
[----:B------:R-:W-:Y:S04]  /*34150*/  STL.64 [R1+0x510], R8 ;  /* 0x0005100801007387 */ /* 0x000fe80000100a00 */
[----:B------:R-:W-:Y:S04]  /*34160*/  STL.64 [R1+0x518], R10 ;  /* 0x0005180a01007387 */ /* 0x000fe80000100a00 */
[----:B------:R-:W3:Y:S04]  /*34170*/  LDL.LU R16, [R1+0x3a0] ;  /* 0x0003a00001107983 */ /* 0x000ee80000300800 */
[----:B------:R-:W3:Y:S04]  /*34180*/  LDL.LU R17, [R1+0x3a4] ;  /* 0x0003a40001117983 */ /* 0x000ee80000300800 */
[----:B------:R-:W4:Y:S04]  /*34190*/  LDL.LU R18, [R1+0x3a8] ;  /* 0x0003a80001127983 */ /* 0x000f280000300800 */
[----:B------:R-:W4:Y:S01]  /*341a0*/  LDL.LU R19, [R1+0x3ac] ;  /* 0x0003ac0001137983 */ /* 0x000f220000300800 */
[----:B------:R-:W-:-:S02]  /*341b0*/  IMAD R5, R5, 0x100, R4 ;  /* 0x0000010005057824 */ /* 0x000fc400078e0204 */
[----:B------:R-:W-:-:S03]  /*341c0*/  IMAD R4, R7, 0x100, R6 ;  /* 0x0000010007047824 */ /* 0x000fc600078e0206 */
[----:B------:R-:W-:Y:S02]  /*341d0*/  F2FP.F16.E5M2.UNPACK_B R28, R5 ;  /* 0x00000005ff1c723e */ /* 0x000fe400020004ff */
[----:B------:R-:W-:Y:S01]  /*341e0*/  F2FP.F16.E5M2.UNPACK_B R29, R4 ;  /* 0x00000004ff1d723e */ /* 0x000fe200020004ff */
[----:B----4-:R-:W-:Y:S04]  /*341f0*/  STL.64 [R1+0x1800], R18 ;  /* 0x0018001201007387 */ /* 0x010fe80000100a00 */
[----:B---3--:R3:W-:Y:S04]  /*34200*/  STL.64 [R1+0x17f8], R16 ;  /* 0x0017f81001007387 */ /* 0x0087e80000100a00 */
[----:B------:R-:W4:Y:S04]  /*34210*/  LDL.LU R4, [R1+0x3c0] ;  /* 0x0003c00001047983 */ /* 0x000f280000300800 */
[----:B------:R-:W4:Y:S04]  /*34220*/  LDL.LU R5, [R1+0x3c4] ;  /* 0x0003c40001057983 */ /* 0x000f280000300800 */
[----:B------:R-:W2:Y:S04]  /*34230*/  LDL.LU R6, [R1+0x3c8] ;  /* 0x0003c80001067983 */ /* 0x000ea80000300800 */
[----:B------:R-:W2:Y:S01]  /*34240*/  LDL.LU R7, [R1+0x3cc] ;  /* 0x0003cc0001077983 */ /* 0x000ea20000300800 */
[----:B------:R-:W-:-:S02]  /*34250*/  IMAD R12, R53, 0x100, R52 ;  /* 0x00000100350c7824 */ /* 0x000fc400078e0234 */
[----:B------:R-:W-:Y:S01]  /*34260*/  IMAD R32, R55, 0x100, R54 ;  /* 0x0000010037207824 */ /* 0x000fe200078e0236 */
[----:B--2---:R2:W-:Y:S04]  /*34270*/  STL.64 [R1+0x1810], R6 ;  /* 0x0018100601007387 */ /* 0x0045e80000100a00 */
[----:B----4-:R-:W-:Y:S04]  /*34280*/  STL.64 [R1+0x1808], R4 ;  /* 0x0018080401007387 */ /* 0x010fe80000100a00 */
[----:B------:R-:W4:Y:S04]  /*34290*/  LDL.LU R52, [R1+0x440] ;  /* 0x0004400001347983 */ /* 0x000f280000300800 */
[----:B------:R-:W4:Y:S04]  /*342a0*/  LDL.LU R53, [R1+0x444] ;  /* 0x0004440001357983 */ /* 0x000f280000300800 */
[----:B------:R-:W2:Y:S04]  /*342b0*/  LDL.LU R54, [R1+0x448] ;  /* 0x0004480001367983 */ /* 0x000ea80000300800 */
[----:B------:R-:W2:Y:S04]  /*342c0*/  LDL.LU R55, [R1+0x44c] ;  /* 0x00044c0001377983 */ /* 0x000ea80000300800 */
[----:B--2---:R-:W-:Y:S04]  /*342d0*/  STL.64 [R1+0x1820], R54 ;  /* 0x0018203601007387 */ /* 0x004fe80000100a00 */
[----:B----4-:R2:W-:Y:S04]  /*342e0*/  STL.64 [R1+0x1818], R52 ;  /* 0x0018183401007387 */ /* 0x0105e80000100a00 */
[----:B0-----:R-:W4:Y:S04]  /*342f0*/  LDL.LU R44, [R1+0x460] ;  /* 0x00046000012c7983 */ /* 0x001f280000300800 */
[----:B------:R-:W4:Y:S04]  /*34300*/  LDL.LU R45, [R1+0x464] ;  /* 0x00046400012d7983 */ /* 0x000f280000300800 */
[----:B------:R-:W2:Y:S04]  /*34310*/  LDL.LU R46, [R1+0x468] ;  /* 0x00046800012e7983 */ /* 0x000ea80000300800 */
[----:B------:R-:W2:Y:S01]  /*34320*/  LDL.LU R47, [R1+0x46c] ;  /* 0x00046c00012f7983 */ /* 0x000ea20000300800 */
[----:B-1----:R-:W-:-:S03]  /*34330*/  IMAD.MOV.U32 R37, RZ, RZ, R0 ;  /* 0x000000ffff257224 */ /* 0x002fc600078e0000 */
[----:B--2---:R-:W-:Y:S04]  /*34340*/  STL.64 [R1+0x1830], R46 ;  /* 0x0018302e01007387 */ /* 0x004fe80000100a00 */
[----:B----4-:R0:W-:Y:S04]  /*34350*/  STL.64 [R1+0x1828], R44 ;  /* 0x0018282c01007387 */ /* 0x0101e80000100a00 */
[----:B------:R-:W2:Y:S04]  /*34360*/  LDL.LU R38, [R1] ;  /* 0x0000000001267983 */ /* 0x000ea80000300800 */
[----:B------:R-:W2:Y:S04]  /*34370*/  LDL.LU R39, [R1+0x4] ;  /* 0x0000040001277983 */ /* 0x000ea80000300800 */
[----:B------:R-:W2:Y:S04]  /*34380*/  LDL.LU R48, [R1+0x4a0] ;  /* 0x0004a00001307983 */ /* 0x000ea80000300800 */
[----:B------:R-:W2:Y:S04]  /*34390*/  LDL.LU R49, [R1+0x4a4] ;  /* 0x0004a40001317983 */ /* 0x000ea80000300800 */
[----:B------:R-:W2:Y:S04]  /*343a0*/  LDL.LU R50, [R1+0x4a8] ;  /* 0x0004a80001327983 */ /* 0x000ea80000300800 */
[----:B------:R-:W2:Y:S04]  /*343b0*/  LDL.LU R51, [R1+0x4ac] ;  /* 0x0004ac0001337983 */ /* 0x000ea80000300800 */
[----:B------:R-:W4:Y:S04]  /*343c0*/  LDL.LU R36, [R1+0x8] ;  /* 0x0000080001247983 */ /* 0x000f280000300800 */
[----:B------:R-:W2:Y:S04]  /*343d0*/  LDL.LU R0, [R1+0x183c] ;  /* 0x00183c0001007983 */ /* 0x000ea80000300800 */
[----:B---3--:R-:W4:Y:S04]  /*343e0*/  LDL.LU R16, [R1+0x4c0] ;  /* 0x0004c00001107983 */ /* 0x008f280000300800 */
        /* <DEDUP_REMOVED lines=9> */
[----:B------:R-:W3:Y:S01]  /*34480*/  LDL.LU R4, [R1+0x18] ;  /* 0x0000180001047983 */ /* 0x000ee20000300800 */
[----:B--2---:R-:W-:-:S03]  /*34490*/  IMAD.MOV.U32 R5, RZ, RZ, R0 ;  /* 0x000000ffff057224 */ /* 0x004fc600078e0000 */
[----:B------:R-:W2:Y:S04]  /*344a0*/  LDL.LU R0, [R1+0x1838] ;  /* 0x0018380001007983 */ /* 0x000ea80000300800 */
[----:B0-----:R-:W3:Y:S04]  /*344b0*/  LDL.LU R44, [R1+0x500] ;  /* 0x00050000012c7983 */ /* 0x001ee80000300800 */
[----:B------:R-:W3:Y:S04]  /*344c0*/  LDL.LU R45, [R1+0x504] ;  /* 0x00050400012d7983 */ /* 0x000ee80000300800 */
[----:B------:R-:W3:Y:S04]  /*344d0*/  LDL.LU R46, [R1+0x508] ;  /* 0x00050800012e7983 */ /* 0x000ee80000300800 */
[----:B------:R-:W3:Y:S04]  /*344e0*/  LDL.LU R47, [R1+0x50c] ;  /* 0x00050c00012f7983 */ /* 0x000ee80000300800 */
[----:B------:R-:W2:Y:S04]  /*344f0*/  LDL.LU R56, [R1+0x480] ;  /* 0x0004800001387983 */ /* 0x000ea80000300800 */
[----:B------:R-:W2:Y:S04]  /*34500*/  LDL.LU R57, [R1+0x484] ;  /* 0x0004840001397983 */ /* 0x000ea80000300800 */
[----:B------:R-:W2:Y:S04]  /*34510*/  LDL.LU R58, [R1+0x488] ;  /* 0x00048800013a7983 */ /* 0x000ea80000300800 */
[----:B------:R-:W2:Y:S01]  /*34520*/  LDL.LU R59, [R1+0x48c] ;  /* 0x00048c00013b7983 */ /* 0x000ea20000300800 */
[----:B------:R-:W-:-:S02]  /*34530*/  F2FP.F16.E5M2.UNPACK_B R30, R12 ;  /* 0x0000000cff1e723e */ /* 0x000fc400020004ff */
[----:B------:R-:W-:Y:S01]  /*34540*/  F2FP.F16.E5M2.UNPACK_B R31, R32 ;  /* 0x00000020ff1f723e */ /* 0x000fe200020004ff */
        /* <DEDUP_REMOVED lines=15> */
[----:B------:R-:W2:Y:S01]  /*34640*/  LDL.LU R11, [R1+0x38c] ;  /* 0x00038c00010b7983 */ /* 0x000ea20000300800 */
[C---:B----4-:R-:W-:Y:S03]  /*34650*/  HMMA.16816.F32 R16, R28.reuse, R36, R16 ;  /* 0x000000241c10723c */ /* 0x050fe60000001810 */
[----:B------:R-:W4:Y:S04]  /*34660*/  LDL.LU R12, [R1+0x360] ;  /* 0x00036000010c7983 */ /* 0x000f280000300800 */
[----:B------:R-:W4:Y:S04]  /*34670*/  LDL.LU R13, [R1+0x364] ;  /* 0x00036400010d7983 */ /* 0x000f280000300800 */
[----:B------:R-:W4:Y:S04]  /*34680*/  LDL.LU R14, [R1+0x368] ;  /* 0x00036800010e7983 */ /* 0x000f280000300800 */
[----:B------:R-:W4:Y:S04]  /*34690*/  LDL.LU R15, [R1+0x36c] ;  /* 0x00036c00010f7983 */ /* 0x000f280000300800 */
[----:B------:R-:W4:Y:S04]  /*346a0*/  LDL.LU R32, [R1+0x280] ;  /* 0x0002800001207983 */ /* 0x000f280000300800 */
[----:B------:R-:W4:Y:S01]  /*346b0*/  LDL.LU R33, [R1+0x284] ;  /* 0x0002840001217983 */ /* 0x000f220000300800 */
[C---:B------:R-:W-:Y:S03]  /*346c0*/  HMMA.16816.F32 R36, R28.reuse, R38, R48 ;  /* 0x000000261c24723c */ /* 0x040fe60000001830 */
[----:B------:R-:W4:Y:S04]  /*346d0*/  LDL.LU R34, [R1+0x288] ;  /* 0x0002880001227983 */ /* 0x000f280000300800 */
[----:B------:R-:W4:Y:S01]  /*346e0*/  LDL.LU R35, [R1+0x28c] ;  /* 0x00028c0001237983 */ /* 0x000f220000300800 */
[C---:B---3--:R-:W-:Y:S08]  /*346f0*/  HMMA.16816.F32 R44, R28.reuse, R4, R44 ;  /* 0x000000041c2c723c */ /* 0x048ff0000000182c */
[C---:B------:R-:W-:Y:S08]  /*34700*/  HMMA.16816.F32 R4, R28.reuse, R6, R52 ;  /* 0x000000061c04723c */ /* 0x040ff00000001834 */
[C---:B--2---:R-:W-:Y:S03]  /*34710*/  HMMA.16816.F32 R56, R28.reuse, R60, R56 ;  /* 0x0000003c1c38723c */ /* 0x044fe60000001838 */
        /* <DEDUP_REMOVED lines=29> */
[----:B------:R-:W2:Y:S04]  /*348f0*/  LDL.LU.64 R44, [R1+0x17b8] ;  /* 0x0017b800012c7983 */ /* 0x000ea80000300a00 */
[----:B------:R-:W3:Y:S04]  /*34900*/  LDL.LU.64 R54, [R1+0x17b0] ;  /* 0x0017b00001367983 */ /* 0x000ee80000300a00 */
[----:B------:R-:W2:Y:S01]  /*34910*/  LDL.LU.64 R52, [R1+0x17a8] ;  /* 0x0017a80001347983 */ /* 0x000ea20000300a00 */
[C---:B------:R-:W-:Y:S03]  /*34920*/  HMMA.16816.F32 R20, R28.reuse, R50, R20 ;  /* 0x000000321c14723c */ /* 0x040fe60000001814 */
[----:B------:R0:W-:Y:S04]  /*34930*/  STL.64 [R1+0x440], R56 ;  /* 0x0004403801007387 */ /* 0x0001e80000100a00 */
[----:B------:R1:W-:Y:S01]  /*34940*/  STL.64 [R1+0x448], R58 ;  /* 0x0004483a01007387 */ /* 0x0003e20000100a00 */
[C---:B------:R-:W-:Y:S03]  /*34950*/  HMMA.16816.F32 R4, R28.reuse, R2, R4 ;  /* 0x000000021c04723c */ /* 0x040fe60000001804 */
[----:B0-----:R-:W4:Y:S04]  /*34960*/  LDL.LU R56, [R1+0x300] ;  /* 0x0003000001387983 */ /* 0x001f280000300800 */
[----:B------:R-:W4:Y:S04]  /*34970*/  LDL.LU R57, [R1+0x304] ;  /* 0x0003040001397983 */ /* 0x000f280000300800 */
[----:B-1----:R-:W4:Y:S04]  /*34980*/  LDL.LU R58, [R1+0x308] ;  /* 0x00030800013a7983 */ /* 0x002f280000300800 */
[----:B------:R-:W4:Y:S01]  /*34990*/  LDL.LU R59, [R1+0x30c] ;  /* 0x00030c00013b7983 */ /* 0x000f220000300800 */
[C---:B---3--:R-:W-:Y:S08]  /*349a0*/  HMMA.16816.F32 R40, R28.reuse, R54, R40 ;  /* 0x000000361c28723c */ /* 0x048ff00000001828 */
[C---:B--2---:R-:W-:Y:S11]  /*349b0*/  HMMA.16816.F32 R52, R28.reuse, R52, R24 ;  /* 0x000000341c34723c */ /* 0x044ff60000001818 */
[----:B------:R-:W-:Y:S04]  /*349c0*/  STL.64 [R1+0x420], R40 ;  /* 0x0004202801007387 */ /* 0x000fe80000100a00 */
[----:B------:R0:W-:Y:S04]  /*349d0*/  STL.64 [R1+0x428], R42 ;  /* 0x0004282a01007387 */ /* 0x0001e80000100a00 */
[----:B0-----:R-:W2:Y:S04]  /*349e0*/  LDL.LU.64 R42, [R1+0x17a0] ;  /* 0x0017a000012a7983 */ /* 0x001ea80000300a00 */
[----:B------:R-:W2:Y:S04]  /*349f0*/  LDL.LU.64 R40, [R1+0x1798] ;  /* 0x0017980001287983 */ /* 0x000ea80000300a00 */
[----:B------:R-:W3:Y:S04]  /*34a00*/  LDL.LU.64 R26, [R1+0x1790] ;  /* 0x00179000011a7983 */ /* 0x000ee80000300a00 */
[----:B------:R-:W2:Y:S04]  /*34a10*/  LDL.LU.64 R24, [R1+0x1788] ;  /* 0x0017880001187983 */ /* 0x000ea80000300a00 */
        /* <DEDUP_REMOVED lines=8> */
[----:B0-----:R-:W2:Y:S04]  /*34aa0*/  LDL.LU.64 R22, [R1+0x1780] ;  /* 0x0017800001167983 */ /* 0x001ea80000300a00 */
        /* <DEDUP_REMOVED lines=11> */
[----:B------:R-:W2:Y:S04]  /*34b60*/  LDL.LU.64 R10, [R1+0x1750] ;  /* 0x00175000010a7983 */ /* 0x000ea80000300a00 */
[----:B------:R-:W4:Y:S04]  /*34b70*/  LDL.LU.64 R8, [R1+0x1748] ;  /* 0x0017480001087983 */ /* 0x000f280000300a00 */
[----:B------:R0:W-:Y:S04]  /*34b80*/  STL.64 [R1+0x380], R4 ;  /* 0x0003800401007387 */ /* 0x0001e80000100a00 */
[----:B------:R1:W-:Y:S04]  /*34b90*/  STL.64 [R1+0x388], R6 ;  /* 0x0003880601007387 */ /* 0x0003e80000100a00 */
[----:B0-----:R-:W2:Y:S04]  /*34ba0*/  LDL.LU R4, [R1+0x340] ;  /* 0x0003400001047983 */ /* 0x001ea80000300800 */
[----:B------:R-:W2:Y:S04]  /*34bb0*/  LDL.LU R5, [R1+0x344] ;  /* 0x0003440001057983 */ /* 0x000ea80000300800 */
[----:B-1----:R-:W2:Y:S04]  /*34bc0*/  LDL.LU R6, [R1+0x348] ;  /* 0x0003480001067983 */ /* 0x002ea80000300800 */
[----:B------:R-:W2:Y:S01]  /*34bd0*/  LDL.LU R7, [R1+0x34c] ;  /* 0x00034c0001077983 */ /* 0x000ea20000300800 */
        /* <DEDUP_REMOVED lines=8> */
[----:B------:R-:W-:Y:S04]  /*34c60*/  STL.64 [R1+0x340], R8 ;  /* 0x0003400801007387 */ /* 0x000fe80000100a00 */
[----:B------:R4:W-:Y:S01]  /*34c70*/  STL.64 [R1+0x348], R10 ;  /* 0x0003480a01007387 */ /* 0x0009e20000100a00 */
[C---:B---3--:R-:W-:Y:S08]  /*34c80*/  HMMA.16816.F32 R4, R28.reuse, R12, R52 ;  /* 0x0000000c1c04723c */ /* 0x048ff00000001834 */
[C---:B----4-:R-:W-:Y:S11]  /*34c90*/  HMMA.16816.F32 R8, R28.reuse, R14, R56 ;  /* 0x0000000e1c08723c */ /* 0x050ff60000001838 */
[----:B------:R-:W-:Y:S04]  /*34ca0*/  STL.64 [R1+0x320], R4 ;  /* 0x0003200401007387 */ /* 0x000fe80000100a00 */
[----:B------:R-:W-:Y:S04]  /*34cb0*/  STL.64 [R1+0x328], R6 ;  /* 0x0003280601007387 */ /* 0x000fe80000100a00 */
[----:B------:R0:W-:Y:S04]  /*34cc0*/  STL.64 [R1+0x300], R8 ;  /* 0x0003000801007387 */ /* 0x0001e80000100a00 */
[----:B------:R-:W-:Y:S04]  /*34cd0*/  STL.64 [R1+0x308], R10 ;  /* 0x0003080a01007387 */ /* 0x000fe80000100a00 */
[----:B0-----:R-:W2:Y:S01]  /*34ce0*/  LDL.LU R9, [R1+0xb78] ;  /* 0x000b780001097983 */ /* 0x001ea20000300800 */
[C---:B------:R-:W-:Y:S08]  /*34cf0*/  HMMA.16816.F32 R12, R28.reuse, R16, R44 ;  /* 0x000000101c0c723c */ /* 0x040ff0000000182c */
[----:B------:R-:W-:Y:S11]  /*34d00*/  HMMA.16816.F32 R4, R28, R18, R40 ;  /* 0x000000121c04723c */ /* 0x000ff60000001828 */
[----:B------:R-:W-:Y:S04]  /*34d10*/  STL.64 [R1+0x2e0], R12 ;  /* 0x0002e00c01007387 */ /* 0x000fe80000100a00 */
[----:B------:R0:W-:Y:S02]  /*34d20*/  STL.64 [R1+0x2e8], R14 ;  /* 0x0002e80e01007387 */ /* 0x0001e40000100a00 */
[----:B0-----:R-:W-:-:S02]  /*34d30*/  IMAD.MOV.U32 R14, RZ, RZ, R0 ;  /* 0x000000ffff0e7224 */ /* 0x001fc400078e0000 */
[----:B--2---:R-:W-:Y:S04]  /*34d40*/  STL [R1+0x1718], R9 ;  /* 0x0017180901007387 */ /* 0x004fe80000100800 */
[----:B------:R-:W-:Y:S04]  /*34d50*/  STL.64 [R1+0x2c0], R4 ;  /* 0x0002c00401007387 */ /* 0x000fe80000100a00 */
[----:B------:R0:W-:Y:S04]  /*34d60*/  STL.64 [R1+0x2c8], R6 ;  /* 0x0002c80601007387 */ /* 0x0001e80000100a00 */
[----:B------:R-:W2:Y:S01]  /*34d70*/  LDL.LU R16, [R1+0xe0] ;  /* 0x0000e00001107983 */ /* 0x000ea20000300800 */
[----:B0-----:R-:W-:-:S15]  /*34d80*/  HMMA.16816.F32 R4, R28, R20, R36 ;  /* 0x000000141c04723c */ /* 0x001fde0000001824 */
[----:B------:R-:W-:-:S04]  /*34d90*/  NOP ;  /* 0x0000000000007918 */ /* 0x000fc80000000000 */
[----:B------:R-:W-:Y:S04]  /*34da0*/  STL.64 [R1+0x2a0], R4 ;  /* 0x0002a00401007387 */ /* 0x000fe80000100a00 */
[----:B------:R0:W-:Y:S04]  /*34db0*/  STL.64 [R1+0x2a8], R6 ;  /* 0x0002a80601007387 */ /* 0x0001e80000100a00 */
[----:B------:R-:W2:Y:S04]  /*34dc0*/  LDL.LU R17, [R1+0xe4] ;  /* 0x0000e40001117983 */ /* 0x000ea80000300800 */
[----:B------:R-:W2:Y:S04]  /*34dd0*/  LDL.LU R18, [R1+0xe8] ;  /* 0x0000e80001127983 */ /* 0x000ea80000300800 */
[----:B------:R-:W2:Y:S04]  /*34de0*/  LDL.LU R19, [R1+0xec] ;  /* 0x0000ec0001137983 */ /* 0x000ea80000300800 */
[----:B------:R-:W3:Y:S04]  /*34df0*/  LDL.LU R12, [R1+0xb0] ;  /* 0x0000b000010c7983 */ /* 0x000ee80000300800 */
[----:B------:R-:W3:Y:S04]  /*34e00*/  LDL.LU R13, [R1+0xb4] ;  /* 0x0000b400010d7983 */ /* 0x000ee80000300800 */
[----:B------:R-:W4:Y:S04]  /*34e10*/  LDL.LU R0, [R1+0x1734] ;  /* 0x0017340001007983 */ /* 0x000f280000300800 */
[----:B------:R-:W3:Y:S04]  /*34e20*/  LDL.LU R15, [R1+0xbc] ;  /* 0x0000bc00010f7983 */ /* 0x000ee80000300800 */
[----:B------:R-:W2:Y:S01]  /*34e30*/  LDL.LU R20, [R1+0x100] ;  /* 0x0001000001147983 */ /* 0x000ea20000300800 */
[----:B0-----:R-:W-:-:S15]  /*34e40*/  HMMA.16816.F32 R4, R28, R22, R32 ;  /* 0x000000161c04723c */ /* 0x001fde0000001820 */
[----:B------:R-:W-:-:S04]  /*34e50*/  NOP ;  /* 0x0000000000007918 */ /* 0x000fc80000000000 */
[----:B------:R-:W-:Y:S04]  /*34e60*/  STL.64 [R1+0x280], R4 ;  /* 0x0002800401007387 */ /* 0x000fe80000100a00 */
[----:B------:R0:W-:Y:S04]  /*34e70*/  STL.64 [R1+0x288], R6 ;  /* 0x0002880601007387 */ /* 0x0001e80000100a00 */
[----:B------:R-:W2:Y:S04]  /*34e80*/  LDL.LU R21, [R1+0x104] ;  /* 0x0001040001157983 */ /* 0x000ea80000300800 */
[----:B------:R-:W2:Y:S01]  /*34e90*/  LDL.LU R22, [R1+0x108] ;  /* 0x0001080001167983 */ /* 0x000ea20000300800 */
[----:B----4-:R-:W-:-:S03]  /*34ea0*/  IMAD.MOV.U32 R23, RZ, RZ, R0 ;  /* 0x000000ffff177224 */ /* 0x010fc600078e0000 */
[----:B------:R-:W4:Y:S04]  /*34eb0*/  LDL.LU R0, [R1+0x1730] ;  /* 0x0017300001007983 */ /* 0x000f280000300800 */
        /* <DEDUP_REMOVED lines=37> */
[C---:B--2---:R-:W-:Y:S08]  /*35110*/  HMMA.16816.F32 R56, R28.reuse, R24, R56 ;  /* 0x000000181c38723c */ /* 0x044ff00000001838 */
[C---:B---3--:R-:W-:Y:S11]  /*35120*/  HMMA.16816.F32 R24, R28.reuse, R26, R32 ;  /* 0x0000001a1c18723c */ /* 0x048ff60000001820 */
[----:B------:R0:W-:Y:S04]  /*35130*/  STL.64 [R1+0x260], R56 ;  /* 0x0002603801007387 */ /* 0x0001e80000100a00 */
[----:B------:R1:W-:Y:S04]  /*35140*/  STL.64 [R1+0x268], R58 ;  /* 0x0002683a01007387 */ /* 0x0003e80000100a00 */
[----:B0-----:R-:W2:Y:S04]  /*35150*/  LDL.LU R56, [R1+0xd54] ;  /* 0x000d540001387983 */ /* 0x001ea80000300800 */
[----:B------:R-:W3:Y:S04]  /*35160*/  LDL.LU R57, [R1+0xd78] ;  /* 0x000d780001397983 */ /* 0x000ee80000300800 */
[----:B-1----:R-:W2:Y:S04]  /*35170*/  LDL.LU R58, [R1+0xd4c] ;  /* 0x000d4c00013a7983 */ /* 0x002ea80000300800 */
[----:B------:R-:W2:Y:S04]  /*35180*/  LDL.LU R59, [R1+0xd70] ;  /* 0x000d7000013b7983 */ /* 0x000ea80000300800 */
[----:B------:R-:W2:Y:S04]  /*35190*/  LDL.LU R61, [R1+0xd44] ;  /* 0x000d4400013d7983 */ /* 0x000ea80000300800 */
[----:B------:R-:W2:Y:S04]  /*351a0*/  LDL.LU.64 R34, [R1+0x1728] ;  /* 0x0017280001227983 */ /* 0x000ea80000300a00 */
[----:B------:R-:W4:Y:S04]  /*351b0*/  LDL.LU.64 R32, [R1+0x1720] ;  /* 0x0017200001207983 */ /* 0x000f280000300a00 */
[----:B------:R0:W-:Y:S04]  /*351c0*/  STL.64 [R1+0x240], R24 ;  /* 0x0002401801007387 */ /* 0x0001e80000100a00 */
[----:B------:R1:W-:Y:S04]  /*351d0*/  STL.64 [R1+0x248], R26 ;  /* 0x0002481a01007387 */ /* 0x0003e80000100a00 */
[----:B0-----:R-:W3:Y:S04]  /*351e0*/  LDL.LU R24, [R1+0x140] ;  /* 0x0001400001187983 */ /* 0x001ee80000300800 */
[----:B------:R-:W3:Y:S04]  /*351f0*/  LDL.LU R25, [R1+0x144] ;  /* 0x0001440001197983 */ /* 0x000ee80000300800 */
[----:B-1----:R-:W3:Y:S04]  /*35200*/  LDL.LU R26, [R1+0x148] ;  /* 0x00014800011a7983 */ /* 0x002ee80000300800 */
[----:B------:R-:W3:Y:S01]  /*35210*/  LDL.LU R27, [R1+0x14c] ;  /* 0x00014c00011b7983 */ /* 0x000ee20000300800 */
[C---:B----4-:R-:W-:Y:S08]  /*35220*/  HMMA.16816.F32 R8, R28.reuse, R32, R8 ;  /* 0x000000201c08723c */ /* 0x050ff00000001808 */
[----:B--2---:R-:W-:Y:S11]  /*35230*/  HMMA.16816.F32 R32, R28, R34, R36 ;  /* 0x000000221c20723c */ /* 0x004ff60000001824 */
[----:B------:R0:W-:Y:S04]  /*35240*/  STL.64 [R1+0x210], R8 ;  /* 0x0002100801007387 */ /* 0x0001e80000100a00 */
[----:B------:R-:W-:Y:S04]  /*35250*/  STL.64 [R1+0x218], R10 ;  /* 0x0002180a01007387 */ /* 0x000fe80000100a00 */
[----:B0-----:R-:W2:Y:S04]  /*35260*/  LDL.LU R9, [R1+0x1718] ;  /* 0x0017180001097983 */ /* 0x001ea80000300800 */
[----:B------:R-:W4:Y:S04]  /*35270*/  LDL.LU.64 R38, [R1+0x1710] ;  /* 0x0017100001267983 */ /* 0x000f280000300a00 */
[----:B------:R-:W2:Y:S04]  /*35280*/  LDL.LU.64 R36, [R1+0x1708] ;  /* 0x0017080001247983 */ /* 0x000ea80000300a00 */
[----:B------:R0:W-:Y:S04]  /*35290*/  STL.64 [R1+0x200], R32 ;  /* 0x0002002001007387 */ /* 0x0001e80000100a00 */
[----:B------:R1:W-:Y:S04]  /*352a0*/  STL.64 [R1+0x208], R34 ;  /* 0x0002082201007387 */ /* 0x0003e80000100a00 */
[----:B0-----:R-:W3:Y:S04]  /*352b0*/  LDL.LU R32, [R1+0x170] ;  /* 0x0001700001207983 */ /* 0x001ee80000300800 */
[----:B------:R-:W3:Y:S04]  /*352c0*/  LDL.LU R33, [R1+0x174] ;  /* 0x0001740001217983 */ /* 0x000ee80000300800 */
[----:B-1----:R-:W3:Y:S01]  /*352d0*/  LDL.LU R34, [R1+0x178] ;  /* 0x0001780001227983 */ /* 0x002ee20000300800 */
[----:B------:R-:W-:-:S03]  /*352e0*/  IMAD.MOV.U32 R35, RZ, RZ, R0 ;  /* 0x000000ffff237224 */ /* 0x000fc600078e0000 */
[----:B------:R-:W3:Y:S01]  /*352f0*/  LDL.LU R0, [R1+0x1700] ;  /* 0x0017000001007983 */ /* 0x000ee20000300800 */
[C---:B--2---:R-:W-:Y:S08]  /*35300*/  HMMA.16816.F32 R44, R28.reuse, R36, R44 ;  /* 0x000000241c2c723c */ /* 0x044ff0000000182c */
[C---:B----4-:R-:W-:Y:S11]  /*35310*/  HMMA.16816.F32 R36, R28.reuse, R38, R40 ;  /* 0x000000261c24723c */ /* 0x050ff60000001828 */
[----:B------:R-:W-:Y:S04]  /*35320*/  STL.64 [R1+0x1f0], R44 ;  /* 0x0001f02c01007387 */ /* 0x000fe80000100a00 */
[----:B------:R0:W-:Y:S04]  /*35330*/  STL.64 [R1+0x1f8], R46 ;  /* 0x0001f82e01007387 */ /* 0x0001e80000100a00 */
[----:B0-----:R-:W2:Y:S04]  /*35340*/  LDL.LU.64 R46, [R1+0x16f8] ;  /* 0x0016f800012e7983 */ /* 0x001ea80000300a00 */
[----:B------:R-:W4:Y:S04]  /*35350*/  LDL.LU.64 R44, [R1+0x16f0] ;  /* 0x0016f000012c7983 */ /* 0x000f280000300a00 */
[----:B------:R-:W2:Y:S04]  /*35360*/  LDL.LU.64 R42, [R1+0x16e8] ;  /* 0x0016e800012a7983 */ /* 0x000ea80000300a00 */
[----:B------:R-:W3:Y:S01]  /*35370*/  LDL.LU.64 R40, [R1+0x16e0] ;  /* 0x0016e00001287983 */ /* 0x000ee20000300a00 */
[----:B------:R-:W-:Y:S03]  /*35380*/  HMMA.16816.F32 R12, R28, R48, R12 ;  /* 0x000000301c0c723c */ /* 0x000fe6000000180c */
[----:B------:R-:W-:Y:S04]  /*35390*/  STL.64 [R1+0x1e0], R36 ;  /* 0x0001e02401007387 */ /* 0x000fe80000100a00 */
[----:B------:R-:W-:Y:S01]  /*353a0*/  STL.64 [R1+0x1e8], R38 ;  /* 0x0001e82601007387 */ /* 0x000fe20000100a00 */
[----:B------:R-:W-:Y:S01]  /*353b0*/  VIADD R9, R9, 0x1 ;  /* 0x0000000109097836 */ /* 0x000fe20000000000 */
[----:B------:R-:W-:-:S02]  /*353c0*/  IADD3 R6, P6, PT, R6, UR39, RZ ;  /* 0x0000002706067c10 */ /* 0x000fc4000ffde0ff */
[----:B------:R-:W-:Y:S02]  /*353d0*/  IADD3 R7, P1, PT, R7, UR39, RZ ;  /* 0x0000002707077c10 */ /* 0x000fe4000ff3e0ff */
[----:B------:R-:W-:Y:S02]  /*353e0*/  IADD3 R4, P2, PT, R4, UR39, RZ ;  /* 0x0000002704047c10 */ /* 0x000fe4000ff5e0ff */
[----:B------:R-:W-:Y:S02]  /*353f0*/  IADD3 R5, P3, PT, R5, UR39, RZ ;  /* 0x0000002705057c10 */ /* 0x000fe4000ff7e0ff */
[----:B------:R-:W-:Y:S02]  /*35400*/  IADD3 R2, P4, PT, R2, UR39, RZ ;  /* 0x0000002702027c10 */ /* 0x000fe4000ff9e0ff */
[----:B------:R-:W-:Y:S02]  /*35410*/  IADD3 R3, P5, PT, R3, UR39, RZ ;  /* 0x0000002703037c10 */ /* 0x000fe4000ffbe0ff */
[----:B------:R-:W-:-:S02]  /*35420*/  IADD3.X R50, PT, PT, R50, UR72, RZ, P6, !PT ;  /* 0x0000004832327c10 */ /* 0x000fc4000b7fe4ff */
[----:B------:R-:W-:Y:S02]  /*35430*/  IADD3 R51, P6, PT, R51, UR39, RZ ;  /* 0x0000002733337c10 */ /* 0x000fe4000ffde0ff */
[----:B------:R-:W-:Y:S02]  /*35440*/  IADD3.X R60, PT, PT, R60, UR72, RZ, P2, !PT ;  /* 0x000000483c3c7c10 */ /* 0x000fe400097fe4ff */
[----:B------:R-:W-:Y:S01]  /*35450*/  IADD3.X R52, PT, PT, R52, UR72, RZ, P1, !PT ;  /* 0x0000004834347c10 */ /* 0x000fe20008ffe4ff */
[C---:B---3--:R-:W-:Y:S08]  /*35460*/  HMMA.16816.F32 R32, R28.reuse, R40, R32 ;  /* 0x000000281c20723c */ /* 0x048ff00000001820 */
[C---:B--2---:R-:W-:Y:S08]  /*35470*/  HMMA.16816.F32 R24, R28.reuse, R42, R24 ;  /* 0x0000002a1c18723c */ /* 0x044ff00000001818 */
[C---:B----4-:R-:W-:Y:S08]  /*35480*/  HMMA.16816.F32 R20, R28.reuse, R44, R20 ;  /* 0x0000002c1c14723c */ /* 0x050ff00000001814 */
[----:B------:R-:W-:Y:S01]  /*35490*/  HMMA.16816.F32 R16, R28, R46, R16 ;  /* 0x0000002e1c10723c */ /* 0x000fe20000001810 */
        /* <DEDUP_REMOVED lines=8> */
[----:B------:R-:W-:Y:S04]  /*35520*/  STL [R1+0xb78], R9 ;  /* 0x000b780901007387 */ /* 0x000fe80000100800 */
[----:B------:R-:W-:Y:S04]  /*35530*/  STL.64 [R1+0xb0], R12 ;  /* 0x0000b00c01007387 */ /* 0x000fe80000100a00 */
[----:B------:R-:W-:Y:S04]  /*35540*/  STL.64 [R1+0xb8], R14 ;  /* 0x0000b80e01007387 */ /* 0x000fe80000100a00 */
        /* <DEDUP_REMOVED lines=9> */
[----:B------:R1:W-:Y:S04]  /*355e0*/  STL [R1+0xb48], R52 ;  /* 0x000b483401007387 */ /* 0x0003e80000100800 */
[----:B0-----:R-:W2:Y:S01]  /*355f0*/  LDL.LU R60, [R1+0xd68] ;  /* 0x000d6800013c7983 */ /* 0x001ea20000300800 */
[----:B------:R-:W-:-:S02]  /*35600*/  IADD3 R53, P1, PT, R53, UR39, RZ ;  /* 0x0000002735357c10 */ /* 0x000fc4000ff3e0ff */
[----:B------:R-:W-:Y:S02]  /*35610*/  IADD3 R54, P2, PT, R54, UR39, RZ ;  /* 0x0000002736367c10 */ /* 0x000fe4000ff5e0ff */
[----:B------:R-:W-:Y:S02]  /*35620*/  IADD3.X R55, PT, PT, R55, UR72, RZ, P3, !PT ;  /* 0x0000004837377c10 */ /* 0x000fe40009ffe4ff */
[----:B------:R-:W-:Y:S02]  /*35630*/  IADD3 R56, P3, PT, R56, UR39, RZ ;  /* 0x0000002738387c10 */ /* 0x000fe4000ff7e0ff */
[----:B------:R-:W-:Y:S01]  /*35640*/  IADD3.X R57, PT, PT, R57, UR72, RZ, P4, !PT ;  /* 0x0000004839397c10 */ /* 0x000fe2000a7fe4ff */
[----:B------:R0:W-:Y:S04]  /*35650*/  STL [R1+0xd64], R53 ;  /* 0x000d643501007387 */ /* 0x0001e80000100800 */
[----:B------:R-:W-:Y:S01]  /*35660*/  STL [R1+0xd5c], R54 ;  /* 0x000d5c3601007387 */ /* 0x000fe20000100800 */
[----:B------:R-:W-:-:S03]  /*35670*/  IADD3 R58, P4, PT, R58, UR39, RZ ;  /* 0x000000273a3a7c10 */ /* 0x000fc6000ff9e0ff */
[----:B------:R-:W-:Y:S01]  /*35680*/  STL [R1+0xd80], R55 ;  /* 0x000d803701007387 */ /* 0x000fe20000100800 */
[----:B------:R-:W-:-:S03]  /*35690*/  IADD3.X R59, PT, PT, R59, UR72, RZ, P5, !PT ;  /* 0x000000483b3b7c10 */ /* 0x000fc6000affe4ff */
[----:B------:R-:W-:Y:S04]  /*356a0*/  STL [R1+0xd54], R56 ;  /* 0x000d543801007387 */ /* 0x000fe80000100800 */
[----:B------:R-:W-:Y:S01]  /*356b0*/  STL [R1+0xd78], R57 ;  /* 0x000d783901007387 */ /* 0x000fe20000100800 */
[----:B------:R-:W-:-:S03]  /*356c0*/  IADD3 R61, P5, PT, R61, UR39, RZ ;  /* 0x000000273d3d7c10 */ /* 0x000fc6000ffbe0ff */
[----:B------:R-:W3:Y:S04]  /*356d0*/  LDL.LU R18, [R1+0xd3c] ;  /* 0x000d3c0001127983 */ /* 0x000ee80000300800 */
[----:B------:R-:W-:Y:S04]  /*356e0*/  STL [R1+0xd4c], R58 ;  /* 0x000d4c3a01007387 */ /* 0x000fe80000100800 */
[----:B------:R-:W4:Y:S04]  /*356f0*/  LDL.LU R19, [R1+0xd60] ;  /* 0x000d600001137983 */ /* 0x000f280000300800 */
[----:B------:R-:W-:Y:S04]  /*35700*/  STL [R1+0xd70], R59 ;  /* 0x000d703b01007387 */ /* 0x000fe80000100800 */
        /* <DEDUP_REMOVED lines=8> */
[----:B------:R-:W4:Y:S01]  /*35790*/  LDL.LU R11, [R1+0xd40] ;  /* 0x000d4000010b7983 */ /* 0x000f220000300800 */
[----:B------:R-:W-:-:S03]  /*357a0*/  ISETP.NE.U32.AND P0, PT, R9, UR7, PT ;  /* 0x0000000709007c0c */ /* 0x000fc6000bf05070 */
        /* <DEDUP_REMOVED lines=11> */
[----:B0-----:R-:W4:Y:S04]  /*35860*/  LDL.LU R53, [R1+0xd10] ;  /* 0x000d100001357983 */ /* 0x001f280000300800 */
[----:B------:R-:W4:Y:S04]  /*35870*/  LDL.LU R61, [R1+0xce4] ;  /* 0x000ce400013d7983 */ /* 0x000f280000300800 */
[----:B------:R-:W4:Y:S04]  /*35880*/  LDL.LU R54, [R1+0xd08] ;  /* 0x000d080001367983 */ /* 0x000f280000300800 */
[----:B------:R-:W4:Y:S04]  /*35890*/  LDL.LU R55, [R1+0xcdc] ;  /* 0x000cdc0001377983 */ /* 0x000f280000300800 */
[----:B------:R-:W4:Y:S01]  /*358a0*/  LDL.LU R56, [R1+0xd00] ;  /* 0x000d000001387983 */ /* 0x000f220000300800 */
[----:B--2---:R-:W-:-:S05]  /*358b0*/  IADD3.X R60, PT, PT, R60, UR72, RZ, P6, !PT ;  /* 0x000000483c3c7c10 */ /* 0x004fca000b7fe4ff */
[----:B------:R0:W-:Y:S04]  /*358c0*/  STL [R1+0xd68], R60 ;  /* 0x000d683c01007387 */ /* 0x0001e80000100800 */
[----:B------:R-:W2:Y:S04]  /*358d0*/  LDL.LU R57, [R1+0xcd4] ;  /* 0x000cd40001397983 */ /* 0x000ea80000300800 */
[----:B------:R-:W2:Y:S04]  /*358e0*/  LDL.LU R58, [R1+0xcf8] ;  /* 0x000cf800013a7983 */ /* 0x000ea80000300800 */
[----:B------:R-:W2:Y:S04]  /*358f0*/  LDL.LU R59, [R1+0xccc] ;  /* 0x000ccc00013b7983 */ /* 0x000ea80000300800 */
[----:B0-----:R-:W2:Y:S01]  /*35900*/  LDL.LU R60, [R1+0xcf0] ;  /* 0x000cf000013c7983 */ /* 0x001ea20000300800 */
[----:B---3--:R-:W-:-:S02]  /*35910*/  IADD3 R18, P6, PT, R18, UR39, RZ ;  /* 0x0000002712127c10 */ /* 0x008fc4000ffde0ff */
[----:B----4-:R-:W-:Y:S02]  /*35920*/  IADD3.X R19, PT, PT, R19, UR72, RZ, P1, !PT ;  /* 0x0000004813137c10 */ /* 0x010fe40008ffe4ff */
[----:B------:R-:W-:Y:S02]  /*35930*/  IADD3 R16, P1, PT, R16, UR39, RZ ;  /* 0x0000002710107c10 */ /* 0x000fe4000ff3e0ff */
[----:B------:R-:W-:Y:S02]  /*35940*/  IADD3.X R17, PT, PT, R17, UR72, RZ, P2, !PT ;  /* 0x0000004811117c10 */ /* 0x000fe400097fe4ff */
[----:B------:R-:W-:Y:S01]  /*35950*/  IADD3 R14, P2, PT, R14, UR39, RZ ;  /* 0x000000270e0e7c10 */ /* 0x000fe2000ff5e0ff */
[----:B------:R-:W-:Y:S01]  /*35960*/  STL [R1+0xd3c], R18 ;  /* 0x000d3c1201007387 */ /* 0x000fe20000100800 */
[----:B------:R-:W-:-:S03]  /*35970*/  IADD3.X R15, PT, PT, R15, UR72, RZ, P3, !PT ;  /* 0x000000480f0f7c10 */ /* 0x000fc60009ffe4ff */
[----:B------:R-:W-:Y:S01]  /*35980*/  STL [R1+0xd60], R19 ;  /* 0x000d601301007387 */ /* 0x000fe20000100800 */
[----:B------:R-:W-:-:S03]  /*35990*/  IADD3 R12, P3, PT, R12, UR39, RZ ;  /* 0x000000270c0c7c10 */ /* 0x000fc6000ff7e0ff */
        /* <DEDUP_REMOVED lines=25> */
[----:B------:R-:W-:Y:S02]  /*35b30*/  IADD3.X R51, PT, PT, R51, UR72, RZ, P4, !PT ;  /* 0x0000004833337c10 */ /* 0x000fe4000a7fe4ff */
[----:B------:R-:W-:Y:S01]  /*35b40*/  IADD3.X R53, PT, PT, R53, UR72, RZ, P5, !PT ;  /* 0x0000004835357c10 */ /* 0x000fe2000affe4ff */
[----:B------:R-:W-:Y:S01]  /*35b50*/  STL [R1+0xd28], R5 ;  /* 0x000d280501007387 */ /* 0x000fe20000100800 */
[----:B------:R-:W-:-:S03]  /*35b60*/  IADD3 R61, P5, PT, R61, UR39, RZ ;  /* 0x000000273d3d7c10 */ /* 0x000fc6000ffbe0ff */
[----:B------:R-:W-:Y:S01]  /*35b70*/  STL [R1+0xcfc], R2 ;  /* 0x000cfc0201007387 */ /* 0x000fe20000100800 */
[----:B------:R-:W-:-:S03]  /*35b80*/  IADD3 R52, P4, PT, R52, UR39, RZ ;  /* 0x0000002734347c10 */ /* 0x000fc6000ff9e0ff */
[----:B------:R-:W-:Y:S04]  /*35b90*/  STL [R1+0xd20], R3 ;  /* 0x000d200301007387 */ /* 0x000fe80000100800 */
[----:B------:R-:W-:Y:S04]  /*35ba0*/  STL [R1+0xcf4], R50 ;  /* 0x000cf43201007387 */ /* 0x000fe80000100800 */
[----:B------:R-:W-:Y:S01]  /*35bb0*/  STL [R1+0xd18], R51 ;  /* 0x000d183301007387 */ /* 0x000fe20000100800 */
[----:B------:R-:W-:-:S03]  /*35bc0*/  IADD3.X R54, PT, PT, R54, UR72, RZ, P6, !PT ;  /* 0x0000004836367c10 */ /* 0x000fc6000b7fe4ff */
[----:B------:R0:W-:Y:S01]  /*35bd0*/  STL [R1+0xce4], R61 ;  /* 0x000ce43d01007387 */ /* 0x0001e20000100800 */
[----:B------:R-:W-:-:S03]  /*35be0*/  IADD3 R55, P6, PT, R55, UR39, RZ ;  /* 0x0000002737377c10 */ /* 0x000fc6000ffde0ff */
[----:B------:R1:W-:Y:S01]  /*35bf0*/  STL [R1+0xcec], R52 ;  /* 0x000cec3401007387 */ /* 0x0003e20000100800 */
[----:B------:R-:W-:-:S03]  /*35c00*/  IADD3.X R56, PT, PT, R56, UR72, RZ, P1, !PT ;  /* 0x0000004838387c10 */ /* 0x000fc60008ffe4ff */
[----:B0-----:R-:W3:Y:S04]  /*35c10*/  LDL.LU R61, [R1+0xcc4] ;  /* 0x000cc400013d7983 */ /* 0x001ee80000300800 */
[----:B------:R0:W-:Y:S04]  /*35c20*/  STL [R1+0xd10], R53 ;  /* 0x000d103501007387 */ /* 0x0001e80000100800 */
[----:B------:R-:W-:Y:S04]  /*35c30*/  STL [R1+0xd08], R54 ;  /* 0x000d083601007387 */ /* 0x000fe80000100800 */
[----:B------:R-:W-:Y:S04]  /*35c40*/  STL [R1+0xcdc], R55 ;  /* 0x000cdc3701007387 */ /* 0x000fe80000100800 */
[----:B------:R-:W-:Y:S01]  /*35c50*/  STL [R1+0xd00], R56 ;  /* 0x000d003801007387 */ /* 0x000fe20000100800 */
[----:B--2---:R-:W-:-:S02]  /*35c60*/  IADD3 R57, P1, PT, R57, UR39, RZ ;  /* 0x0000002739397c10 */ /* 0x004fc4000ff3e0ff */
[----:B------:R-:W-:Y:S02]  /*35c70*/  IADD3.X R58, PT, PT, R58, UR72, RZ, P2, !PT ;  /* 0x000000483a3a7c10 */ /* 0x000fe400097fe4ff */
[----:B------:R-:W-:Y:S01]  /*35c80*/  IADD3 R59, P2, PT, R59, UR39, RZ ;  /* 0x000000273b3b7c10 */ /* 0x000fe2000ff5e0ff */
[----:B------:R-:W-:Y:S04]  /*35c90*/  STL [R1+0xcd4], R57 ;  /* 0x000cd43901007387 */ /* 0x000fe80000100800 */
[----:B------:R-:W2:Y:S04]  /*35ca0*/  LDL.LU R18, [R1+0xce8] ;  /* 0x000ce80001127983 */ /* 0x000ea80000300800 */
[----:B------:R-:W-:Y:S04]  /*35cb0*/  STL [R1+0xcf8], R58 ;  /* 0x000cf83a01007387 */ /* 0x000fe80000100800 */
[----:B------:R-:W4:Y:S01]  /*35cc0*/  LDL.LU R19, [R1+0xcbc] ;  /* 0x000cbc0001137983 */ /* 0x000f220000300800 */
[----:B------:R-:W-:-:S03]  /*35cd0*/  IADD3.X R60, PT, PT, R60, UR72, RZ, P3, !PT ;  /* 0x000000483c3c7c10 */ /* 0x000fc60009ffe4ff */
        /* <DEDUP_REMOVED lines=26> */
[----:B---3--:R-:W-:-:S05]  /*35e80*/  IADD3 R61, P3, PT, R61, UR39, RZ ;  /* 0x000000273d3d7c10 */ /* 0x008fca000ff7e0ff */
[----:B------:R0:W-:Y:S04]  /*35e90*/  STL [R1+0xcc4], R61 ;  /* 0x000cc43d01007387 */ /* 0x0001e80000100800 */
[----:B------:R-:W3:Y:S04]  /*35ea0*/  LDL.LU R57, [R1+0xc80] ;  /* 0x000c800001397983 */ /* 0x000ee80000300800 */
[----:B------:R-:W3:Y:S04]  /*35eb0*/  LDL.LU R58, [R1+0xc54] ;  /* 0x000c5400013a7983 */ /* 0x000ee80000300800 */
[----:B------:R-:W3:Y:S04]  /*35ec0*/  LDL.LU R59, [R1+0xc78] ;  /* 0x000c7800013b7983 */ /* 0x000ee80000300800 */
[----:B0-----:R-:W3:Y:S01]  /*35ed0*/  LDL.LU R61, [R1+0xc4c] ;  /* 0x000c4c00013d7983 */ /* 0x001ee20000300800 */
[----:B--2---:R-:W-:-:S02]  /*35ee0*/  IADD3.X R18, PT, PT, R18, UR72, RZ, P4, !PT ;  /* 0x0000004812127c10 */ /* 0x004fc4000a7fe4ff */
[----:B----4-:R-:W-:Y:S02]  /*35ef0*/  IADD3 R19, P4, PT, R19, UR39, RZ ;  /* 0x0000002713137c10 */ /* 0x010fe4000ff9e0ff */
[----:B------:R-:W-:Y:S01]  /*35f00*/  IADD3.X R16, PT, PT, R16, UR72, RZ, P5, !PT ;  /* 0x0000004810107c10 */ /* 0x000fe2000affe4ff */
[----:B------:R-:W-:Y:S01]  /*35f10*/  STL [R1+0xce8], R18 ;  /* 0x000ce81201007387 */ /* 0x000fe20000100800 */
        /* <DEDUP_REMOVED lines=34> */
[----:B------:R-:W-:-:S03]  /*36140*/  IADD3.X R52, PT, PT, R52, UR72, RZ, P2, !PT ;  /* 0x0000004834347c10 */ /* 0x000fc600097fe4ff */
        /* <DEDUP_REMOVED lines=9> */
[----:B------:R-:W-:Y:S01]  /*361e0*/  IADD3 R56, P4, PT, R56, UR39, RZ ;  /* 0x0000002738387c10 */ /* 0x000fe2000ff9e0ff */
[----:B------:R0:W-:Y:S01]  /*361f0*/  STL [R1+0xc6c], R53 ;  /* 0x000c6c3501007387 */ /* 0x0001e20000100800 */
[----:B---3--:R-:W-:-:S03]  /*36200*/  IADD3.X R57, PT, PT, R57, UR72, RZ, P5, !PT ;  /* 0x0000004839397c10 */ /* 0x008fc6000affe4ff */
[----:B------:R-:W-:Y:S01]  /*36210*/  STL [R1+0xc64], R54 ;  /* 0x000c643601007387 */ /* 0x000fe20000100800 */
[----:B------:R-:W-:-:S03]  /*36220*/  IADD3 R58, P5, PT, R58, UR39, RZ ;  /* 0x000000273a3a7c10 */ /* 0x000fc6000ffbe0ff */
[----:B------:R-:W-:Y:S01]  /*36230*/  STL [R1+0xc88], R55 ;  /* 0x000c883701007387 */ /* 0x000fe20000100800 */
[----:B------:R-:W-:-:S03]  /*36240*/  IADD3.X R59, PT, PT, R59, UR72, RZ, P6, !PT ;  /* 0x000000483b3b7c10 */ /* 0x000fc6000b7fe4ff */
[----:B------:R-:W-:Y:S04]  /*36250*/  STL [R1+0xc5c], R56 ;  /* 0x000c5c3801007387 */ /* 0x000fe80000100800 */
[----:B------:R-:W-:Y:S04]  /*36260*/  STL [R1+0xc80], R57 ;  /* 0x000c803901007387 */ /* 0x000fe80000100800 */
[----:B------:R-:W3:Y:S04]  /*36270*/  LDL.LU R18, [R1+0xc44] ;  /* 0x000c440001127983 */ /* 0x000ee80000300800 */
[----:B------:R-:W-:Y:S01]  /*36280*/  STL [R1+0xc54], R58 ;  /* 0x000c543a01007387 */ /* 0x000fe20000100800 */
[----:B------:R-:W-:-:S03]  /*36290*/  IADD3 R61, P6, PT, R61, UR39, RZ ;  /* 0x000000273d3d7c10 */ /* 0x000fc6000ffde0ff */
        /* <DEDUP_REMOVED lines=175> */
[----:B------:R0:W-:Y:S04]  /*36d90*/  STL [R1+0x1524], R53 ;  /* 0x0015243501007387 */ /* 0x0001e80000100800 */
[----:B------:R-:W-:Y:S01]  /*36da0*/  STL [R1+0x1520], R54 ;  /* 0x0015203601007387 */ /* 0x000fe20000100800 */
[----:B---3--:R-:W-:-:S02]  /*36db0*/  IADD3.X R57, PT, PT, R57, UR73, RZ, P6, !PT ;  /* 0x0000004939397c10 */ /* 0x008fc4000b7fe4ff */
[----:B------:R-:W-:Y:S01]  /*36dc0*/  IADD3 R58, P6, PT, R58, UR6, RZ ;  /* 0x000000063a3a7c10 */ /* 0x000fe2000ffde0ff */
[----:B------:R-:W-:Y:S01]  /*36dd0*/  STL [R1+0xb9c], R55 ;  /* 0x000b9c3701007387 */ /* 0x000fe20000100800 */
[----:B------:R-:W-:-:S03]  /*36de0*/  IADD3.X R59, PT, PT, R59, UR73, RZ, P1, !PT ;  /* 0x000000493b3b7c10 */ /* 0x000fc60008ffe4ff */
[----:B------:R-:W-:Y:S04]  /*36df0*/  STL [R1+0x151c], R56 ;  /* 0x00151c3801007387 */ /* 0x000fe80000100800 */
[----:B------:R-:W-:Y:S04]  /*36e00*/  STL [R1+0xda0], R57 ;  /* 0x000da03901007387 */ /* 0x000fe80000100800 */
[----:B------:R-:W3:Y:S04]  /*36e10*/  LDL.LU R18, [R1+0x1504] ;  /* 0x0015040001127983 */ /* 0x000ee80000300800 */
[----:B------:R-:W-:Y:S04]  /*36e20*/  STL [R1+0x1514], R58 ;  /* 0x0015143a01007387 */ /* 0x000fe80000100800 */
[----:B------:R-:W4:Y:S01]  /*36e30*/  LDL.LU R19, [R1+0xd94] ;  /* 0x000d940001137983 */ /* 0x000f220000300800 */
[----:B------:R-:W-:-:S03]  /*36e40*/  IADD3 R61, P1, PT, R61, UR6, RZ ;  /* 0x000000063d3d7c10 */ /* 0x000fc6000ff3e0ff */
        /* <DEDUP_REMOVED lines=34> */
[----:B------:R-:W-:Y:S01]  /*37070*/  IADD3 R16, P3, PT, R16, UR6, RZ ;  /* 0x0000000610107c10 */ /* 0x000fe2000ff7e0ff */
[----:B------:R-:W-:Y:S01]  /*37080*/  STL [R1+0x1504], R18 ;  /* 0x0015041201007387 */ /* 0x000fe20000100800 */
[----:B------:R-:W-:Y:S02]  /*37090*/  IADD3.X R17, PT, PT, R17, UR73, RZ, P4, !PT ;  /* 0x0000004911117c10 */ /* 0x000fe4000a7fe4ff */
[----:B------:R-:W-:Y:S02]  /*370a0*/  IADD3 R14, P4, PT, R14, UR6, RZ ;  /* 0x000000060e0e7c10 */ /* 0x000fe4000ff9e0ff */
[----:B------:R-:W-:Y:S01]  /*370b0*/  IADD3.X R15, PT, PT, R15, UR73, RZ, P5, !PT ;  /* 0x000000490f0f7c10 */ /* 0x000fe2000affe4ff */
        /* <DEDUP_REMOVED lines=136> */
[----:B------:R-:W-:Y:S04]  /*37940*/  STL [R1+0x142c], R54 ;  /* 0x00142c3601007387 */ /* 0x000fe80000100800 */
[----:B------:R-:W-:Y:S01]  /*37950*/  STL [R1+0x1450], R55 ;  /* 0x0014503701007387 */ /* 0x000fe20000100800 */
[----:B---3--:R-:W-:-:S02]  /*37960*/  IADD3.X R57, PT, PT, R57, UR73, RZ, P1, !PT ;  /* 0x0000004939397c10 */ /* 0x008fc40008ffe4ff */
[----:B------:R-:W-:Y:S02]  /*37970*/  IADD3 R58, P1, PT, R58, UR6, RZ ;  /* 0x000000063a3a7c10 */ /* 0x000fe4000ff3e0ff */
[----:B------:R-:W-:Y:S01]  /*37980*/  IADD3.X R59, PT, PT, R59, UR73, RZ, P2, !PT ;  /* 0x000000493b3b7c10 */ /* 0x000fe200097fe4ff */
        /* <DEDUP_REMOVED lines=182> */
[----:B------:R-:W-:Y:S04]  /*384f0*/  STL [R1+0x1358], R55 ;  /* 0x0013583701007387 */ /* 0x000fe80000100800 */
[----:B------:R-:W-:Y:S01]  /*38500*/  STL [R1+0x132c], R56 ;  /* 0x00132c3801007387 */ /* 0x000fe20000100800 */
[----:B---3--:R-:W-:-:S02]  /*38510*/  IADD3.X R57, PT, PT, R57, UR73, RZ, P2, !PT ;  /* 0x0000004939397c10 */ /* 0x008fc400097fe4ff */
[----:B------:R-:W-:Y:S02]  /*38520*/  IADD3 R58, P2, PT, R58, UR6, RZ ;  /* 0x000000063a3a7c10 */ /* 0x000fe4000ff5e0ff */
[----:B------:R-:W-:Y:S01]  /*38530*/  IADD3.X R59, PT, PT, R59, UR73, RZ, P3, !PT ;  /* 0x000000493b3b7c10 */ /* 0x000fe20009ffe4ff */
        /* <DEDUP_REMOVED lines=1017> */
[----:B------:R4:W-:Y:S04]  /*3c4d0*/  STL [R1+0xe08], R54 ;  /* 0x000e083601007387 */ /* 0x0009e80000100800 */
[----:B------:R0:W-:Y:S04]  /*3c4e0*/  STL [R1+0xddc], R55 ;  /* 0x000ddc3701007387 */ /* 0x0001e80000100800 */
[----:B------:R0:W-:Y:S01]  /*3c4f0*/  STL [R1+0xe00], R56 ;  /* 0x000e003801007387 */ /* 0x0001e20000100800 */
[----:B--2---:R-:W-:-:S02]  /*3c500*/  IADD3 R57, P4, PT, R57, UR6, RZ ;  /* 0x0000000639397c10 */ /* 0x004fc4000ff9e0ff */
[----:B------:R-:W-:Y:S02]  /*3c510*/  IADD3.X R58, PT, PT, R58, UR73, RZ, P5, !PT ;  /* 0x000000493a3a7c10 */ /* 0x000fe4000affe4ff */
[----:B------:R-:W-:Y:S01]  /*3c520*/  IADD3 R59, P5, PT, R59, UR6, RZ ;  /* 0x000000063b3b7c10 */ /* 0x000fe2000ffbe0ff */
[----:B------:R2:W-:Y:S04]  /*3c530*/  STL [R1+0xdd4], R57 ;  /* 0x000dd43901007387 */ /* 0x0005e80000100800 */
[----:B------:R-:W3:Y:S04]  /*3c540*/  LDL.LU R18, [R1+0xde8] ;  /* 0x000de80001127983 */ /* 0x000ee80000300800 */
[----:B------:R0:W-:Y:S04]  /*3c550*/  STL [R1+0xdf8], R58 ;  /* 0x000df83a01007387 */ /* 0x0001e80000100800 */
[----:B------:R-:W3:Y:S01]  /*3c560*/  LDL.LU R19, [R1+0x1544] ;  /* 0x0015440001137983 */ /* 0x000ee20000300800 */
[----:B------:R-:W-:-:S03]  /*3c570*/  IADD3.X R60, PT, PT, R60, UR73, RZ, P6, !PT ;  /* 0x000000493c3c7c10 */ /* 0x000fc6000b7fe4ff */
[----:B------:R0:W-:Y:S04]  /*3c580*/  STL [R1+0xdcc], R59 ;  /* 0x000dcc3b01007387 */ /* 0x0001e80000100800 */
[----:B------:R-:W3:Y:S04]  /*3c590*/  LDL.LU R16, [R1+0xde0] ;  /* 0x000de00001107983 */ /* 0x000ee80000300800 */
[----:B------:R0:W-:Y:S04]  /*3c5a0*/  STL [R1+0xdf0], R60 ;  /* 0x000df03c01007387 */ /* 0x0001e80000100800 */
        /* <DEDUP_REMOVED lines=18> */
[----:B0-----:R-:W3:Y:S04]  /*3c6d0*/  LDL.LU R53, [R1+0x1578] ;  /* 0x0015780001357983 */ /* 0x001ee80000300800 */
[----:B----4-:R-:W4:Y:S04]  /*3c6e0*/  LDL.LU R54, [R1+0xdac] ;  /* 0x000dac0001367983 */ /* 0x010f280000300800 */
[----:B------:R-:W4:Y:S04]  /*3c6f0*/  LDL.LU R55, [R1+0x1538] ;  /* 0x0015380001377983 */ /* 0x000f280000300800 */
[----:B------:R-:W4:Y:S04]  /*3c700*/  LDL.LU R56, [R1+0x1570] ;  /* 0x0015700001387983 */ /* 0x000f280000300800 */
[----:B--2---:R-:W2:Y:S01]  /*3c710*/  LDL.LU R57, [R1+0x1540] ;  /* 0x0015400001397983 */ /* 0x004ea20000300800 */
[----:B---3--:R-:W-:-:S05]  /*3c720*/  IADD3 R61, P6, PT, R61, UR6, RZ ;  /* 0x000000063d3d7c10 */ /* 0x008fca000ffde0ff */
[----:B------:R0:W-:Y:S04]  /*3c730*/  STL [R1+0x153c], R61 ;  /* 0x00153c3d01007387 */ /* 0x0001e80000100800 */
[----:B------:R-:W3:Y:S04]  /*3c740*/  LDL.LU R58, [R1+0x1548] ;  /* 0x00154800013a7983 */ /* 0x000ee80000300800 */
[----:B------:R-:W3:Y:S04]  /*3c750*/  LDL.LU R59, [R1+0x1550] ;  /* 0x00155000013b7983 */ /* 0x000ee80000300800 */
[----:B------:R-:W3:Y:S04]  /*3c760*/  LDL.LU R60, [R1+0x1558] ;  /* 0x00155800013c7983 */ /* 0x000ee80000300800 */
[----:B0-----:R-:W3:Y:S01]  /*3c770*/  LDL.LU R61, [R1+0x1560] ;  /* 0x00156000013d7983 */ /* 0x001ee20000300800 */
[----:B------:R-:W-:-:S02]  /*3c780*/  IADD3.X R18, PT, PT, R18, UR73, RZ, P1, !PT ;  /* 0x0000004912127c10 */ /* 0x000fc40008ffe4ff */
[----:B------:R-:W-:Y:S02]  /*3c790*/  IADD3 R19, P1, PT, R19, UR6, RZ ;  /* 0x0000000613137c10 */ /* 0x000fe4000ff3e0ff */
        /* <DEDUP_REMOVED lines=35> */
[----:B----4-:R-:W-:Y:S01]  /*3c9d0*/  IADD3.X R54, PT, PT, R54, UR73, RZ, P6, !PT ;  /* 0x0000004936367c10 */ /* 0x010fe2000b7fe4ff */
[----:B------:R-:W-:Y:S01]  /*3c9e0*/  STL [R1+0xdb8], R2 ;  /* 0x000db80201007387 */ /* 0x000fe20000100800 */
[----:B------:R-:W-:-:S03]  /*3c9f0*/  IADD3 R0, P6, PT, R0, UR6, RZ ;  /* 0x0000000600007c10 */ /* 0x000fc6000ffde0ff */
[----:B------:R-:W-:Y:S01]  /*3ca00*/  STL [R1+0x1580], R3 ;  /* 0x0015800301007387 */ /* 0x000fe20000100800 */
[----:B------:R-:W-:-:S03]  /*3ca10*/  IADD3 R53, P5, PT, R53, UR6, RZ ;  /* 0x0000000635357c10 */ /* 0x000fc6000ffbe0ff */
[----:B------:R-:W-:Y:S04]  /*3ca20*/  STL [R1+0xdb4], R50 ;  /* 0x000db43201007387 */ /* 0x000fe80000100800 */
[----:B------:R-:W-:Y:S04]  /*3ca30*/  STL [R1+0x157c], R51 ;  /* 0x00157c3301007387 */ /* 0x000fe80000100800 */
[----:B------:R-:W-:Y:S04]  /*3ca40*/  STL [R1+0xdb0], R52 ;  /* 0x000db03401007387 */ /* 0x000fe80000100800 */
[----:B------:R0:W-:Y:S04]  /*3ca50*/  STL [R1+0x1574], R0 ;  /* 0x0015740001007387 */ /* 0x0001e80000100800 */
[----:B------:R-:W-:Y:S04]  /*3ca60*/  STL [R1+0x1578], R53 ;  /* 0x0015783501007387 */ /* 0x000fe80000100800 */
[----:B0-----:R-:W4:Y:S01]  /*3ca70*/  LDL.LU R0, [R1+0x16dc] ;  /* 0x0016dc0001007983 */ /* 0x001f220000300800 */
[----:B------:R-:W-:-:S02]  /*3ca80*/  IADD3.X R55, PT, PT, R55, UR73, RZ, P1, !PT ;  /* 0x0000004937377c10 */ /* 0x000fc40008ffe4ff */
[----:B------:R-:W-:Y:S02]  /*3ca90*/  IADD3 R56, P1, PT, R56, UR6, RZ ;  /* 0x0000000638387c10 */ /* 0x000fe4000ff3e0ff */
[----:B--2---:R-:W-:Y:S01]  /*3caa0*/  IADD3.X R57, PT, PT, R57, UR73, RZ, P2, !PT ;  /* 0x0000004939397c10 */ /* 0x004fe200097fe4ff */
[----:B------:R-:W-:Y:S04]  /*3cab0*/  STL [R1+0xdac], R54 ;  /* 0x000dac3601007387 */ /* 0x000fe80000100800 */
[----:B------:R-:W-:Y:S04]  /*3cac0*/  STL [R1+0x1538], R55 ;  /* 0x0015383701007387 */ /* 0x000fe80000100800 */
[----:B------:R-:W-:Y:S04]  /*3cad0*/  STL [R1+0x1570], R56 ;  /* 0x0015703801007387 */ /* 0x000fe80000100800 */
[----:B------:R-:W-:Y:S01]  /*3cae0*/  STL [R1+0x1540], R57 ;  /* 0x0015403901007387 */ /* 0x000fe20000100800 */
[----:B---3--:R-:W-:-:S02]  /*3caf0*/  IADD3.X R58, PT, PT, R58, UR73, RZ, P3, !PT ;  /* 0x000000493a3a7c10 */ /* 0x008fc40009ffe4ff */
[----:B------:R-:W-:Y:S02]  /*3cb00*/  IADD3.X R59, PT, PT, R59, UR73, RZ, P4, !PT ;  /* 0x000000493b3b7c10 */ /* 0x000fe4000a7fe4ff */
[----:B------:R-:W-:Y:S01]  /*3cb10*/  IADD3.X R60, PT, PT, R60, UR73, RZ, P5, !PT ;  /* 0x000000493c3c7c10 */ /* 0x000fe2000affe4ff */
[----:B------:R-:W-:Y:S04]  /*3cb20*/  STL [R1+0x1548], R58 ;  /* 0x0015483a01007387 */ /* 0x000fe80000100800 */
[----:B------:R-:W-:Y:S01]  /*3cb30*/  STL [R1+0x1550], R59 ;  /* 0x0015503b01007387 */ /* 0x000fe20000100800 */
[----:B------:R-:W-:Y:S02]  /*3cb40*/  IADD3.X R61, PT, PT, R61, UR73, RZ, P6, !PT ;  /* 0x000000493d3d7c10 */ /* 0x000fe4000b7fe4ff */
[----:B----4-:R-:W-:-:S05]  /*3cb50*/  IADD3.X R0, PT, PT, R0, UR73, RZ, P1, !PT ;  /* 0x0000004900007c10 */ /* 0x010fca0008ffe4ff */
[----:B------:R0:W-:Y:S04]  /*3cb60*/  STL [R1+0x1568], R0 ;  /* 0x0015680001007387 */ /* 0x0001e80000100800 */
[----:B------:R2:W-:Y:S04]  /*3cb70*/  STL [R1+0x1558], R60 ;  /* 0x0015583c01007387 */ /* 0x0005e80000100800 */
[----:B0-----:R2:W5:Y:S04]  /*3cb80*/  LDL.LU R0, [R1+0x16d8] ;  /* 0x0016d80001007983 */ /* 0x0015680000300800 */
[----:B------:R2:W-:Y:S01]  /*3cb90*/  STL [R1+0x1560], R61 ;  /* 0x0015603d01007387 */ /* 0x0005e20000100800 */
[----:B------:R-:W-:Y:S05]  /*3cba0*/  @P0 BRA `(.L_x_1) ;  /* 0xfffffe1000240947 */ /* 0x000fea000383ffff */
.L_x_0:
[----:B------:R-:W1:Y:S01]  /*3cbb0*/  LDCU UR11, c[0x0][0x3b8] ;  /* 0x00007700ff0b77ac */ /* 0x000e620008000800 */
[----:B------:R-:W3:Y:S01]  /*3cbc0*/  LDL.LU R11, [R1+0x504] ;  /* 0x00050400010b7983 */ /* 0x000ee20000300800 */
[----:B------:R-:W4:Y:S03]  /*3cbd0*/  LDCU UR12, c[0x0][0x3b8] ;  /* 0x00007700ff0c77ac */ /* 0x000f260008000800 */
[----:B--2---:R-:W2:Y:S01]  /*3cbe0*/  LDL.LU R9, [R1+0x4c4] ;  /* 0x0004c40001097983 */ /* 0x004ea20000300800 */
[----:B------:R-:W0:Y:S03]  /*3cbf0*/  LDCU UR13, c[0x0][0x3b8] ;  /* 0x00007700ff0d77ac */ /* 0x000e260008000800 */
[----:B------:R-:W2:Y:S01]  /*3cc00*/  LDL.LU R12, [R1+0x4a8] ;  /* 0x0004a800010c7983 */ /* 0x000ea20000300800 */
[----:B------:R-:W0:Y:S03]  /*3cc10*/  LDCU UR16, c[0x0][0x3b8] ;  /* 0x00007700ff1077ac */ /* 0x000e260008000800 */
[----:B------:R-:W2:Y:S01]  /*3cc20*/  LDL.LU R8, [R1+0x4a4] ;  /* 0x0004a40001087983 */ /* 0x000ea20000300800 */
[----:B------:R-:W0:Y:S03]  /*3cc30*/  LDCU UR18, c[0x0][0x3b8] ;  /* 0x00007700ff1277ac */ /* 0x000e260008000800 */
[----:B------:R-:W2:Y:S01]  /*3cc40*/  LDL.LU R10, [R1+0x4e0] ;  /* 0x0004e000010a7983 */ /* 0x000ea20000300800 */
[----:B-1---5:R-:W-:Y:S01]  /*3cc50*/  IMAD R13, R0, UR11, RZ ;  /* 0x0000000b000d7c24 */ /* 0x022fe2000f8e02ff */
[----:B------:R-:W1:Y:S02]  /*3cc60*/  LDCU UR22, c[0x0][0x3b8] ;  /* 0x00007700ff1677ac */ /* 0x000e640008000800 */
[----:B------:R4:W-:Y:S01]  /*3cc70*/  STL [R1+0x17f4], R3 ;  /* 0x0017f40301007387 */ /* 0x0009e20000100800 */
[----:B------:R-:W0:Y:S03]  /*3cc80*/  LDCU UR71, c[0x0][0x3b8] ;  /* 0x00007700ff4777ac */ /* 0x000e260008000800 */
[----:B------:R-:W-:Y:S01]  /*3cc90*/  STL [R1+0x17f0], R4 ;  /* 0x0017f00401007387 */ /* 0x000fe20000100800 */
[----:B------:R-:W0:Y:S03]  /*3cca0*/  LDCU UR72, c[0x0][0x3b8] ;  /* 0x00007700ff4877ac */ /* 0x000e260008000800 */
[----:B------:R-:W-:Y:S01]  /*3ccb0*/  STL [R1+0x17ec], R5 ;  /* 0x0017ec0501007387 */ /* 0x000fe20000100800 */
[----:B----4-:R-:W-:Y:S01]  /*3ccc0*/  VIADD R3, R13, UR12 ;  /* 0x0000000c0d037c36 */ /* 0x010fe20008000000 */
[----:B------:R-:W4:Y:S02]  /*3ccd0*/  LDCU UR24, c[0x0][0x3b8] ;  /* 0x00007700ff1877ac */ /* 0x000f240008000800 */
[----:B------:R-:W-:Y:S01]  /*3cce0*/  STL [R1+0x17dc], R54 ;  /* 0x0017dc3601007387 */ /* 0x000fe20000100800 */
[----:B------:R-:W0:Y:S03]  /*3ccf0*/  LDCU UR28, c[0x0][0x3b8] ;  /* 0x00007700ff1c77ac */ /* 0x000e260008000800 */
        /* <DEDUP_REMOVED lines=17> */
[----:B------:R-:W1:Y:S03]  /*3ce10*/  LDCU UR52, c[0x0][0x3b8] ;  /* 0x00007700ff3477ac */ /* 0x000e660008000800 */
[----:B------:R-:W-:Y:S01]  /*3ce20*/  STL [R1+0x9f4], R13 ;  /* 0x0009f40d01007387 */ /* 0x000fe20000100800 */
[----:B------:R-:W1:Y:S03]  /*3ce30*/  LDCU UR70, c[0x0][0x3b8] ;  /* 0x00007700ff4677ac */ /* 0x000e660008000800 */
[----:B------:R0:W-:Y:S01]  /*3ce40*/  STL [R1+0x9f0], R3 ;  /* 0x0009f00301007387 */ /* 0x0001e20000100800 */
[----:B------:R-:W1:Y:S01]  /*3ce50*/  LDCU UR69, c[0x0][0x3b8] ;  /* 0x00007700ff4577ac */ /* 0x000e620008000800 */
[----:B------:R-:W1:Y:S01]  /*3ce60*/  LDCU UR68, c[0x0][0x3b8] ;  /* 0x00007700ff4477ac */ /* 0x000e620008000800 */
[----:B0-----:R-:W-:Y:S01]  /*3ce70*/  VIADD R3, R3, UR13 ;  /* 0x0000000d03037c36 */ /* 0x001fe20008000000 */
[----:B------:R-:W0:Y:S04]  /*3ce80*/  LDCU UR67, c[0x0][0x3b8] ;  /* 0x00007700ff4377ac */ /* 0x000e280008000800 */
[----:B------:R1:W-:Y:S01]  /*3ce90*/  STL [R1+0x9e0], R3 ;  /* 0x0009e00301007387 */ /* 0x0003e20000100800 */
[----:B------:R-:W0:Y:S01]  /*3cea0*/  LDCU UR66, c[0x0][0x3b8] ;  /* 0x00007700ff4277ac */ /* 0x000e220008000800 */
[----:B------:R-:W0:Y:S01]  /*3ceb0*/  LDCU UR65, c[0x0][0x3b8] ;  /* 0x00007700ff4177ac */ /* 0x000e220008000800 */
[----:B------:R-:W0:Y:S01]  /*3cec0*/  LDCU UR64, c[0x0][0x3b8] ;  /* 0x00007700ff4077ac */ /* 0x000e220008000800 */
[----:B-1----:R-:W-:Y:S01]  /*3ced0*/  VIADD R3, R3, UR16 ;  /* 0x0000001003037c36 */ /* 0x002fe20008000000 */
[----:B------:R-:W1:Y:S03]  /*3cee0*/  LDCU UR63, c[0x0][0x3b8] ;  /* 0x00007700ff3f77ac */ /* 0x000e660008000800 */
[----:B------:R-:W-:Y:S01]  /*3cef0*/  VIADD R15, R3, UR18 ;  /* 0x00000012030f7c36 */ /* 0x000fe20008000000 */
[----:B------:R0:W-:Y:S01]  /*3cf00*/  STL [R1+0x90], R3 ;  /* 0x0000900301007387 */ /* 0x0001e20000100800 */
[----:B------:R-:W0:Y:S02]  /*3cf10*/  LDCU UR62, c[0x0][0x3b8] ;  /* 0x00007700ff3e77ac */ /* 0x000e240008000800 */
[----:B------:R-:W-:Y:S01]  /*3cf20*/  VIADD R16, R15, UR22 ;  /* 0x000000160f107c36 */ /* 0x000fe20008000000 */
[----:B------:R-:W0:Y:S03]  /*3cf30*/  LDCU UR61, c[0x0][0x3b8] ;  /* 0x00007700ff3d77ac */ /* 0x000e260008000800 */
[----:B------:R-:W-:Y:S01]  /*3cf40*/  VIADD R17, R16, UR71 ;  /* 0x0000004710117c36 */ /* 0x000fe20008000000 */
[----:B------:R-:W0:Y:S03]  /*3cf50*/  LDCU UR60, c[0x0][0x3b8] ;  /* 0x00007700ff3c77ac */ /* 0x000e260008000800 */
[----:B------:R-:W-:Y:S01]  /*3cf60*/  VIADD R18, R17, UR72 ;  /* 0x0000004811127c36 */ /* 0x000fe20008000000 */
[----:B------:R-:W-:Y:S01]  /*3cf70*/  STL.64 [R1+0x1878], R16 ;  /* 0x0018781001007387 */ /* 0x000fe20000100a00 */
[----:B------:R-:W0:Y:S02]  /*3cf80*/  LDCU UR59, c[0x0][0x3b8] ;  /* 0x00007700ff3b77ac */ /* 0x000e240008000800 */
[----:B----4-:R-:W-:Y:S01]  /*3cf90*/  VIADD R19, R18, UR24 ;  /* 0x0000001812137c36 */ /* 0x010fe20008000000 */
[----:B------:R-:W4:Y:S03]  /*3cfa0*/  LDCU UR58, c[0x0][0x3b8] ;  /* 0x00007700ff3a77ac */ /* 0x000f260008000800 */
[----:B------:R-:W-:Y:S01]  /*3cfb0*/  VIADD R20, R19, UR28 ;  /* 0x0000001c13147c36 */ /* 0x000fe20008000000 */
[----:B------:R-:W-:Y:S01]  /*3cfc0*/  STL.64 [R1+0x1870], R18 ;  /* 0x0018701201007387 */ /* 0x000fe20000100a00 */
[----:B------:R-:W0:Y:S02]  /*3cfd0*/  LDCU UR57, c[0x0][0x3b8] ;  /* 0x00007700ff3977ac */ /* 0x000e240008000800 */
[----:B------:R-:W-:Y:S01]  /*3cfe0*/  VIADD R21, R20, UR30 ;  /* 0x0000001e14157c36 */ /* 0x000fe20008000000 */
[----:B------:R-:W0:Y:S03]  /*3cff0*/  LDCU UR56, c[0x0][0x3b8] ;  /* 0x00007700ff3877ac */ /* 0x000e260008000800 */
        /* <DEDUP_REMOVED lines=19> */
[----:B------:R-:W1:Y:S03]  /*3d130*/  LDCU UR41, c[0x0][0x3b8] ;  /* 0x00007700ff2977ac */ /* 0x000e660008000800 */
[----:B------:R-:W-:Y:S01]  /*3d140*/  VIADD R30, R29, UR70 ;  /* 0x000000461d1e7c36 */ /* 0x000fe20008000000 */
[----:B------:R-:W-:Y:S01]  /*3d150*/  STL.64 [R1+0x1848], R28 ;  /* 0x0018481c01007387 */ /* 0x000fe20000100a00 */
[----:B------:R-:W1:Y:S02]  /*3d160*/  LDCU UR39, c[0x0][0x3b8] ;  /* 0x00007700ff2777ac */ /* 0x000e640008000800 */
[----:B------:R-:W-:Y:S01]  /*3d170*/  VIADD R31, R30, UR69 ;  /* 0x000000451e1f7c36 */ /* 0x000fe20008000000 */
[----:B------:R-:W1:Y:S03]  /*3d180*/  LDCU UR38, c[0x0][0x3b8] ;  /* 0x00007700ff2677ac */ /* 0x000e660008000800 */
[----:B------:R-:W-:Y:S01]  /*3d190*/  VIADD R32, R31, UR68 ;  /* 0x000000441f207c36 */ /* 0x000fe20008000000 */
[----:B------:R-:W-:Y:S01]  /*3d1a0*/  STL.64 [R1+0x1840], R30 ;  /* 0x0018401e01007387 */ /* 0x000fe20000100a00 */
[----:B------:R-:W1:Y:S02]  /*3d1b0*/  LDCU UR37, c[0x0][0x3b8] ;  /* 0x00007700ff2577ac */ /* 0x000e640008000800 */
[----:B0-----:R-:W-:Y:S01]  /*3d1c0*/  VIADD R33, R32, UR67 ;  /* 0x0000004320217c36 */ /* 0x001fe20008000000 */
        /* <DEDUP_REMOVED lines=9> */
[----:B-1----:R-:W-:Y:S01]  /*3d260*/  VIADD R37, R36, UR63 ;  /* 0x0000003f24257c36 */ /* 0x002fe20008000000 */
[----:B------:R-:W1:Y:S03]  /*3d270*/  LDCU UR4, c[0x0][0x3b8] ;  /* 0x00007700ff0477ac */ /* 0x000e660008000800 */
        /* <DEDUP_REMOVED lines=10> */
[----:B----4-:R-:W-:Y:S01]  /*3d320*/  VIADD R42, R41, UR58 ;  /* 0x0000003a292a7c36 */ /* 0x010fe20008000000 */
[----:B------:R-:W-:Y:S01]  /*3d330*/  STL.64 [R1+0x1818], R40 ;  /* 0x0018182801007387 */ /* 0x000fe20000100a00 */
[----:B------:R-:W4:Y:S02]  /*3d340*/  LDCU UR27, c[0x0][0x3b8] ;  /* 0x00007700ff1b77ac */ /* 0x000f240008000800 */
        /* <DEDUP_REMOVED lines=8> */
[----:B------:R-:W-:Y:S01]  /*3d3d0*/  STL [R1+0x1800], R45 ;  /* 0x0018002d01007387 */ /* 0x000fe20000100800 */
        /* <DEDUP_REMOVED lines=19> */
[----:B------:R-:W0:Y:S04]  /*3d510*/  LDCU UR13, c[0x0][0x3b8] ;  /* 0x00007700ff0d77ac */ /* 0x000e280008000800 */
[----:B------:R1:W-:Y:S01]  /*3d520*/  STL [R1], R3 ;  /* 0x0000000301007387 */ /* 0x0003e20000100800 */
[----:B------:R-:W0:Y:S01]  /*3d530*/  LDCU UR11, c[0x0][0x3b8] ;  /* 0x00007700ff0b77ac */ /* 0x000e220008000800 */
[----:B------:R-:W0:Y:S01]  /*3d540*/  LDCU UR12, c[0x0][0x3b8] ;  /* 0x00007700ff0c77ac */ /* 0x000e220008000800 */
[----:B-1----:R-:W-:Y:S01]  /*3d550*/  VIADD R3, R3, UR37 ;  /* 0x0000002503037c36 */ /* 0x002fe20008000000 */
[----:B------:R-:W1:Y:S04]  /*3d560*/  LDCU UR16, c[0x0][0x3b8] ;  /* 0x00007700ff1077ac */ /* 0x000e680008000800 */
[----:B------:R0:W-:Y:S01]  /*3d570*/  STL [R1+0x4], R3 ;  /* 0x0000040301007387 */ /* 0x0001e20000100800 */
[----:B------:R-:W1:Y:S01]  /*3d580*/  LDCU UR18, c[0x0][0x3b8] ;  /* 0x00007700ff1277ac */ /* 0x000e620008000800 */
[----:B------:R-:W1:Y:S01]  /*3d590*/  LDCU UR22, c[0x0][0x3b8] ;  /* 0x00007700ff1677ac */ /* 0x000e620008000800 */
[----:B------:R-:W1:Y:S01]  /*3d5a0*/  LDCU UR24, c[0x0][0x3b8] ;  /* 0x00007700ff1877ac */ /* 0x000e620008000800 */
[----:B0-----:R-:W-:Y:S01]  /*3d5b0*/  VIADD R3, R3, UR35 ;  /* 0x0000002303037c36 */ /* 0x001fe20008000000 */
[----:B------:R-:W0:Y:S04]  /*3d5c0*/  LDCU UR28, c[0x0][0x3b8] ;  /* 0x00007700ff1c77ac */ /* 0x000e280008000800 */
[----:B------:R1:W-:Y:S01]  /*3d5d0*/  STL [R1+0x8], R3 ;  /* 0x0000080301007387 */ /* 0x0003e20000100800 */
        /* <DEDUP_REMOVED lines=46> */
[----:B----4-:R-:W-:Y:S01]  /*3d8c0*/  VIADD R3, R3, UR27 ;  /* 0x0000001b03037c36 */ /* 0x010fe20008000000 */
[----:B------:R-:W4:Y:S04]  /*3d8d0*/  LDCU UR43, c[0x0][0x3b8] ;  /* 0x00007700ff2b77ac */ /* 0x000f280008000800 */
        /* <DEDUP_REMOVED lines=34> */
[----:B------:R-:W-:Y:S01]  /*3db00*/  LOP3.LUT R2, R2, 0xffffefff, RZ, 0xc0, !PT ;  /* 0xffffefff02027812 */ /* 0x000fe200078ec0ff */
[----:B------:R-:W1:Y:S01]  /*3db10*/  LDCU.64 UR72, c[0x0][0x398] ;  /* 0x00007300ff4877ac */ /* 0x000e620008000a00 */
[----:B------:R-:W1:Y:S01]  /*3db20*/  LDCU.64 UR74, c[0x0][0x398] ;  /* 0x00007300ff4a77ac */ /* 0x000e620008000a00 */
[----:B0-----:R-:W-:Y:S01]  /*3db30*/  VIADD R3, R3, UR10 ;  /* 0x0000000a03037c36 */ /* 0x001fe20008000000 */
[----:B------:R-:W0:Y:S04]  /*3db40*/  LDCU UR10, c[0x0][0x3b8] ;  /* 0x00007700ff0a77ac */ /* 0x000e280008000800 */
[----:B------:R1:W-:Y:S01]  /*3db50*/  STL [R1+0x50], R3 ;  /* 0x0000500301007387 */ /* 0x0003e20000100800 */
[----:B------:R-:W0:Y:S01]  /*3db60*/  LDCU.64 UR76, c[0x0][0x398] ;  /* 0x00007300ff4c77ac */ /* 0x000e220008000a00 */
[----:B-1----:R-:W-:Y:S01]  /*3db70*/  VIADD R3, R3, UR8 ;  /* 0x0000000803037c36 */ /* 0x002fe20008000000 */
[----:B------:R-:W1:Y:S04]  /*3db80*/  LDCU UR8, c[0x0][0x3b8] ;  /* 0x00007700ff0877ac */ /* 0x000e680008000800 */
[----:B------:R0:W-:Y:S02]  /*3db90*/  STL [R1+0x54], R3 ;  /* 0x0000540301007387 */ /* 0x0001e40000100800 */
[----:B0-----:R-:W-:Y:S01]  /*3dba0*/  VIADD R3, R3, UR9 ;  /* 0x0000000903037c36 */ /* 0x001fe20008000000 */
[----:B------:R-:W0:Y:S04]  /*3dbb0*/  LDCU UR9, c[0x0][0x3b8] ;  /* 0x00007700ff0977ac */ /* 0x000e280008000800 */
[----:B------:R1:W-:Y:S02]  /*3dbc0*/  STL [R1+0x58], R3 ;  /* 0x0000580301007387 */ /* 0x0003e40000100800 */
        /* <DEDUP_REMOVED lines=120> */
[----:B----4-:R-:W-:Y:S01]  /*3e350*/  VIADD R3, R3, UR43 ;  /* 0x0000002b03037c36 */ /* 0x010fe20008000000 */
[----:B------:R-:W4:Y:S04]  /*3e360*/  LDCU UR43, c[0x0][0x3b8] ;  /* 0x00007700ff2b77ac */ /* 0x000f280008000800 */
        /* <DEDUP_REMOVED lines=138> */
[----:B------:R0:W-:Y:S04]  /*3ec10*/  STL [R1+0x9bc], R3 ;  /* 0x0009bc0301007387 */ /* 0x0001e80000100800 */
[----:B------:R-:W2:Y:S04]  /*3ec20*/  LDL.LU R16, [R1+0x110] ;  /* 0x0001100001107983 */ /* 0x000ea80000300800 */
[----:B------:R-:W2:Y:S01]  /*3ec30*/  LDL.LU R17, [R1+0x114] ;  /* 0x0001140001117983 */ /* 0x000ea20000300800 */
[----:B0-----:R-:W-:Y:S01]  /*3ec40*/  VIADD R3, R3, UR66 ;  /* 0x0000004203037c36 */ /* 0x001fe20008000000 */
[----:B------:R-:W0:Y:S04]  /*3ec50*/  LDCU UR66, c[0x0][0x3b8] ;  /* 0x00007700ff4277ac */ /* 0x000e280008000800 */
[----:B------:R0:W-:Y:S04]  /*3ec60*/  STL [R1+0x9c0], R3 ;  /* 0x0009c00301007387 */ /* 0x0001e80000100800 */
        /* <DEDUP_REMOVED lines=10> */
[----:B0-----:R-:W-:Y:S01]  /*3ed10*/  VIADD R3, R3, UR65 ;  /* 0x0000004103037c36 */ /* 0x001fe20008000000 */
[----:B------:R-:W0:Y:S04]  /*3ed20*/  LDCU UR65, c[0x0][0x3b8] ;  /* 0x00007700ff4177ac */ /* 0x000e280008000800 */
[----:B------:R1:W-:Y:S04]  /*3ed30*/  STL [R1+0x9c4], R3 ;  /* 0x0009c40301007387 */ /* 0x0003e80000100800 */
[----:B------:R-:W4:Y:S04]  /*3ed40*/  LDL.LU R51, [R1+0x1b0] ;  /* 0x0001b00001337983 */ /* 0x000f280000300800 */
[----:B------:R-:W4:Y:S01]  /*3ed50*/  LDL.LU R53, [R1+0x1b4] ;  /* 0x0001b40001357983 */ /* 0x000f220000300800 */
[----:B-1----:R-:W-:Y:S01]  /*3ed60*/  VIADD R3, R3, UR64 ;  /* 0x0000004003037c36 */ /* 0x002fe20008000000 */
[----:B------:R-:W1:Y:S02]  /*3ed70*/  LDCU UR64, c[0x0][0x3b8] ;  /* 0x00007700ff4077ac */ /* 0x000e640008000800 */
[----:B------:R-:W4:Y:S04]  /*3ed80*/  LDL.LU R55, [R1+0x1b8] ;  /* 0x0001b80001377983 */ /* 0x000f280000300800 */
[----:B------:R0:W-:Y:S04]  /*3ed90*/  STL [R1+0x9c8], R3 ;  /* 0x0009c80301007387 */ /* 0x0001e80000100800 */
[----:B------:R-:W4:Y:S01]  /*3eda0*/  LDL.LU R54, [R1+0x1bc] ;  /* 0x0001bc0001367983 */ /* 0x000f220000300800 */
        /* <DEDUP_REMOVED lines=10> */
[----:B------:R-:W1:Y:S01]  /*3ee50*/  LDCU UR60, c[0x0][0x3b8] ;  /* 0x00007700ff3c77ac */ /* 0x000e620008000800 */
[----:B--2---:R-:W-:-:S05]  /*3ee60*/  F2FP.SATFINITE.E5M2.F32.PACK_AB_MERGE_C R17, R17, R16, RZ ;  /* 0x000000101111723e */ /* 0x004fca00048060ff */
[----:B------:R-:W-:Y:S04]  /*3ee70*/  STL [R1+0x1538], R17 ;  /* 0x0015381101007387 */ /* 0x000fe80000100800 */
[----:B------:R2:W-:Y:S01]  /*3ee80*/  STL [R1+0x9dc], R3 ;  /* 0x0009dc0301007387 */ /* 0x0005e20000100800 */
[----:B---3--:R-:W-:Y:S01]  /*3ee90*/  F2FP.SATFINITE.E5M2.F32.PACK_AB_MERGE_C R16, R49, R50, RZ ;  /* 0x000000323110723e */ /* 0x008fe200048060ff */
[----:B--2---:R-:W-:Y:S01]  /*3eea0*/  VIADD R3, R3, UR59 ;  /* 0x0000003b03037c36 */ /* 0x004fe20008000000 */
[----:B----4-:R-:W-:-:S03]  /*3eeb0*/  F2FP.SATFINITE.E5M2.F32.PACK_AB_MERGE_C R7, R7, R48, RZ ;  /* 0x000000300707723e */ /* 0x010fc600048060ff */
[----:B------:R-:W-:Y:S01]  /*3eec0*/  STL [R1+0x1550], R16 ;  /* 0x0015501001007387 */ /* 0x000fe20000100800 */
[----:B------:R-:W2:Y:S03]  /*3eed0*/  LDCU UR59, c[0x0][0x3b8] ;  /* 0x00007700ff3b77ac */ /* 0x000ea60008000800 */
[----:B------:R-:W-:Y:S01]  /*3eee0*/  STL [R1+0x1570], R7 ;  /* 0x0015700701007387 */ /* 0x000fe20000100800 */
[----:B------:R-:W-:-:S03]  /*3eef0*/  F2FP.SATFINITE.E5M2.F32.PACK_AB_MERGE_C R6, R52, R6, RZ ;  /* 0x000000063406723e */ /* 0x000fc600048060ff */
[----:B------:R3:W-:Y:S04]  /*3ef00*/  STL [R1+0x9cc], R3 ;  /* 0x0009cc0301007387 */ /* 0x0007e80000100800 */
[----:B------:R-:W-:Y:S01]  /*3ef10*/  STL [R1+0x156c], R6 ;  /* 0x00156c0601007387 */ /* 0x000fe20000100800 */
[----:B------:R-:W-:Y:S01]  /*3ef20*/  F2FP.SATFINITE.E5M2.F32.PACK_AB_MERGE_C R5, R4, R5, RZ ;  /* 0x000000050405723e */ /* 0x000fe200048060ff */
[----:B---3--:R-:W-:Y:S01]  /*3ef30*/  VIADD R3, R3, UR58 ;  /* 0x0000003a03037c36 */ /* 0x008fe20008000000 */
[----:B------:R-:W3:Y:S01]  /*3ef40*/  LDCU UR58, c[0x0][0x3b8] ;  /* 0x00007700ff3a77ac */ /* 0x000ee20008000800 */
[----:B------:R-:W-:Y:S02]  /*3ef50*/  F2FP.SATFINITE.E5M2.F32.PACK_AB_MERGE_C R4, R13, R14, RZ ;  /* 0x0000000e0d04723e */ /* 0x000fe400048060ff */
[----:B------:R-:W4:Y:S04]  /*3ef60*/  LDL.LU R14, [R1+0x1c0] ;  /* 0x0001c000010e7983 */ /* 0x000f280000300800 */
[----:B------:R0:W-:Y:S04]  /*3ef70*/  STL [R1+0x159c], R5 ;  /* 0x00159c0501007387 */ /* 0x0001e80000100800 */
[----:B------:R0:W-:Y:S04]  /*3ef80*/  STL [R1+0x110], R3 ;  /* 0x0001100301007387 */ /* 0x0001e80000100800 */
[----:B------:R1:W-:Y:S04]  /*3ef90*/  STL [R1+0x1598], R4 ;  /* 0x0015980401007387 */ /* 0x0003e80000100800 */
[----:B------:R-:W4:Y:S01]  /*3efa0*/  LDL.LU R13, [R1+0x1c4] ;  /* 0x0001c400010d7983 */ /* 0x000f220000300800 */
[----:B------:R-:W-:-:S03]  /*3efb0*/  F2FP.SATFINITE.E5M2.F32.PACK_AB_MERGE_C R7, R53, R51, RZ ;  /* 0x000000333507723e */ /* 0x000fc600048060ff */
[----:B0-----:R-:W2:Y:S01]  /*3efc0*/  LDL.LU R5, [R1+0x1c8] ;  /* 0x0001c80001057983 */ /* 0x001ea20000300800 */
[----:B------:R-:W-:Y:S01]  /*3efd0*/  VIADD R3, R3, UR57 ;  /* 0x0000003903037c36 */ /* 0x000fe20008000000 */
[----:B------:R-:W0:Y:S02]  /*3efe0*/  LDCU UR57, c[0x0][0x3b8] ;  /* 0x00007700ff3977ac */ /* 0x000e240008000800 */
[----:B-1----:R-:W2:Y:S01]  /*3eff0*/  LDL.LU R4, [R1+0x1cc] ;  /* 0x0001cc0001047983 */ /* 0x002ea20000300800 */
[----:B------:R-:W-:-:S03]  /*3f000*/  F2FP.SATFINITE.E5M2.F32.PACK_AB_MERGE_C R6, R54, R55, RZ ;  /* 0x000000373606723e */ /* 0x000fc600048060ff */
[----:B------:R-:W-:Y:S04]  /*3f010*/  STL [R1+0x15cc], R7 ;  /* 0x0015cc0701007387 */ /* 0x000fe80000100800 */
[----:B------:R1:W-:Y:S04]  /*3f020*/  STL [R1+0x114], R3 ;  /* 0x0001140301007387 */ /* 0x0003e80000100800 */
[----:B------:R4:W-:Y:S04]  /*3f030*/  STL [R1+0x15c4], R6 ;  /* 0x0015c40601007387 */ /* 0x0009e80000100800 */
[----:B------:R-:W3:Y:S01]  /*3f040*/  LDL.LU R24, [R1+0x1d0] ;  /* 0x0001d00001187983 */ /* 0x000ee20000300800 */
[----:B-1----:R-:W-:Y:S01]  /*3f050*/  VIADD R3, R3, UR56 ;  /* 0x0000003803037c36 */ /* 0x002fe20008000000 */
[----:B------:R-:W1:Y:S04]  /*3f060*/  LDCU UR56, c[0x0][0x3b8] ;  /* 0x00007700ff3877ac */ /* 0x000e680008000800 */
        /* <DEDUP_REMOVED lines=16> */
[----:B----4-:R-:W-:-:S03]  /*3f170*/  F2FP.SATFINITE.E5M2.F32.PACK_AB_MERGE_C R6, R13, R14, RZ ;  /* 0x0000000e0d06723e */ /* 0x010fc600048060ff */
[----:B------:R-:W4:Y:S04]  /*3f180*/  LDL.LU R14, [R1+0x290] ;  /* 0x00029000010e7983 */ /* 0x000f280000300800 */
[----:B------:R-:W4:Y:S01]  /*3f190*/  LDL.LU R13, [R1+0x294] ;  /* 0x00029400010d7983 */ /* 0x000f220000300800 */
[----:B--2---:R-:W-:-:S03]  /*3f1a0*/  F2FP.SATFINITE.E5M2.F32.PACK_AB_MERGE_C R4, R4, R5, RZ ;  /* 0x000000050404723e */ /* 0x004fc600048060ff */
[----:B------:R2:W-:Y:S01]  /*3f1b0*/  STL [R1+0x1600], R6 ;  /* 0x0016000601007387 */ /* 0x0005e20000100800 */
[----:B0-----:R-:W-:Y:S01]  /*3f1c0*/  VIADD R3, R3, UR53 ;  /* 0x0000003503037c36 */ /* 0x001fe20008000000 */
[----:B------:R-:W0:Y:S02]  /*3f1d0*/  LDCU UR53, c[0x0][0x3b8] ;  /* 0x00007700ff3577ac */ /* 0x000e240008000800 */
[----:B------:R0:W-:Y:S04]  /*3f1e0*/  STL [R1+0x15f8], R4 ;  /* 0x0015f80401007387 */ /* 0x0001e80000100800 */
[----:B--2---:R-:W2:Y:S04]  /*3f1f0*/  LDL.LU R6, [R1+0x298] ;  /* 0x0002980001067983 */ /* 0x004ea80000300800 */
[----:B------:R-:W2:Y:S04]  /*3f200*/  LDL.LU R52, [R1+0x29c] ;  /* 0x00029c0001347983 */ /* 0x000ea80000300800 */
[----:B------:R-:W2:Y:S04]  /*3f210*/  LDL.LU R51, [R1+0x2b0] ;  /* 0x0002b00001337983 */ /* 0x000ea80000300800 */
[----:B------:R0:W-:Y:S04]  /*3f220*/  STL [R1+0x11c], R3 ;  /* 0x00011c0301007387 */ /* 0x0001e80000100800 */
[----:B------:R-:W2:Y:S01]  /*3f230*/  LDL.LU R54, [R1+0x2b4] ;  /* 0x0002b40001367983 */ /* 0x000ea20000300800 */
[----:B---3--:R-:W-:-:S03]  /*3f240*/  F2FP.SATFINITE.E5M2.F32.PACK_AB_MERGE_C R24, R25, R24, RZ ;  /* 0x000000181918723e */ /* 0x008fc600048060ff */
[----:B------:R-:W3:Y:S01]  /*3f250*/  LDL.LU R5, [R1+0x2b8] ;  /* 0x0002b80001057983 */ /* 0x000ee20000300800 */
[----:B------:R-:W-:-:S03]  /*3f260*/  F2FP.SATFINITE.E5M2.F32.PACK_AB_MERGE_C R22, R23, R22, RZ ;  /* 0x000000161716723e */ /* 0x000fc600048060ff */
[----:B0-----:R-:W3:Y:S01]  /*3f270*/  LDL.LU R4, [R1+0x2bc] ;  /* 0x0002bc0001047983 */ /* 0x001ee20000300800 */
[----:B------:R-:W-:Y:S01]  /*3f280*/  VIADD R3, R3, UR51 ;  /* 0x0000003303037c36 */ /* 0x000fe20008000000 */
[----:B------:R-:W0:Y:S02]  /*3f290*/  LDCU UR51, c[0x0][0x3b8] ;  /* 0x00007700ff3377ac */ /* 0x000e240008000800 */
[----:B------:R-:W-:Y:S01]  /*3f2a0*/  STL [R1+0x1618], R24 ;  /* 0x0016181801007387 */ /* 0x000fe20000100800 */
[----:B------:R-:W-:-:S03]  /*3f2b0*/  F2FP.SATFINITE.E5M2.F32.PACK_AB_MERGE_C R20, R21, R20, RZ ;  /* 0x000000141514723e */ /* 0x000fc600048060ff */
[----:B------:R-:W-:Y:S04]  /*3f2c0*/  STL [R1+0x1620], R22 ;  /* 0x0016201601007387 */ /* 0x000fe80000100800 */
[----:B------:R-:W-:Y:S01]  /*3f2d0*/  STL [R1+0x1644], R20 ;  /* 0x0016441401007387 */ /* 0x000fe20000100800 */
[----:B------:R-:W-:-:S03]  /*3f2e0*/  F2FP.SATFINITE.E5M2.F32.PACK_AB_MERGE_C R18, R19, R18, RZ ;  /* 0x000000121312723e */ /* 0x000fc600048060ff */
[----:B------:R0:W-:Y:S01]  /*3f2f0*/  STL [R1+0x150], R3 ;  /* 0x0001500301007387 */ /* 0x0001e20000100800 */
[----:B------:R-:W-:Y:S01]  /*3f300*/  F2FP.SATFINITE.E5M2.F32.PACK_AB_MERGE_C R17, R17, R16, RZ ;  /* 0x000000101111723e */ /* 0x000fe200048060ff */
[----:B0-----:R-:W-:Y:S02]  /*3f310*/  VIADD R3, R3, UR50 ;  /* 0x0000003203037c36 */ /* 0x001fe40008000000 */
[----:B------:R-:W-:Y:S01]  /*3f320*/  STL [R1+0x1640], R18 ;  /* 0x0016401201007387 */ /* 0x000fe20000100800 */
[----:B------:R-:W0:Y:S01]  /*3f330*/  LDCU UR50, c[0x0][0x3b8] ;  /* 0x00007700ff3277ac */ /* 0x000e220008000800 */
[----:B------:R-:W-:Y:S02]  /*3f340*/  F2FP.SATFINITE.E5M2.F32.PACK_AB_MERGE_C R16, R49, R50, RZ ;  /* 0x000000323110723e */ /* 0x000fe400048060ff */
[----:B------:R-:W-:Y:S04]  /*3f350*/  STL [R1+0x167c], R17 ;  /* 0x00167c1101007387 */ /* 0x000fe80000100800 */
[----:B------:R1:W-:Y:S04]  /*3f360*/  STL [R1+0x154], R3 ;  /* 0x0001540301007387 */ /* 0x0003e80000100800 */
[----:B------:R0:W-:Y:S01]  /*3f370*/  STL [R1+0x1684], R16 ;  /* 0x0016841001007387 */ /* 0x0001e20000100800 */
[----:B-1----:R-:W-:Y:S01]  /*3f380*/  VIADD R3, R3, UR47 ;  /* 0x0000002f03037c36 */ /* 0x002fe20008000000 */
[----:B------:R-:W1:Y:S01]  /*3f390*/  LDCU UR47, c[0x0][0x3b8] ;  /* 0x00007700ff2f77ac */ /* 0x000e620008000800 */
[----:B0-----:R-:W-:-:S02]  /*3f3a0*/  F2FP.SATFINITE.E5M2.F32.PACK_AB_MERGE_C R16, R7, R48, RZ ;  /* 0x000000300710723e */ /* 0x001fc400048060ff */
[----:B------:R-:W-:-:S03]  /*3f3b0*/  F2FP.SATFINITE.E5M2.F32.PACK_AB_MERGE_C R7, R55, R53, RZ ;  /* 0x000000353707723e */ /* 0x000fc600048060ff */
[----:B------:R-:W-:Y:S04]  /*3f3c0*/  STL [R1+0x1694], R16 ;  /* 0x0016941001007387 */ /* 0x000fe80000100800 */
[----:B------:R0:W-:Y:S04]  /*3f3d0*/  STL [R1+0x158], R3 ;  /* 0x0001580301007387 */ /* 0x0001e80000100800 */
[----:B------:R4:W-:Y:S04]  /*3f3e0*/  STL [R1+0x169c], R7 ;  /* 0x00169c0701007387 */ /* 0x0009e80000100800 */
[----:B------:R-:W3:Y:S01]  /*3f3f0*/  LDL.LU R53, [R1+0x2d0] ;  /* 0x0002d00001357983 */ /* 0x000ee20000300800 */
[----:B0-----:R-:W-:Y:S01]  /*3f400*/  VIADD R3, R3, UR46 ;  /* 0x0000002e03037c36 */ /* 0x001fe20008000000 */
[----:B------:R-:W0:Y:S02]  /*3f410*/  LDCU UR46, c[0x0][0x3b8] ;  /* 0x00007700ff2e77ac */ /* 0x000e240008000800 */
[----:B------:R-:W3:Y:S01]  /*3f420*/  LDL.LU R55, [R1+0x2d4] ;  /* 0x0002d40001377983 */ /* 0x000ee20000300800 */
[----:B----4-:R-:W-:-:S05]  /*3f430*/  F2FP.SATFINITE.E5M2.F32.PACK_AB_MERGE_C R7, R13, R14, RZ ;  /* 0x0000000e0d07723e */ /* 0x010fca00048060ff */
[----:B------:R-:W-:Y:S04]  /*3f440*/  STL [R1+0x168c], R7 ;  /* 0x00168c0701007387 */ /* 0x000fe80000100800 */
[----:B------:R4:W-:Y:S04]  /*3f450*/  STL [R1+0x15c], R3 ;  /* 0x00015c0301007387 */ /* 0x0009e80000100800 */
[----:B------:R-:W3:Y:S04]  /*3f460*/  LDL.LU R14, [R1+0x2d8] ;  /* 0x0002d800010e7983 */ /* 0x000ee80000300800 */
[----:B------:R-:W3:Y:S01]  /*3f470*/  LDL.LU R13, [R1+0x2dc] ;  /* 0x0002dc00010d7983 */ /* 0x000ee20000300800 */
[----:B--2---:R-:W-:Y:S01]  /*3f480*/  F2FP.SATFINITE.E5M2.F32.PACK_AB_MERGE_C R6, R52, R6, RZ ;  /* 0x000000063406723e */ /* 0x004fe200048060ff */
[----:B----4-:R-:W-:Y:S01]  /*3f490*/  VIADD R3, R3, UR45 ;  /* 0x0000002d03037c36 */ /* 0x010fe20008000000 */
[----:B------:R-:W2:Y:S03]  /*3f4a0*/  LDCU UR45, c[0x0][0x3b8] ;  /* 0x00007700ff2d77ac */ /* 0x000ea60008000800 */
[----:B------:R4:W-:Y:S02]  /*3f4b0*/  STL [R1+0x1690], R6 ;  /* 0x0016900601007387 */ /* 0x0009e40000100800 */
[----:B----4-:R-:W-:-:S02]  /*3f4c0*/  F2FP.SATFINITE.E5M2.F32.PACK_AB_MERGE_C R6, R54, R51, RZ ;  /* 0x000000333606723e */ /* 0x010fc400048060ff */
[----:B---3--:R-:W-:-:S03]  /*3f4d0*/  F2FP.SATFINITE.E5M2.F32.PACK_AB_MERGE_C R4, R4, R5, RZ ;  /* 0x000000050404723e */ /* 0x008fc600048060ff */
[----:B------:R3:W-:Y:S04]  /*3f4e0*/  STL [R1+0x1664], R6 ;  /* 0x0016640601007387 */ /* 0x0007e80000100800 */
[----:B------:R-:W-:Y:S04]  /*3f4f0*/  STL [R1+0x180], R3 ;  /* 0x0001800301007387 */ /* 0x000fe80000100800 */
[----:B------:R4:W-:Y:S01]  /*3f500*/  STL [R1+0x1688], R4 ;  /* 0x0016880401007387 */ /* 0x0009e20000100800 */
[----:B---3--:R-:W-:Y:S01]  /*3f510*/  VIADD R6, R3, UR43 ;  /* 0x0000002b03067c36 */ /* 0x008fe20008000000 */
[----:B------:R-:W3:Y:S02]  /*3f520*/  LDCU UR43, c[0x0][0x3b8] ;  /* 0x00007700ff2b77ac */ /* 0x000ee40008000800 */
[----:B------:R-:W2:Y:S04]  /*3f530*/  LDL.LU R24, [R1+0x2f0] ;  /* 0x0002f00001187983 */ /* 0x000ea80000300800 */
[----:B------:R-:W2:Y:S04]  /*3f540*/  LDL.LU R25, [R1+0x2f4] ;  /* 0x0002f40001197983 */ /* 0x000ea80000300800 */
        /* <DEDUP_REMOVED lines=13> */
[----:B----4-:R-:W4:Y:S04]  /*3f620*/  LDL.LU R4, [R1+0x358] ;  /* 0x0003580001047983 */ /* 0x010f280000300800 */
[----:B------:R-:W4:Y:S01]  /*3f630*/  LDL.LU R3, [R1+0x35c] ;  /* 0x00035c0001037983 */ /* 0x000f220000300800 */
[----:B------:R-:W-:Y:S01]  /*3f640*/  F2FP.SATFINITE.E5M2.F32.PACK_AB_MERGE_C R26, R55, R53, RZ ;  /* 0x00000035371a723e */ /* 0x000fe200048060ff */
[----:B0-----:R-:W-:Y:S01]  /*3f650*/  VIADD R6, R6, UR41 ;  /* 0x0000002906067c36 */ /* 0x001fe20008000000 */
[----:B------:R-:W0:Y:S03]  /*3f660*/  LDCU UR41, c[0x0][0x3b8] ;  /* 0x00007700ff2977ac */ /* 0x000e260008000800 */
[----:B------:R-:W-:Y:S01]  /*3f670*/  STL [R1+0x1634], R26 ;  /* 0x0016341a01007387 */ /* 0x000fe20000100800 */
[----:B------:R-:W-:-:S05]  /*3f680*/  F2FP.SATFINITE.E5M2.F32.PACK_AB_MERGE_C R7, R13, R14, RZ ;  /* 0x0000000e0d07723e */ /* 0x000fca00048060ff */
[----:B------:R0:W-:Y:S04]  /*3f690*/  STL [R1+0x1630], R7 ;  /* 0x0016300701007387 */ /* 0x0001e80000100800 */
[----:B------:R-:W4:Y:S04]  /*3f6a0*/  LDL.LU R48, [R1+0x370] ;  /* 0x0003700001307983 */ /* 0x000f280000300800 */
[----:B0-----:R-:W4:Y:S04]  /*3f6b0*/  LDL.LU R7, [R1+0x374] ;  /* 0x0003740001077983 */ /* 0x001f280000300800 */
[----:B------:R-:W4:Y:S04]  /*3f6c0*/  LDL.LU R52, [R1+0x378] ;  /* 0x0003780001347983 */ /* 0x000f280000300800 */
[----:B------:R0:W-:Y:S04]  /*3f6d0*/  STL [R1+0x188], R6 ;  /* 0x0001880601007387 */ /* 0x0001e80000100800 */
[----:B------:R-:W4:Y:S04]  /*3f6e0*/  LDL.LU R51, [R1+0x37c] ;  /* 0x00037c0001337983 */ /* 0x000f280000300800 */
[----:B------:R-:W4:Y:S04]  /*3f6f0*/  LDL.LU R53, [R1+0x390] ;  /* 0x0003900001357983 */ /* 0x000f280000300800 */
[----:B------:R-:W4:Y:S04]  /*3f700*/  LDL.LU R55, [R1+0x394] ;  /* 0x0003940001377983 */ /* 0x000f280000300800 */
[----:B------:R-:W4:Y:S04]  /*3f710*/  LDL.LU R14, [R1+0x398] ;  /* 0x00039800010e7983 */ /* 0x000f280000300800 */
[----:B------:R-:W4:Y:S01]  /*3f720*/  LDL.LU R13, [R1+0x39c] ;  /* 0x00039c00010d7983 */ /* 0x000f220000300800 */
[----:B--2---:R-:W-:Y:S01]  /*3f730*/  F2FP.SATFINITE.E5M2.F32.PACK_AB_MERGE_C R24, R25, R24, RZ ;  /* 0x000000181918723e */ /* 0x004fe200048060ff */
[----:B0-----:R-:W-:Y:S01]  /*3f740*/  VIADD R6, R6, UR39 ;  /* 0x0000002706067c36 */ /* 0x001fe20008000000 */
[----:B------:R-:W0:Y:S01]  /*3f750*/  LDCU UR39, c[0x0][0x3b8] ;  /* 0x00007700ff2777ac */ /* 0x000e220008000800 */
[----:B---3--:R-:W-:-:S02]  /*3f760*/  F2FP.SATFINITE.E5M2.F32.PACK_AB_MERGE_C R22, R23, R22, RZ ;  /* 0x000000161716723e */ /* 0x008fc400048060ff */
[----:B------:R-:W-:Y:S01]  /*3f770*/  STL [R1+0x161c], R24 ;  /* 0x00161c1801007387 */ /* 0x000fe20000100800 */
[----:B------:R-:W-:-:S03]  /*3f780*/  F2FP.SATFINITE.E5M2.F32.PACK_AB_MERGE_C R20, R21, R20, RZ ;  /* 0x000000141514723e */ /* 0x000fc600048060ff */
[----:B------:R-:W-:Y:S04]  /*3f790*/  STL [R1+0x1624], R22 ;  /* 0x0016241601007387 */ /* 0x000fe80000100800 */
[----:B------:R-:W-:Y:S01]  /*3f7a0*/  STL [R1+0x15d8], R20 ;  /* 0x0015d81401007387 */ /* 0x000fe20000100800 */
[----:B------:R-:W-:-:S03]  /*3f7b0*/  F2FP.SATFINITE.E5M2.F32.PACK_AB_MERGE_C R18, R19, R18, RZ ;  /* 0x000000121312723e */ /* 0x000fc600048060ff */
[----:B------:R2:W-:Y:S01]  /*3f7c0*/  STL [R1+0x18c], R6 ;  /* 0x00018c0601007387 */ /* 0x0005e20000100800 */
[----:B------:R-:W-:Y:S01]  /*3f7d0*/  F2FP.SATFINITE.E5M2.F32.PACK_AB_MERGE_C R17, R17, R16, RZ ;  /* 0x000000101111723e */ /* 0x000fe200048060ff */
[----:B--2---:R-:W-:Y:S02]  /*3f7e0*/  VIADD R6, R6, UR38 ;  /* 0x0000002606067c36 */ /* 0x004fe40008000000 */
[----:B------:R-:W-:Y:S01]  /*3f7f0*/  STL [R1+0x15f4], R18 ;  /* 0x0015f41201007387 */ /* 0x000fe20000100800 */
[----:B------:R-:W2:Y:S01]  /*3f800*/  LDCU UR38, c[0x0][0x3b8] ;  /* 0x00007700ff2677ac */ /* 0x000ea20008000800 */
[----:B------:R-:W-:Y:S02]  /*3f810*/  F2FP.SATFINITE.E5M2.F32.PACK_AB_MERGE_C R16, R49, R50, RZ ;  /* 0x000000323110723e */ /* 0x000fe400048060ff */
[----:B------:R-:W-:Y:S04]  /*3f820*/  STL [R1+0x15c0], R17 ;  /* 0x0015c01101007387 */ /* 0x000fe80000100800 */
[----:B------:R3:W-:Y:S01]  /*3f830*/  STL [R1+0x1b0], R6 ;  /* 0x0001b00601007387 */ /* 0x0007e20000100800 */
[----:B------:R-:W-:-:S03]  /*3f840*/  F2FP.SATFINITE.E5M2.F32.PACK_AB_MERGE_C R5, R5, R54, RZ ;  /* 0x000000360505723e */ /* 0x000fc600048060ff */
[----:B------:R-:W-:Y:S04]  /*3f850*/  STL [R1+0x15bc], R16 ;  /* 0x0015bc1001007387 */ /* 0x000fe80000100800 */
[----:B------:R-:W2:Y:S01]  /*3f860*/  LDL.LU R54, [R1+0x3b0] ;  /* 0x0003b00001367983 */ /* 0x000ea20000300800 */
[----:B---3--:R-:W-:Y:S01]  /*3f870*/  VIADD R6, R6, UR37 ;  /* 0x0000002506067c36 */ /* 0x008fe20008000000 */
[----:B----4-:R-:W-:Y:S02]  /*3f880*/  F2FP.SATFINITE.E5M2.F32.PACK_AB_MERGE_C R3, R3, R4, RZ ;  /* 0x000000040303723e */ /* 0x010fe400048060ff */
[----:B------:R3:W-:Y:S01]  /*3f890*/  STL [R1+0x1594], R5 ;  /* 0x0015940501007387 */ /* 0x0007e20000100800 */
[----:B------:R-:W4:Y:S03]  /*3f8a0*/  LDCU UR37, c[0x0][0x3b8] ;  /* 0x00007700ff2577ac */ /* 0x000f260008000800 */
[----:B------:R-:W-:Y:S04]  /*3f8b0*/  STL [R1+0x1b4], R6 ;  /* 0x0001b40601007387 */ /* 0x000fe80000100800 */
[----:B------:R0:W-:Y:S04]  /*3f8c0*/  STL [R1+0x1590], R3 ;  /* 0x0015900301007387 */ /* 0x0001e80000100800 */
[----:B---3--:R-:W2:Y:S04]  /*3f8d0*/  LDL.LU R5, [R1+0x3b4] ;  /* 0x0003b40001057983 */ /* 0x008ea80000300800 */
[----:B------:R-:W3:Y:S04]  /*3f8e0*/  LDL.LU R4, [R1+0x3b8] ;  /* 0x0003b80001047983 */ /* 0x000ee80000300800 */
[----:B0-----:R-:W3:Y:S01]  /*3f8f0*/  LDL.LU R3, [R1+0x3bc] ;  /* 0x0003bc0001037983 */ /* 0x001ee20000300800 */
[----:B------:R-:W-:Y:S01]  /*3f900*/  VIADD R6, R6, UR35 ;  /* 0x0000002306067c36 */ /* 0x000fe20008000000 */
[----:B------:R-:W0:Y:S01]  /*3f910*/  LDCU UR35, c[0x0][0x3b8] ;  /* 0x00007700ff2377ac */ /* 0x000e220008000800 */
[----:B------:R-:W-:-:S05]  /*3f920*/  F2FP.SATFINITE.E5M2.F32.PACK_AB_MERGE_C R16, R7, R48, RZ ;  /* 0x000000300710723e */ /* 0x000fca00048060ff */
[----:B------:R-:W-:Y:S04]  /*3f930*/  STL [R1+0x155c], R16 ;  /* 0x00155c1001007387 */ /* 0x000fe80000100800 */
[----:B------:R0:W-:Y:S01]  /*3f940*/  STL [R1+0x1b8], R6 ;  /* 0x0001b80601007387 */ /* 0x0001e20000100800 */
[----:B------:R-:W-:Y:S01]  /*3f950*/  F2FP.SATFINITE.E5M2.F32.PACK_AB_MERGE_C R7, R51, R52, RZ ;  /* 0x000000343307723e */ /* 0x000fe200048060ff */
[----:B0-----:R-:W-:Y:S01]  /*3f960*/  VIADD R6, R6, UR7 ;  /* 0x0000000706067c36 */ /* 0x001fe20008000000 */
[----:B------:R-:W-:-:S03]  /*3f970*/  F2FP.SATFINITE.E5M2.F32.PACK_AB_MERGE_C R16, R55, R53, RZ ;  /* 0x000000353710723e */ /* 0x000fc600048060ff */
[----:B------:R0:W-:Y:S01]  /*3f980*/  STL [R1+0x1564], R7 ;  /* 0x0015640701007387 */ /* 0x0001e20000100800 */
[----:B------:R-:W1:Y:S03]  /*3f990*/  LDCU UR7, c[0x0][0x3b8] ;  /* 0x00007700ff0777ac */ /* 0x000e660008000800 */
[----:B------:R-:W-:Y:S04]  /*3f9a0*/  STL [R1+0x1530], R16 ;  /* 0x0015301001007387 */ /* 0x000fe80000100800 */
[----:B------:R4:W-:Y:S01]  /*3f9b0*/  STL [R1+0x1bc], R6 ;  /* 0x0001bc0601007387 */ /* 0x0009e20000100800 */
[----:B0-----:R-:W-:Y:S01]  /*3f9c0*/  F2FP.SATFINITE.E5M2.F32.PACK_AB_MERGE_C R7, R13, R14, RZ ;  /* 0x0000000e0d07723e */ /* 0x001fe200048060ff */
[----:B----4-:R-:W-:-:S04]  /*3f9d0*/  VIADD R6, R6, UR6 ;  /* 0x0000000606067c36 */ /* 0x010fc80008000000 */
[----:B------:R2:W-:Y:S01]  /*3f9e0*/  STL [R1+0x1534], R7 ;  /* 0x0015340701007387 */ /* 0x0005e20000100800 */
[----:B------:R-:W0:Y:S03]  /*3f9f0*/  LDCU UR6, c[0x0][0x3b8] ;  /* 0x00007700ff0677ac */ /* 0x000e260008000800 */
[----:B------:R-:W-:Y:S04]  /*3fa00*/  STL [R1+0x1c0], R6 ;  /* 0x0001c00601007387 */ /* 0x000fe80000100800 */
        /* <DEDUP_REMOVED lines=12> */
[----:B--2---:R-:W-:-:S03]  /*3fad0*/  F2FP.SATFINITE.E5M2.F32.PACK_AB_MERGE_C R7, R5, R54, RZ ;  /* 0x000000360507723e */ /* 0x004fc600048060ff */
[----:B------:R-:W2:Y:S04]  /*3fae0*/  LDL.LU R54, [R1+0x430] ;  /* 0x0004300001367983 */ /* 0x000ea80000300800 */
[----:B------:R-:W2:Y:S01]  /*3faf0*/  LDL.LU R5, [R1+0x434] ;  /* 0x0004340001057983 */ /* 0x000ea20000300800 */
[----:B---3--:R-:W-:-:S03]  /*3fb00*/  F2FP.SATFINITE.E5M2.F32.PACK_AB_MERGE_C R3, R3, R4, RZ ;  /* 0x000000040303723e */ /* 0x008fc600048060ff */
[----:B------:R3:W-:Y:S04]  /*3fb10*/  STL [R1+0x1510], R7 ;  /* 0x0015100701007387 */ /* 0x0007e80000100800 */
[----:B------:R-:W2:Y:S04]  /*3fb20*/  LDL.LU R48, [R1+0x438] ;  /* 0x0004380001307983 */ /* 0x000ea80000300800 */
[----:B---3--:R-:W3:Y:S04]  /*3fb30*/  LDL.LU R7, [R1+0x43c] ;  /* 0x00043c0001077983 */ /* 0x008ee80000300800 */
[----:B------:R0:W-:Y:S04]  /*3fb40*/  STL [R1+0x1524], R3 ;  /* 0x0015240301007387 */ /* 0x0001e80000100800 */
[----:B------:R-:W3:Y:S04]  /*3fb50*/  LDL.LU R52, [R1+0x450] ;  /* 0x0004500001347983 */ /* 0x000ee80000300800 */
[----:B------:R-:W3:Y:S04]  /*3fb60*/  LDL.LU R51, [R1+0x454] ;  /* 0x0004540001337983 */ /* 0x000ee80000300800 */
[----:B------:R-:W3:Y:S04]  /*3fb70*/  LDL.LU R53, [R1+0x458] ;  /* 0x0004580001357983 */ /* 0x000ee80000300800 */
[----:B------:R-:W3:Y:S04]  /*3fb80*/  LDL.LU R55, [R1+0x45c] ;  /* 0x00045c0001377983 */ /* 0x000ee80000300800 */
[----:B------:R-:W3:Y:S04]  /*3fb90*/  LDL.LU R4, [R1+0x470] ;  /* 0x0004700001047983 */ /* 0x000ee80000300800 */
[----:B0-----:R-:W3:Y:S01]  /*3fba0*/  LDL.LU R3, [R1+0x474] ;  /* 0x0004740001037983 */ /* 0x001ee20000300800 */
[----:B------:R-:W-:Y:S01]  /*3fbb0*/  VIADD R6, R6, UR5 ;  /* 0x0000000506067c36 */ /* 0x000fe20008000000 */
[----:B------:R-:W0:Y:S04]  /*3fbc0*/  LDCU UR5, c[0x0][0x3b8] ;  /* 0x00007700ff0577ac */ /* 0x000e280008000800 */
[----:B------:R0:W-:Y:S01]  /*3fbd0*/  STL [R1+0x1c4], R6 ;  /* 0x0001c40601007387 */ /* 0x0001e20000100800 */
[----:B----4-:R-:W-:-:S03]  /*3fbe0*/  F2FP.SATFINITE.E5M2.F32.PACK_AB_MERGE_C R24, R13, R14, RZ ;  /* 0x0000000e0d18723e */ /* 0x010fc600048060ff */
[----:B------:R-:W4:Y:S04]  /*3fbf0*/  LDL.LU R14, [R1+0x478] ;  /* 0x00047800010e7983 */ /* 0x000f280000300800 */
[----:B------:R-:W4:Y:S01]  /*3fc00*/  LDL.LU R13, [R1+0x47c] ;  /* 0x00047c00010d7983 */ /* 0x000f220000300800 */
[----:B------:R-:W-:Y:S01]  /*3fc10*/  F2FP.SATFINITE.E5M2.F32.PACK_AB_MERGE_C R22, R23, R22, RZ ;  /* 0x000000161716723e */ /* 0x000fe200048060ff */
[----:B0-----:R-:W-:Y:S02]  /*3fc20*/  VIADD R6, R6, UR4 ;  /* 0x0000000406067c36 */ /* 0x001fe40008000000 */
[----:B------:R-:W-:Y:S01]  /*3fc30*/  STL [R1+0x14fc], R24 ;  /* 0x0014fc1801007387 */ /* 0x000fe20000100800 */
[----:B------:R-:W0:Y:S01]  /*3fc40*/  LDCU UR4, c[0x0][0x3b8] ;  /* 0x00007700ff0477ac */ /* 0x000e220008000800 */
[----:B------:R-:W-:-:S02]  /*3fc50*/  F2FP.SATFINITE.E5M2.F32.PACK_AB_MERGE_C R20, R21, R20, RZ ;  /* 0x000000141514723e */ /* 0x000fc400048060ff */
        /* <DEDUP_REMOVED lines=14> */
[----:B--2---:R-:W-:-:S02]  /*3fd40*/  F2FP.SATFINITE.E5M2.F32.PACK_AB_MERGE_C R16, R5, R54, RZ ;  /* 0x000000360510723e */ /* 0x004fc400048060ff */
[----:B------:R-:W2:Y:S01]  /*3fd50*/  LDL.LU R54, [R1+0x490] ;  /* 0x0004900001367983 */ /* 0x000ea20000300800 */
[----:B---3--:R-:W-:-:S03]  /*3fd60*/  F2FP.SATFINITE.E5M2.F32.PACK_AB_MERGE_C R7, R7, R48, RZ ;  /* 0x000000300707723e */ /* 0x008fc600048060ff */
[----:B------:R-:W2:Y:S04]  /*3fd70*/  LDL.LU R5, [R1+0x494] ;  /* 0x0004940001057983 */ /* 0x000ea80000300800 */
[----:B------:R3:W-:Y:S04]  /*3fd80*/  STL [R1+0x14c0], R16 ;  /* 0x0014c01001007387 */ /* 0x0007e80000100800 */
[----:B------:R0:W-:Y:S01]  /*3fd90*/  STL [R1+0x1d0], R6 ;  /* 0x0001d00601007387 */ /* 0x0001e20000100800 */
[----:B---3--:R-:W-:-:S03]  /*3fda0*/  F2FP.SATFINITE.E5M2.F32.PACK_AB_MERGE_C R16, R51, R52, RZ ;  /* 0x000000343310723e */ /* 0x008fc600048060ff */
[----:B------:R3:W-:Y:S01]  /*3fdb0*/  STL [R1+0x14bc], R7 ;  /* 0x0014bc0701007387 */ /* 0x0007e20000100800 */
[----:B0-----:R-:W-:-:S03]  /*3fdc0*/  VIADD R6, R6, UR31 ;  /* 0x0000001f06067c36 */ /* 0x001fc60008000000 */
[----:B------:R-:W-:Y:S01]  /*3fdd0*/  STL [R1+0x14b0], R16 ;  /* 0x0014b01001007387 */ /* 0x000fe20000100800 */
[----:B------:R-:W0:Y:S03]  /*3fde0*/  LDCU UR31, c[0x0][0x3b8] ;  /* 0x00007700ff1f77ac */ /* 0x000e260008000800 */
[----:B------:R1:W-:Y:S01]  /*3fdf0*/  STL [R1+0x1d4], R6 ;  /* 0x0001d40601007387 */ /* 0x0003e20000100800 */
[----:B---3--:R-:W-:Y:S02]  /*3fe00*/  F2FP.SATFINITE.E5M2.F32.PACK_AB_MERGE_C R7, R55, R53, RZ ;  /* 0x000000353707723e */ /* 0x008fe400048060ff */
[----:B------:R-:W-:-:S03]  /*3fe10*/  F2FP.SATFINITE.E5M2.F32.PACK_AB_MERGE_C R3, R3, R4, RZ ;  /* 0x000000040303723e */ /* 0x000fc600048060ff */
[----:B------:R-:W-:Y:S01]  /*3fe20*/  STL [R1+0x14a8], R7 ;  /* 0x0014a80701007387 */ /* 0x000fe20000100800 */
[----:B-1----:R-:W-:-:S03]  /*3fe30*/  VIADD R6, R6, UR29 ;  /* 0x0000001d06067c36 */ /* 0x002fc60008000000 */
[----:B------:R1:W-:Y:S01]  /*3fe40*/  STL [R1+0x1494], R3 ;  /* 0x0014940301007387 */ /* 0x0003e20000100800 */
[----:B------:R-:W3:Y:S03]  /*3fe50*/  LDCU UR29, c[0x0][0x3b8] ;  /* 0x00007700ff1d77ac */ /* 0x000ee60008000800 */
[----:B------:R-:W-:Y:S04]  /*3fe60*/  STL [R1+0x1d8], R6 ;  /* 0x0001d80601007387 */ /* 0x000fe80000100800 */
[----:B------:R-:W3:Y:S04]  /*3fe70*/  LDL.LU R4, [R1+0x498] ;  /* 0x0004980001047983 */ /* 0x000ee80000300800 */
[----:B-1----:R-:W3:Y:S04]  /*3fe80*/  LDL.LU R3, [R1+0x49c] ;  /* 0x00049c0001037983 */ /* 0x002ee80000300800 */
[----:B------:R-:W3:Y:S04]  /*3fe90*/  LDL.LU R22, [R1+0x4b0] ;  /* 0x0004b00001167983 */ /* 0x000ee80000300800 */
[----:B------:R-:W3:Y:S01]  /*3fea0*/  LDL.LU R23, [R1+0x4b4] ;  /* 0x0004b40001177983 */ /* 0x000ee20000300800 */
[----:B----4-:R-:W-:-:S05]  /*3feb0*/  F2FP.SATFINITE.E5M2.F32.PACK_AB_MERGE_C R7, R13, R14, RZ ;  /* 0x0000000e0d07723e */ /* 0x010fca00048060ff */
        /* <DEDUP_REMOVED lines=11> */
[----:B------:R-:W-:Y:S01]  /*3ff70*/  VIADD R16, R6, UR27 ;  /* 0x0000001b06107c36 */ /* 0x000fe20008000000 */
[----:B------:R-:W0:Y:S02]  /*3ff80*/  LDCU UR27, c[0x0][0x3b8] ;  /* 0x00007700ff1b77ac */ /* 0x000e240008000800 */
[----:B-1----:R-:W4:Y:S01]  /*3ff90*/  LDL.LU R7, [R1+0x540] ;  /* 0x0005400001077983 */ /* 0x002f220000300800 */
[----:B--2---:R-:W-:-:S03]  /*3ffa0*/  F2FP.SATFINITE.E5M2.F32.PACK_AB_MERGE_C R5, R5, R54, RZ ;  /* 0x000000360505723e */ /* 0x004fc600048060ff */
[----:B------:R-:W2:Y:S04]  /*3ffb0*/  LDL.LU R54, [R1+0x544] ;  /* 0x0005440001367983 */ /* 0x000ea80000300800 */
[----:B------:R1:W-:Y:S04]  /*3ffc0*/  STL [R1+0x1478], R5 ;  /* 0x0014780501007387 */ /* 0x0003e80000100800 */
[----:B------:R0:W-:Y:S04]  /*3ffd0*/  STL [R1+0x1dc], R16 ;  /* 0x0001dc1001007387 */ /* 0x0001e80000100800 */
[----:B------:R-:W2:Y:S04]  /*3ffe0*/  LDL.LU R6, [R1+0x548] ;  /* 0x0005480001067983 */ /* 0x000ea80000300800 */
[----:B------:R-:W2:Y:S04]  /*3fff0*/  LDL.LU R52, [R1+0x54c] ;  /* 0x00054c0001347983 */ /* 0x000ea80000300800 */
[----:B------:R-:W2:Y:S04]  /*40000*/  LDL.LU R51, [R1+0x930] ;  /* 0x0009300001337983 */ /* 0x000ea80000300800 */
[----:B------:R-:W2:Y:S04]  /*40010*/  LDL.LU R53, [R1+0x934] ;  /* 0x0009340001357983 */ /* 0x000ea80000300800 */
[----:B------:R-:W2:Y:S04]  /*40020*/  LDL.LU R55, [R1+0x938] ;  /* 0x0009380001377983 */ /* 0x000ea80000300800 */
[----:B-1----:R-:W2:Y:S01]  /*40030*/  LDL.LU R5, [R1+0x93c] ;  /* 0x00093c0001057983 */ /* 0x002ea20000300800 */
[----:B0-----:R-:W-:Y:S01]  /*40040*/  VIADD R16, R16, UR26 ;  /* 0x0000001a10107c36 */ /* 0x001fe20008000000 */
[----:B------:R-:W0:Y:S01]  /*40050*/  LDCU UR26, c[0x0][0x3b8] ;  /* 0x00007700ff1a77ac */ /* 0x000e220008000800 */
[----:B---3--:R-:W-:-:S02]  /*40060*/  F2FP.SATFINITE.E5M2.F32.PACK_AB_MERGE_C R24, R3, R4, RZ ;  /* 0x000000040318723e */ /* 0x008fc400048060ff */
[----:B------:R-:W3:Y:S04]  /*40070*/  LDL.LU R4, [R1+0x530] ;  /* 0x0005300001047983 */ /* 0x000ee80000300800 */
[----:B------:R-:W3:Y:S01]  /*40080*/  LDL.LU R3, [R1+0x534] ;  /* 0x0005340001037983 */ /* 0x000ee20000300800 */
[----:B------:R-:W-:-:S03]  /*40090*/  F2FP.SATFINITE.E5M2.F32.PACK_AB_MERGE_C R22, R23, R22, RZ ;  /* 0x000000161716723e */ /* 0x000fc600048060ff */
[----:B------:R-:W-:Y:S04]  /*400a0*/  STL [R1+0x1484], R24 ;  /* 0x0014841801007387 */ /* 0x000fe80000100800 */
[----:B------:R-:W-:Y:S04]  /*400b0*/  STL [R1+0x146c], R22 ;  /* 0x00146c1601007387 */ /* 0x000fe80000100800 */
[----:B------:R1:W-:Y:S02]  /*400c0*/  STL [R1+0x230], R16 ;  /* 0x0002301001007387 */ /* 0x0003e40000100800 */
[----:B-1----:R-:W-:Y:S01]  /*400d0*/  VIADD R16, R16, UR25 ;  /* 0x0000001910107c36 */ /* 0x002fe20008000000 */
[----:B------:R-:W1:Y:S03]  /*400e0*/  LDCU UR25, c[0x0][0x3b8] ;  /* 0x00007700ff1977ac */ /* 0x000e660008000800 */
[----:B------:R-:W-:Y:S01]  /*400f0*/  VIADD R24, R16, UR23 ;  /* 0x0000001710187c36 */ /* 0x000fe20008000000 */
[----:B------:R-:W0:Y:S01]  /*40100*/  LDCU UR23, c[0x0][0x3b8] ;  /* 0x00007700ff1777ac */ /* 0x000e220008000800 */
[----:B----4-:R-:W-:-:S02]  /*40110*/  F2FP.SATFINITE.E5M2.F32.PACK_AB_MERGE_C R20, R21, R20, RZ ;  /* 0x000000141514723e */ /* 0x010fc400048060ff */
[----:B------:R-:W-:-:S03]  /*40120*/  F2FP.SATFINITE.E5M2.F32.PACK_AB_MERGE_C R18, R19, R18, RZ ;  /* 0x000000121312723e */ /* 0x000fc600048060ff */
[----:B------:R-:W-:Y:S04]  /*40130*/  STL [R1+0x1468], R20 ;  /* 0x0014681401007387 */ /* 0x000fe80000100800 */
[----:B------:R-:W-:Y:S01]  /*40140*/  STL [R1+0x1460], R18 ;  /* 0x0014601201007387 */ /* 0x000fe20000100800 */
[----:B------:R-:W-:-:S03]  /*40150*/  F2FP.SATFINITE.E5M2.F32.PACK_AB_MERGE_C R17, R50, R17, RZ ;  /* 0x000000113211723e */ /* 0x000fc600048060ff */
[----:B------:R-:W-:Y:S04]  /*40160*/  STL [R1+0x234], R16 ;  /* 0x0002341001007387 */ /* 0x000fe80000100800 */
[----:B------:R4:W-:Y:S02]  /*40170*/  STL [R1+0x145c], R17 ;  /* 0x00145c1101007387 */ /* 0x0009e40000100800 */
[----:B----4-:R-:W-:Y:S02]  /*40180*/  F2FP.SATFINITE.E5M2.F32.PACK_AB_MERGE_C R17, R48, R49, RZ ;  /* 0x000000313011723e */ /* 0x010fe400048060ff */
[----:B------:R-:W-:Y:S02]  /*40190*/  F2FP.SATFINITE.E5M2.F32.PACK_AB_MERGE_C R16, R13, R14, RZ ;  /* 0x0000000e0d10723e */ /* 0x000fe400048060ff */
[----:B------:R-:W4:Y:S04]  /*401a0*/  LDL.LU R14, [R1+0x538] ;  /* 0x00053800010e7983 */ /* 0x000f280000300800 */
[----:B------:R-:W-:Y:S04]  /*401b0*/  STL [R1+0x1450], R17 ;  /* 0x0014501101007387 */ /* 0x000fe80000100800 */
[----:B------:R-:W4:Y:S01]  /*401c0*/  LDL.LU R13, [R1+0x53c] ;  /* 0x00053c00010d7983 */ /* 0x000f220000300800 */
[----:B--2---:R-:W-:-:S03]  /*401d0*/  F2FP.SATFINITE.E5M2.F32.PACK_AB_MERGE_C R54, R54, R7, RZ ;  /* 0x000000073636723e */ /* 0x004fc600048060ff */
[----:B------:R-:W-:Y:S04]  /*401e0*/  STL [R1+0x1434], R16 ;  /* 0x0014341001007387 */ /* 0x000fe80000100800 */
[----:B------:R-:W-:Y:S01]  /*401f0*/  STL [R1+0x17e0], R54 ;  /* 0x0017e03601007387 */ /* 0x000fe20000100800 */
[----:B------:R-:W-:-:S05]  /*40200*/  F2FP.SATFINITE.E5M2.F32.PACK_AB_MERGE_C R6, R52, R6, RZ ;  /* 0x000000063406723e */ /* 0x000fca00048060ff */
[----:B------:R2:W-:Y:S02]  /*40210*/  STL [R1+0x1424], R6 ;  /* 0x0014240601007387 */ /* 0x0005e40000100800 */
[----:B--2---:R-:W-:Y:S02]  /*40220*/  F2FP.SATFINITE.E5M2.F32.PACK_AB_MERGE_C R6, R53, R51, RZ ;  /* 0x000000333506723e */ /* 0x004fe400048060ff */
[----:B------:R-:W-:-:S03]  /*40230*/  F2FP.SATFINITE.E5M2.F32.PACK_AB_MERGE_C R54, R5, R55, RZ ;  /* 0x000000370536723e */ /* 0x000fc600048060ff */
[----:B------:R2:W-:Y:S04]  /*40240*/  STL [R1+0x1440], R6 ;  /* 0x0014400601007387 */ /* 0x0005e80000100800 */
[----:B------:R-:W-:Y:S04]  /*40250*/  STL [R1+0x17e4], R54 ;  /* 0x0017e43601007387 */ /* 0x000fe80000100800 */
[----:B------:R-:W4:Y:S04]  /*40260*/  LDL.LU R26, [R1+0x920] ;  /* 0x00092000011a7983 */ /* 0x000f280000300800 */
[----:B------:R-:W4:Y:S01]  /*40270*/  LDL.LU R27, [R1+0x924] ;  /* 0x00092400011b7983 */ /* 0x000f220000300800 */
[----:B---3--:R-:W-:-:S05]  /*40280*/  F2FP.SATFINITE.E5M2.F32.PACK_AB_MERGE_C R3, R3, R4, RZ ;  /* 0x000000040303723e */ /* 0x008fca00048060ff */
        /* <DEDUP_REMOVED lines=20> */
[----:B---3--:R-:W3:Y:S01]  /*403d0*/  LDL.LU R3, [R1+0x8d4] ;  /* 0x0008d40001037983 */ /* 0x008ee20000300800 */
[----:B----4-:R-:W-:-:S03]  /*403e0*/  F2FP.SATFINITE.E5M2.F32.PACK_AB_MERGE_C R54, R13, R14, RZ ;  /* 0x0000000e0d36723e */ /* 0x010fc600048060ff */
[----:B------:R-:W4:Y:S04]  /*403f0*/  LDL.LU R14, [R1+0x8d8] ;  /* 0x0008d800010e7983 */ /* 0x000f280000300800 */
[----:B------:R-:W4:Y:S04]  /*40400*/  LDL.LU R13, [R1+0x8dc] ;  /* 0x0008dc00010d7983 */ /* 0x000f280000300800 */
[----:B------:R-:W-:Y:S01]  /*40410*/  STL [R1+0x17e8], R54 ;  /* 0x0017e83601007387 */ /* 0x000fe20000100800 */
[----:B------:R-:W-:-:S05]  /*40420*/  F2FP.SATFINITE.E5M2.F32.PACK_AB_MERGE_C R26, R27, R26, RZ ;  /* 0x0000001a1b1a723e */ /* 0x000fca00048060ff */
[----:B------:R-:W-:Y:S01]  /*40430*/  STL [R1+0x14f4], R26 ;  /* 0x0014f41a01007387 */ /* 0x000fe20000100800 */
[----:B------:R-:W-:Y:S02]  /*40440*/  F2FP.SATFINITE.E5M2.F32.PACK_AB_MERGE_C R25, R18, R25, RZ ;  /* 0x000000191219723e */ /* 0x000fe400048060ff */
[----:B------:R-:W-:-:S03]  /*40450*/  F2FP.SATFINITE.E5M2.F32.PACK_AB_MERGE_C R22, R23, R22, RZ ;  /* 0x000000161716723e */ /* 0x000fc600048060ff */
[----:B------:R-:W-:Y:S01]  /*40460*/  STL [R1+0x1500], R25 ;  /* 0x0015001901007387 */ /* 0x000fe20000100800 */
        /* <DEDUP_REMOVED lines=8> */
[----:B--2---:R-:W-:-:S03]  /*404f0*/  F2FP.SATFINITE.E5M2.F32.PACK_AB_MERGE_C R6, R52, R6, RZ ;  /* 0x000000063406723e */ /* 0x004fc600048060ff */
[----:B------:R-:W-:Y:S04]  /*40500*/  STL [R1+0x1584], R7 ;  /* 0x0015840701007387 */ /* 0x000fe80000100800 */
[----:B------:R2:W-:Y:S02]  /*40510*/  STL [R1+0x1580], R6 ;  /* 0x0015800601007387 */ /* 0x0005e40000100800 */
[----:B--2---:R-:W-:Y:S02]  /*40520*/  F2FP.SATFINITE.E5M2.F32.PACK_AB_MERGE_C R6, R53, R51, RZ ;  /* 0x000000333506723e */ /* 0x004fe400048060ff */
[----:B------:R-:W-:-:S03]  /*40530*/  F2FP.SATFINITE.E5M2.F32.PACK_AB_MERGE_C R5, R5, R55, RZ ;  /* 0x000000370505723e */ /* 0x000fc600048060ff */
[----:B------:R2:W-:Y:S01]  /*40540*/  STL [R1+0x15b4], R6 ;  /* 0x0015b40601007387 */ /* 0x0005e20000100800 */
[----:B---3--:R-:W-:-:S03]  /*40550*/  F2FP.SATFINITE.E5M2.F32.PACK_AB_MERGE_C R4, R3, R4, RZ ;  /* 0x000000040304723e */ /* 0x008fc600048060ff */
[----:B------:R3:W-:Y:S04]  /*40560*/  STL [R1+0x15b0], R5 ;  /* 0x0015b00501007387 */ /* 0x0007e80000100800 */
[----:B------:R0:W-:Y:S01]  /*40570*/  STL [R1+0x15d4], R4 ;  /* 0x0015d40401007387 */ /* 0x0001e20000100800 */
        /* <DEDUP_REMOVED lines=26> */
[----:B---3--:R-:W3:Y:S04]  /*40720*/  LDL.LU R5, [R1+0x860] ;  /* 0x0008600001057983 */ /* 0x008ee80000300800 */
[----:B0-----:R-:W3:Y:S04]  /*40730*/  LDL.LU R4, [R1+0x864] ;  /* 0x0008640001047983 */ /* 0x001ee80000300800 */
[----:B------:R-:W3:Y:S04]  /*40740*/  LDL.LU R14, [R1+0x868] ;  /* 0x00086800010e7983 */ /* 0x000ee80000300800 */
[----:B------:R-:W3:Y:S01]  /*40750*/  LDL.LU R13, [R1+0x86c] ;  /* 0x00086c00010d7983 */ /* 0x000ee20000300800 */
[----:B------:R-:W-:Y:S01]  /*40760*/  VIADD R30, R24, UR21 ;  /* 0x00000015181e7c36 */ /* 0x000fe20008000000 */
[----:B------:R-:W0:Y:S03]  /*40770*/  LDCU UR21, c[0x0][0x3b8] ;  /* 0x00007700ff1577ac */ /* 0x000e260008000800 */
        /* <DEDUP_REMOVED lines=10> */
[----:B------:R-:W-:-:S04]  /*40820*/  VIADD R54, R40, UR19 ;  /* 0x0000001328367c36 */ /* 0x000fc80008000000 */
[----:B------:R-:W-:Y:S01]  /*40830*/  VIADD R34, R54, UR15 ;  /* 0x0000000f36227c36 */ /* 0x000fe20008000000 */
[----:B----4-:R-:W-:-:S03]  /*40840*/  F2FP.SATFINITE.E5M2.F32.PACK_AB_MERGE_C R36, R37, R36, RZ ;  /* 0x000000242524723e */ /* 0x010fc600048060ff */
[----:B------:R-:W-:Y:S01]  /*40850*/  VIADD R46, R34, UR13 ;  /* 0x0000000d222e7c36 */ /* 0x000fe20008000000 */
[----:B------:R-:W-:-:S03]  /*40860*/  F2FP.SATFINITE.E5M2.F32.PACK_AB_MERGE_C R33, R33, R35, RZ ;  /* 0x000000232121723e */ /* 0x000fc600048060ff */
[----:B------:R-:W-:Y:S01]  /*40870*/  VIADD R3, R46, UR11 ;  /* 0x0000000b2e037c36 */ /* 0x000fe20008000000 */
[----:B------:R-:W-:-:S04]  /*40880*/  F2FP.SATFINITE.E5M2.F32.PACK_AB_MERGE_C R28, R29, R28, RZ ;  /* 0x0000001c1d1c723e */ /* 0x000fc800048060ff */
[----:B------:R4:W-:Y:S01]  /*40890*/  STL [R1+0x8d0], R3 ;  /* 0x0008d00301007387 */ /* 0x0009e20000100800 */
[----:B------:R-:W-:Y:S02]  /*408a0*/  F2FP.SATFINITE.E5M2.F32.PACK_AB_MERGE_C R26, R27, R26, RZ ;  /* 0x0000001a1b1a723e */ /* 0x000fe400048060ff */
[----:B------:R-:W-:Y:S01]  /*408b0*/  F2FP.SATFINITE.E5M2.F32.PACK_AB_MERGE_C R22, R22, R25, RZ ;  /* 0x000000191616723e */ /* 0x000fe200048060ff */
[----:B----4-:R-:W-:Y:S01]  /*408c0*/  VIADD R3, R3, UR12 ;  /* 0x0000000c03037c36 */ /* 0x010fe20008000000 */
[----:B------:R-:W-:Y:S01]  /*408d0*/  STL [R1+0x1614], R36 ;  /* 0x0016142401007387 */ /* 0x000fe20000100800 */
[----:B------:R-:W-:-:S03]  /*408e0*/  F2FP.SATFINITE.E5M2.F32.PACK_AB_MERGE_C R20, R20, R23, RZ ;  /* 0x000000171414723e */ /* 0x000fc600048060ff */
[----:B------:R-:W-:Y:S01]  /*408f0*/  STL [R1+0x1610], R33 ;  /* 0x0016102101007387 */ /* 0x000fe20000100800 */
[----:B--2---:R-:W-:-:S03]  /*40900*/  F2FP.SATFINITE.E5M2.F32.PACK_AB_MERGE_C R6, R6, R7, RZ ;  /* 0x000000070606723e */ /* 0x004fc600048060ff */
[----:B------:R2:W-:Y:S01]  /*40910*/  STL [R1+0x8c0], R3 ;  /* 0x0008c00301007387 */ /* 0x0005e20000100800 */
[----:B---3--:R-:W-:Y:S01]  /*40920*/  F2FP.SATFINITE.E5M2.F32.PACK_AB_MERGE_C R5, R4, R5, RZ ;  /* 0x000000050405723e */ /* 0x008fe200048060ff */
[----:B--2---:R-:W-:Y:S02]  /*40930*/  VIADD R3, R3, UR16 ;  /* 0x0000001003037c36 */ /* 0x004fe40008000000 */
[----:B------:R-:W-:Y:S01]  /*40940*/  STL [R1+0x1628], R28 ;  /* 0x0016281c01007387 */ /* 0x000fe20000100800 */
[----:B------:R-:W-:Y:S01]  /*40950*/  F2FP.SATFINITE.E5M2.F32.PACK_AB_MERGE_C R7, R51, R52, RZ ;  /* 0x000000343307723e */ /* 0x000fe200048060ff */
[----:B------:R-:W-:Y:S01]  /*40960*/  UMOV UR19, 0x400 ;  /* 0x0000040000137882 */ /* 0x000fe20000000000 */
[----:B------:R-:W2:Y:S01]  /*40970*/  LDCU UR11, c[0x0][0x39c] ;  /* 0x00007380ff0b77ac */ /* 0x000ea20008000800 */
[----:B------:R-:W-:Y:S01]  /*40980*/  STL [R1+0x162c], R26 ;  /* 0x00162c1a01007387 */ /* 0x000fe20000100800 */
[----:B------:R-:W-:Y:S01]  /*40990*/  F2FP.SATFINITE.E5M2.F32.PACK_AB_MERGE_C R4, R13, R14, RZ ;  /* 0x0000000e0d04723e */ /* 0x000fe200048060ff */
[----:B------:R-:W3:Y:S02]  /*409a0*/  LDCU UR15, c[0x0][0x39c] ;  /* 0x00007380ff0f77ac */ /* 0x000ee40008000800 */
[----:B------:R4:W-:Y:S01]  /*409b0*/  STL [R1+0x8b0], R3 ;  /* 0x0008b00301007387 */ /* 0x0009e20000100800 */
[----:B------:R-:W0:Y:S03]  /*409c0*/  LDCU UR13, c[0x0][0x39c] ;  /* 0x00007380ff0d77ac */ /* 0x000e260008000800 */
[----:B------:R-:W-:Y:S01]  /*409d0*/  STL [R1+0x1648], R22 ;  /* 0x0016481601007387 */ /* 0x000fe20000100800 */
[----:B------:R-:W0:Y:S03]  /*409e0*/  LDCU UR12, c[0x0][0x39c] ;  /* 0x00007380ff0c77ac */ /* 0x000e260008000800 */
[----:B------:R1:W-:Y:S01]  /*409f0*/  STL [R1+0x1650], R20 ;  /* 0x0016501401007387 */ /* 0x0003e20000100800 */
[----:B----4-:R-:W-:Y:S01]  /*40a00*/  VIADD R3, R3, UR18 ;  /* 0x0000001203037c36 */ /* 0x010fe20008000000 */
[----:B------:R-:W4:Y:S04]  /*40a10*/  LDCU UR16, c[0x0][0x39c] ;  /* 0x00007380ff1077ac */ /* 0x000f280008000800 */
[----:B------:R0:W-:Y:S01]  /*40a20*/  STL [R1+0x8a0], R3 ;  /* 0x0008a00301007387 */ /* 0x0001e20000100800 */
[----:B------:R-:W2:Y:S01]  /*40a30*/  LDCU UR18, c[0x0][0x39c] ;  /* 0x00007380ff1277ac */ /* 0x000ea20008000800 */
[----:B-1----:R-:W-:-:S02]  /*40a40*/  F2FP.SATFINITE.E5M2.F32.PACK_AB_MERGE_C R20, R16, R21, RZ ;  /* 0x000000151014723e */ /* 0x002fc400048060ff */
[----:B------:R-:W-:-:S03]  /*40a50*/  F2FP.SATFINITE.E5M2.F32.PACK_AB_MERGE_C R16, R50, R17, RZ ;  /* 0x000000113210723e */ /* 0x000fc600048060ff */
[----:B------:R-:W-:Y:S01]  /*40a60*/  STL [R1+0x164c], R20 ;  /* 0x00164c1401007387 */ /* 0x000fe20000100800 */
[----:B0-----:R-:W-:Y:S01]  /*40a70*/  VIADD R3, R3, UR22 ;  /* 0x0000001603037c36 */ /* 0x001fe20008000000 */
[----:B------:R-:W0:Y:S02]  /*40a80*/  LDCU UR22, c[0x0][0x39c] ;  /* 0x00007380ff1677ac */ /* 0x000e240008000800 */
[----:B------:R1:W-:Y:S04]  /*40a90*/  STL [R1+0x165c], R16 ;  /* 0x00165c1001007387 */ /* 0x0003e80000100800 */
[----:B------:R2:W-:Y:S01]  /*40aa0*/  STL [R1+0x890], R3 ;  /* 0x0008900301007387 */ /* 0x0005e20000100800 */
[----:B-1----:R-:W-:Y:S01]  /*40ab0*/  F2FP.SATFINITE.E5M2.F32.PACK_AB_MERGE_C R16, R48, R49, RZ ;  /* 0x000000313010723e */ /* 0x002fe200048060ff */
[----:B--2---:R-:W-:-:S04]  /*40ac0*/  VIADD R3, R3, UR24 ;  /* 0x0000001803037c36 */ /* 0x004fc80008000000 */
[----:B------:R-:W-:Y:S01]  /*40ad0*/  STL [R1+0x163c], R16 ;  /* 0x00163c1001007387 */ /* 0x000fe20000100800 */
[----:B------:R-:W1:Y:S03]  /*40ae0*/  LDCU UR24, c[0x0][0x39c] ;  /* 0x00007380ff1877ac */ /* 0x000e660008000800 */
[----:B------:R2:W-:Y:S04]  /*40af0*/  STL [R1+0x1654], R6 ;  /* 0x0016540601007387 */ /* 0x0005e80000100800 */
[----:B------:R0:W-:Y:S01]  /*40b00*/  STL [R1+0x880], R3 ;  /* 0x0008800301007387 */ /* 0x0001e20000100800 */
[----:B--2---:R-:W-:-:S03]  /*40b10*/  F2FP.SATFINITE.E5M2.F32.PACK_AB_MERGE_C R6, R55, R53, RZ ;  /* 0x000000353706723e */ /* 0x004fc600048060ff */
[----:B------:R2:W-:Y:S01]  /*40b20*/  STL [R1+0x160c], R7 ;  /* 0x00160c0701007387 */ /* 0x0005e20000100800 */
[----:B0-----:R-:W-:-:S03]  /*40b30*/  VIADD R3, R3, UR28 ;  /* 0x0000001c03037c36 */ /* 0x001fc60008000000 */
[----:B------:R0:W-:Y:S01]  /*40b40*/  STL [R1+0x1608], R6 ;  /* 0x0016080601007387 */ /* 0x0001e20000100800 */
[----:B------:R-:W0:Y:S03]  /*40b50*/  LDCU UR28, c[0x0][0x39c] ;  /* 0x00007380ff1c77ac */ /* 0x000e260008000800 */
[----:B------:R-:W-:Y:S04]  /*40b60*/  STL [R1+0x870], R3 ;  /* 0x0008700301007387 */ /* 0x000fe80000100800 */
[----:B------:R0:W-:Y:S04]  /*40b70*/  STL [R1+0x15e0], R5 ;  /* 0x0015e00501007387 */ /* 0x0001e80000100800 */
        /* <DEDUP_REMOVED lines=27> */
[----:B------:R-:W-:Y:S01]  /*40d30*/  VIADD R3, R3, UR30 ;  /* 0x0000001e03037c36 */ /* 0x000fe20008000000 */
[----:B------:R-:W0:Y:S04]  /*40d40*/  LDCU UR30, c[0x0][0x39c] ;  /* 0x00007380ff1e77ac */ /* 0x000e280008000800 */
[----:B------:R1:W-:Y:S02]  /*40d50*/  STL [R1+0x860], R3 ;  /* 0x0008600301007387 */ /* 0x0003e40000100800 */
[----:B-1----:R-:W-:Y:S01]  /*40d60*/  VIADD R3, R3, UR34 ;  /* 0x0000002203037c36 */ /* 0x002fe20008000000 */
[----:B------:R-:W1:Y:S01]  /*40d70*/  LDCU UR34, c[0x0][0x39c] ;  /* 0x00007380ff2277ac */ /* 0x000e620008000800 */
[----:B---3--:R-:W-:-:S02]  /*40d80*/  F2FP.SATFINITE.E5M2.F32.PACK_AB_MERGE_C R33, R33, R35, RZ ;  /* 0x000000232121723e */ /* 0x008fc400048060ff */
[----:B----4-:R-:W-:-:S03]  /*40d90*/  F2FP.SATFINITE.E5M2.F32.PACK_AB_MERGE_C R28, R29, R28, RZ ;  /* 0x0000001c1d1c723e */ /* 0x010fc600048060ff */
[----:B------:R-:W-:Y:S04]  /*40da0*/  STL [R1+0x15a0], R33 ;  /* 0x0015a02101007387 */ /* 0x000fe80000100800 */
[----:B------:R-:W-:Y:S01]  /*40db0*/  STL [R1+0x15ac], R28 ;  /* 0x0015ac1c01007387 */ /* 0x000fe20000100800 */
[----:B------:R-:W-:-:S03]  /*40dc0*/  F2FP.SATFINITE.E5M2.F32.PACK_AB_MERGE_C R26, R27, R26, RZ ;  /* 0x0000001a1b1a723e */ /* 0x000fc600048060ff */
[----:B------:R3:W-:Y:S01]  /*40dd0*/  STL [R1+0x850], R3 ;  /* 0x0008500301007387 */ /* 0x0007e20000100800 */
[----:B------:R-:W-:Y:S01]  /*40de0*/  F2FP.SATFINITE.E5M2.F32.PACK_AB_MERGE_C R22, R22, R25, RZ ;  /* 0x000000191616723e */ /* 0x000fe200048060ff */
[----:B---3--:R-:W-:Y:S02]  /*40df0*/  VIADD R3, R3, UR36 ;  /* 0x0000002403037c36 */ /* 0x008fe40008000000 */
[----:B------:R-:W-:Y:S01]  /*40e00*/  STL [R1+0x1578], R26 ;  /* 0x0015781a01007387 */ /* 0x000fe20000100800 */
[----:B------:R-:W3:Y:S03]  /*40e10*/  LDCU UR36, c[0x0][0x39c] ;  /* 0x00007380ff2477ac */ /* 0x000ee60008000800 */
[----:B------:R-:W-:Y:S01]  /*40e20*/  STL [R1+0x1658], R22 ;  /* 0x0016581601007387 */ /* 0x000fe20000100800 */
[----:B------:R-:W-:-:S03]  /*40e30*/  F2FP.SATFINITE.E5M2.F32.PACK_AB_MERGE_C R20, R20, R23, RZ ;  /* 0x000000171414723e */ /* 0x000fc600048060ff */
[----:B------:R4:W-:Y:S01]  /*40e40*/  STL [R1+0x840], R3 ;  /* 0x0008400301007387 */ /* 0x0009e20000100800 */
[----:B------:R-:W-:-:S03]  /*40e50*/  F2FP.SATFINITE.E5M2.F32.PACK_AB_MERGE_C R16, R16, R21, RZ ;  /* 0x000000151010723e */ /* 0x000fc600048060ff */
[----:B------:R-:W-:Y:S01]  /*40e60*/  STL [R1+0x1544], R20 ;  /* 0x0015441401007387 */ /* 0x000fe20000100800 */
[----:B----4-:R-:W-:-:S03]  /*40e70*/  VIADD R3, R3, UR40 ;  /* 0x0000002803037c36 */ /* 0x010fc60008000000 */
[----:B------:R4:W-:Y:S01]  /*40e80*/  STL [R1+0x153c], R16 ;  /* 0x00153c1001007387 */ /* 0x0009e20000100800 */
[----:B------:R-:W-:Y:S01]  /*40e90*/  F2FP.SATFINITE.E5M2.F32.PACK_AB_MERGE_C R17, R50, R17, RZ ;  /* 0x000000113211723e */ /* 0x000fe200048060ff */
[----:B------:R-:W0:Y:S02]  /*40ea0*/  LDCU UR40, c[0x0][0x39c] ;  /* 0x00007380ff2877ac */ /* 0x000e240008000800 */
[----:B------:R1:W-:Y:S01]  /*40eb0*/  STL [R1+0x830], R3 ;  /* 0x0008300301007387 */ /* 0x0003e20000100800 */
[----:B----4-:R-:W-:-:S03]  /*40ec0*/  F2FP.SATFINITE.E5M2.F32.PACK_AB_MERGE_C R16, R48, R49, RZ ;  /* 0x000000313010723e */ /* 0x010fc600048060ff */
[----:B------:R-:W-:Y:S01]  /*40ed0*/  STL [R1+0x1514], R17 ;  /* 0x0015141101007387 */ /* 0x000fe20000100800 */
[----:B-1----:R-:W-:Y:S01]  /*40ee0*/  VIADD R3, R3, UR42 ;  /* 0x0000002a03037c36 */ /* 0x002fe20008000000 */
[----:B--2---:R-:W-:Y:S02]  /*40ef0*/  F2FP.SATFINITE.E5M2.F32.PACK_AB_MERGE_C R7, R6, R7, RZ ;  /* 0x000000070607723e */ /* 0x004fe400048060ff */
[----:B------:R-:W-:Y:S01]  /*40f00*/  STL [R1+0x1670], R16 ;  /* 0x0016701001007387 */ /* 0x000fe20000100800 */
[----:B------:R-:W1:Y:S03]  /*40f10*/  LDCU UR42, c[0x0][0x39c] ;  /* 0x00007380ff2a77ac */ /* 0x000e660008000800 */
[----:B------:R2:W-:Y:S01]  /*40f20*/  STL [R1+0x820], R3 ;  /* 0x0008200301007387 */ /* 0x0005e20000100800 */
[----:B------:R-:W-:-:S03]  /*40f30*/  F2FP.SATFINITE.E5M2.F32.PACK_AB_MERGE_C R6, R51, R52, RZ ;  /* 0x000000343306723e */ /* 0x000fc600048060ff */
[----:B------:R-:W-:Y:S04]  /*40f40*/  STL [R1+0x14e4], R7 ;  /* 0x0014e40701007387 */ /* 0x000fe80000100800 */
[----:B------:R4:W-:Y:S01]  /*40f50*/  STL [R1+0x1504], R6 ;  /* 0x0015040601007387 */ /* 0x0009e20000100800 */
[----:B--2---:R-:W-:Y:S01]  /*40f60*/  VIADD R3, R3, UR44 ;  /* 0x0000002c03037c36 */ /* 0x004fe20008000000 */
[----:B------:R-:W2:Y:S01]  /*40f70*/  LDCU UR44, c[0x0][0x39c] ;  /* 0x00007380ff2c77ac */ /* 0x000ea20008000800 */
[----:B----4-:R-:W-:Y:S02]  /*40f80*/  F2FP.SATFINITE.E5M2.F32.PACK_AB_MERGE_C R6, R55, R53, RZ ;  /* 0x000000353706723e */ /* 0x010fe400048060ff */
[----:B------:R-:W-:Y:S01]  /*40f90*/  F2FP.SATFINITE.E5M2.F32.PACK_AB_MERGE_C R4, R4, R5, RZ ;  /* 0x000000050404723e */ /* 0x000fe200048060ff */
[----:B------:R4:W-:Y:S04]  /*40fa0*/  STL [R1+0x810], R3 ;  /* 0x0008100301007387 */ /* 0x0009e80000100800 */
[----:B------:R-:W-:Y:S04]  /*40fb0*/  STL [R1+0x14d4], R6 ;  /* 0x0014d40601007387 */ /* 0x000fe80000100800 */
[----:B------:R0:W-:Y:S01]  /*40fc0*/  STL [R1+0x1660], R4 ;  /* 0x0016600401007387 */ /* 0x0001e20000100800 */
[----:B----4-:R-:W-:Y:S01]  /*40fd0*/  VIADD R3, R3, UR48 ;  /* 0x0000003003037c36 */ /* 0x010fe20008000000 */
[----:B------:R-:W4:Y:S01]  /*40fe0*/  LDCU UR48, c[0x0][0x39c] ;  /* 0x00007380ff3077ac */ /* 0x000f220008000800 */
[----:B0-----:R-:W-:-:S05]  /*40ff0*/  F2FP.SATFINITE.E5M2.F32.PACK_AB_MERGE_C R4, R13, R14, RZ ;  /* 0x0000000e0d04723e */ /* 0x001fca00048060ff */
[----:B------:R0:W-:Y:S04]  /*41000*/  STL [R1+0x14ac], R4 ;  /* 0x0014ac0401007387 */ /* 0x0001e80000100800 */
[----:B------:R-:W2:Y:S04]  /*41010*/  LDL.LU R43, [R1+0x7f8] ;  /* 0x0007f800012b7983 */ /* 0x000ea80000300800 */
[----:B------:R-:W2:Y:S04]  /*41020*/  LDL.LU R41, [R1+0x7fc] ;  /* 0x0007fc0001297983 */ /* 0x000ea80000300800 */
        /* <DEDUP_REMOVED lines=30> */
[----:B------:R-:W4:Y:S01]  /*41210*/  LDL.LU R13, [R1+0x774] ;  /* 0x00077400010d7983 */ /* 0x000f220000300800 */
[----:B------:R-:W-:Y:S01]  /*41220*/  VIADD R3, R3, UR49 ;  /* 0x0000003103037c36 */ /* 0x000fe20008000000 */
[----:B------:R-:W0:Y:S01]  /*41230*/  LDCU UR49, c[0x0][0x39c] ;  /* 0x00007380ff3177ac */ /* 0x000e220008000800 */
        /* <DEDUP_REMOVED lines=10> */
[----:B------:R3:W-:Y:S01]  /*412e0*/  STL [R1+0x7e0], R3 ;  /* 0x0007e00301007387 */ /* 0x0007e20000100800 */
[----:B------:R-:W-:Y:S01]  /*412f0*/  F2FP.SATFINITE.E5M2.F32.PACK_AB_MERGE_C R28, R29, R28, RZ ;  /* 0x0000001c1d1c723e */ /* 0x000fe200048060ff */
[----:B---3--:R-:W-:Y:S02]  /*41300*/  VIADD R3, R3, UR70 ;  /* 0x0000004603037c36 */ /* 0x008fe40008000000 */
[----:B------:R-:W-:Y:S01]  /*41310*/  STL [R1+0x147c], R33 ;  /* 0x00147c2101007387 */ /* 0x000fe20000100800 */
[----:B------:R-:W3:Y:S01]  /*41320*/  LDCU.64 UR70, c[0x0][0x398] ;  /* 0x00007300ff4677ac */ /* 0x000ee20008000a00 */
[----:B------:R-:W-:Y:S02]  /*41330*/  F2FP.SATFINITE.E5M2.F32.PACK_AB_MERGE_C R26, R27, R26, RZ ;  /* 0x0000001a1b1a723e */ /* 0x000fe400048060ff */
[----:B------:R-:W-:Y:S04]  /*41340*/  STL [R1+0x1488], R28 ;  /* 0x0014881c01007387 */ /* 0x000fe80000100800 */
[----:B------:R4:W-:Y:S01]  /*41350*/  STL [R1+0x7d0], R3 ;  /* 0x0007d00301007387 */ /* 0x0009e20000100800 */
[----:B------:R-:W-:-:S03]  /*41360*/  F2FP.SATFINITE.E5M2.F32.PACK_AB_MERGE_C R22, R22, R25, RZ ;  /* 0x000000191616723e */ /* 0x000fc600048060ff */
[----:B------:R-:W-:Y:S01]  /*41370*/  STL [R1+0x1470], R26 ;  /* 0x0014701a01007387 */ /* 0x000fe20000100800 */
[----:B----4-:R-:W-:-:S03]  /*41380*/  VIADD R3, R3, UR69 ;  /* 0x0000004503037c36 */ /* 0x010fc60008000000 */
        /* <DEDUP_REMOVED lines=8> */
[----:B------:R-:W0:Y:S02]  /*41410*/  LDCU.64 UR68, c[0x0][0x398] ;  /* 0x00007300ff4477ac */ /* 0x000e240008000a00 */
[----:B------:R1:W-:Y:S01]  /*41420*/  STL [R1+0x7b0], R3 ;  /* 0x0007b00301007387 */ /* 0x0003e20000100800 */
[----:B----4-:R-:W-:-:S03]  /*41430*/  F2FP.SATFINITE.E5M2.F32.PACK_AB_MERGE_C R16, R48, R49, RZ ;  /* 0x000000313010723e */ /* 0x010fc600048060ff */
[----:B------:R-:W-:Y:S01]  /*41440*/  STL [R1+0x1444], R17 ;  /* 0x0014441101007387 */ /* 0x000fe20000100800 */
[----:B-1----:R-:W-:Y:S01]  /*41450*/  VIADD R3, R3, UR67 ;  /* 0x0000004303037c36 */ /* 0x002fe20008000000 */
[----:B------:R-:W-:Y:S02]  /*41460*/  F2FP.SATFINITE.E5M2.F32.PACK_AB_MERGE_C R7, R6, R7, RZ ;  /* 0x000000070607723e */ /* 0x000fe400048060ff */
[----:B------:R-:W-:Y:S04]  /*41470*/  STL [R1+0x1680], R16 ;  /* 0x0016801001007387 */ /* 0x000fe80000100800 */
[----:B------:R1:W-:Y:S01]  /*41480*/  STL [R1+0x7a0], R3 ;  /* 0x0007a00301007387 */ /* 0x0003e20000100800 */
[----:B------:R-:W-:-:S03]  /*41490*/  F2FP.SATFINITE.E5M2.F32.PACK_AB_MERGE_C R6, R51, R52, RZ ;  /* 0x000000343306723e */ /* 0x000fc600048060ff */
[----:B------:R-:W-:Y:S04]  /*414a0*/  STL [R1+0x1428], R7 ;  /* 0x0014280701007387 */ /* 0x000fe80000100800 */
[----:B------:R4:W-:Y:S01]  /*414b0*/  STL [R1+0x1430], R6 ;  /* 0x0014300601007387 */ /* 0x0009e20000100800 */
[----:B-1----:R-:W-:Y:S01]  /*414c0*/  VIADD R3, R3, UR66 ;  /* 0x0000004203037c36 */ /* 0x002fe20008000000 */
[----:B------:R-:W1:Y:S01]  /*414d0*/  LDCU.64 UR66, c[0x0][0x398] ;  /* 0x00007300ff4277ac */ /* 0x000e620008000a00 */
[----:B----4-:R-:W-:Y:S02]  /*414e0*/  F2FP.SATFINITE.E5M2.F32.PACK_AB_MERGE_C R6, R55, R53, RZ ;  /* 0x000000353706723e */ /* 0x010fe400048060ff */
[----:B------:R-:W-:Y:S01]  /*414f0*/  F2FP.SATFINITE.E5M2.F32.PACK_AB_MERGE_C R4, R4, R5, RZ ;  /* 0x000000050404723e */ /* 0x000fe200048060ff */
[----:B------:R-:W-:-:S02]  /*41500*/  VIADD R5, R3, UR65 ;  /* 0x0000004103057c36 */ /* 0x000fc40008000000 */
[----:B------:R-:W-:Y:S04]  /*41510*/  STL [R1+0x1418], R6 ;  /* 0x0014180601007387 */ /* 0x000fe80000100800 */
[----:B------:R4:W-:Y:S04]  /*41520*/  STL [R1+0x7b4], R3 ;  /* 0x0007b40301007387 */ /* 0x0009e80000100800 */
[----:B------:R0:W-:Y:S01]  /*41530*/  STL [R1+0x1678], R4 ;  /* 0x0016780401007387 */ /* 0x0001e20000100800 */
[----:B----4-:R-:W-:-:S05]  /*41540*/  F2FP.SATFINITE.E5M2.F32.PACK_AB_MERGE_C R3, R13, R14, RZ ;  /* 0x0000000e0d03723e */ /* 0x010fca00048060ff */
[----:B------:R4:W-:Y:S04]  /*41550*/  STL [R1+0x1400], R3 ;  /* 0x0014000301007387 */ /* 0x0009e80000100800 */
        /* <DEDUP_REMOVED lines=30> */
[----:B----4-:R-:W4:Y:S01]  /*41740*/  LDL.LU R3, [R1+0x71c] ;  /* 0x00071c0001037983 */ /* 0x010f220000300800 */
[----:B------:R-:W-:Y:S01]  /*41750*/  VIADD R5, R5, UR64 ;  /* 0x0000004005057c36 */ /* 0x000fe20008000000 */
[----:B------:R-:W0:Y:S01]  /*41760*/  LDCU.64 UR64, c[0x0][0x398] ;  /* 0x00007300ff4077ac */ /* 0x000e220008000a00 */
[----:B--2---:R-:W-:-:S05]  /*41770*/  F2FP.SATFINITE.E5M2.F32.PACK_AB_MERGE_C R39, R39, R38, RZ ;  /* 0x000000262727723e */ /* 0x004fca00048060ff */
[----:B------:R-:W-:Y:S01]  /*41780*/  STL [R1+0x13fc], R39 ;  /* 0x0013fc2701007387 */ /* 0x000fe20000100800 */
[----:B---3--:R-:W-:-:S03]  /*41790*/  F2FP.SATFINITE.E5M2.F32.PACK_AB_MERGE_C R38, R51, R52, RZ ;  /* 0x000000343326723e */ /* 0x008fc600048060ff */
[----:B------:R2:W-:Y:S01]  /*417a0*/  STL [R1+0x7d4], R5 ;  /* 0x0007d40501007387 */ /* 0x0005e20000100800 */
[----:B------:R-:W-:-:S03]  /*417b0*/  F2FP.SATFINITE.E5M2.F32.PACK_AB_MERGE_C R13, R13, R14, RZ ;  /* 0x0000000e0d0d723e */ /* 0x000fc600048060ff */
[----:B------:R-:W-:Y:S01]  /*417c0*/  STL [R1+0x13e8], R38 ;  /* 0x0013e82601007387 */ /* 0x000fe20000100800 */
[----:B--2---:R-:W-:-:S03]  /*417d0*/  VIADD R5, R5, UR63 ;  /* 0x0000003f05057c36 */ /* 0x004fc60008000000 */
[----:B------:R2:W-:Y:S04]  /*417e0*/  STL [R1+0x16a4], R13 ;  /* 0x0016a40d01007387 */ /* 0x0005e80000100800 */
[----:B------:R-:W3:Y:S04]  /*417f0*/  LDL.LU R52, [R1+0x700] ;  /* 0x0007000001347983 */ /* 0x000ee80000300800 */
[----:B------:R-:W3:Y:S04]  /*41800*/  LDL.LU R51, [R1+0x704] ;  /* 0x0007040001337983 */ /* 0x000ee80000300800 */
[----:B------:R-:W3:Y:S04]  /*41810*/  LDL.LU R14, [R1+0x708] ;  /* 0x00070800010e7983 */ /* 0x000ee80000300800 */
[----:B------:R0:W-:Y:S04]  /*41820*/  STL [R1+0x7e8], R5 ;  /* 0x0007e80501007387 */ /* 0x0001e80000100800 */
[----:B--2---:R-:W2:Y:S01]  /*41830*/  LDL.LU R13, [R1+0x70c] ;  /* 0x00070c00010d7983 */ /* 0x004ea20000300800 */
[----:B------:R-:W-:-:S02]  /*41840*/  F2FP.SATFINITE.E5M2.F32.PACK_AB_MERGE_C R36, R37, R36, RZ ;  /* 0x000000242524723e */ /* 0x000fc400048060ff */
[----:B------:R-:W-:Y:S01]  /*41850*/  F2FP.SATFINITE.E5M2.F32.PACK_AB_MERGE_C R33, R33, R35, RZ ;  /* 0x000000232121723e */ /* 0x000fe200048060ff */
[----:B0-----:R-:W-:Y:S02]  /*41860*/  VIADD R5, R5, UR62 ;  /* 0x0000003e05057c36 */ /* 0x001fe40008000000 */
[----:B------:R-:W-:Y:S01]  /*41870*/  STL [R1+0x13e0], R36 ;  /* 0x0013e02401007387 */ /* 0x000fe20000100800 */
[----:B------:R-:W-:Y:S01]  /*41880*/  F2FP.SATFINITE.E5M2.F32.PACK_AB_MERGE_C R28, R29, R28, RZ ;  /* 0x0000001c1d1c723e */ /* 0x000fe200048060ff */
[----:B------:R-:W0:Y:S01]  /*41890*/  LDCU.64 UR62, c[0x0][0x398] ;  /* 0x00007300ff3e77ac */ /* 0x000e220008000a00 */
[----:B------:R-:W-:Y:S01]  /*418a0*/  F2FP.SATFINITE.E5M2.F32.PACK_AB_MERGE_C R26, R27, R26, RZ ;  /* 0x0000001a1b1a723e */ /* 0x000fe200048060ff */
[----:B------:R-:W-:Y:S04]  /*418b0*/  STL [R1+0x13f0], R33 ;  /* 0x0013f02101007387 */ /* 0x000fe80000100800 */
[----:B------:R1:W-:Y:S01]  /*418c0*/  STL [R1+0x7f8], R5 ;  /* 0x0007f80501007387 */ /* 0x0003e20000100800 */
[----:B------:R-:W-:-:S03]  /*418d0*/  F2FP.SATFINITE.E5M2.F32.PACK_AB_MERGE_C R22, R22, R25, RZ ;  /* 0x000000191616723e */ /* 0x000fc600048060ff */
[----:B------:R-:W-:Y:S01]  /*418e0*/  STL [R1+0x13d4], R28 ;  /* 0x0013d41c01007387 */ /* 0x000fe20000100800 */
[----:B------:R-:W-:Y:S01]  /*418f0*/  F2FP.SATFINITE.E5M2.F32.PACK_AB_MERGE_C R20, R20, R23, RZ ;  /* 0x000000171414723e */ /* 0x000fe200048060ff */
[----:B-1----:R-:W-:Y:S02]  /*41900*/  VIADD R5, R5, UR61 ;  /* 0x0000003d05057c36 */ /* 0x002fe40008000000 */
[----:B------:R-:W-:Y:S04]  /*41910*/  STL [R1+0x16a0], R26 ;  /* 0x0016a01a01007387 */ /* 0x000fe80000100800 */
[----:B------:R1:W-:Y:S04]  /*41920*/  STL [R1+0x748], R5 ;  /* 0x0007480501007387 */ /* 0x0003e80000100800 */
[----:B------:R-:W-:Y:S04]  /*41930*/  STL [R1+0x13d0], R22 ;  /* 0x0013d01601007387 */ /* 0x000fe80000100800 */
[----:B------:R0:W-:Y:S01]  /*41940*/  STL [R1+0x1698], R20 ;  /* 0x0016981401007387 */ /* 0x0001e20000100800 */
[----:B-1----:R-:W-:Y:S01]  /*41950*/  VIADD R5, R5, UR60 ;  /* 0x0000003c05057c36 */ /* 0x002fe20008000000 */
[----:B------:R-:W1:Y:S01]  /*41960*/  LDCU.64 UR60, c[0x0][0x398] ;  /* 0x00007300ff3c77ac */ /* 0x000e620008000a00 */
[----:B0-----:R-:W-:-:S02]  /*41970*/  F2FP.SATFINITE.E5M2.F32.PACK_AB_MERGE_C R20, R16, R21, RZ ;  /* 0x000000151014723e */ /* 0x001fc400048060ff */
[----:B------:R-:W-:Y:S01]  /*41980*/  F2FP.SATFINITE.E5M2.F32.PACK_AB_MERGE_C R16, R50, R17, RZ ;  /* 0x000000113210723e */ /* 0x000fe200048060ff */
[----:B------:R0:W-:Y:S04]  /*41990*/  STL [R1+0x74c], R5 ;  /* 0x00074c0501007387 */ /* 0x0001e80000100800 */
[----:B------:R-:W-:Y:S01]  /*419a0*/  STL [R1+0x1490], R20 ;  /* 0x0014901401007387 */ /* 0x000fe20000100800 */
[----:B------:R-:W-:-:S03]  /*419b0*/  F2FP.SATFINITE.E5M2.F32.PACK_AB_MERGE_C R7, R6, R7, RZ ;  /* 0x000000070607723e */ /* 0x000fc600048060ff */
[----:B------:R1:W-:Y:S01]  /*419c0*/  STL [R1+0x149c], R16 ;  /* 0x00149c1001007387 */ /* 0x0003e20000100800 */
[----:B0-----:R-:W-:Y:S01]  /*419d0*/  VIADD R5, R5, UR59 ;  /* 0x0000003b05057c36 */ /* 0x001fe20008000000 */
[----:B------:R-:W-:-:S04]  /*419e0*/  F2FP.SATFINITE.E5M2.F32.PACK_AB_MERGE_C R6, R55, R53, RZ ;  /* 0x000000353706723e */ /* 0x000fc800048060ff */
[----:B------:R0:W-:Y:S01]  /*419f0*/  STL [R1+0x828], R5 ;  /* 0x0008280501007387 */ /* 0x0001e20000100800 */
[----:B-1----:R-:W-:Y:S02]  /*41a00*/  F2FP.SATFINITE.E5M2.F32.PACK_AB_MERGE_C R16, R48, R49, RZ ;  /* 0x000000313010723e */ /* 0x002fe400048060ff */
[----:B----4-:R-:W-:-:S03]  /*41a10*/  F2FP.SATFINITE.E5M2.F32.PACK_AB_MERGE_C R3, R3, R4, RZ ;  /* 0x000000040303723e */ /* 0x010fc600048060ff */
[----:B------:R-:W-:Y:S01]  /*41a20*/  STL [R1+0x14c8], R16 ;  /* 0x0014c81001007387 */ /* 0x000fe20000100800 */
[----:B0-----:R-:W-:Y:S01]  /*41a30*/  VIADD R5, R5, UR58 ;  /* 0x0000003a05057c36 */ /* 0x001fe20008000000 */
[----:B------:R-:W0:Y:S02]  /*41a40*/  LDCU.64 UR58, c[0x0][0x398] ;  /* 0x00007300ff3a77ac */ /* 0x000e240008000a00 */
[----:B------:R-:W-:Y:S04]  /*41a50*/  STL [R1+0x14c4], R7 ;  /* 0x0014c40701007387 */ /* 0x000fe80000100800 */
[----:B------:R-:W4:Y:S04]  /*41a60*/  LDL.LU R53, [R1+0x6f0] ;  /* 0x0006f00001357983 */ /* 0x000f280000300800 */
[----:B------:R-:W-:Y:S04]  /*41a70*/  STL [R1+0x14f0], R6 ;  /* 0x0014f00601007387 */ /* 0x000fe80000100800 */
[----:B------:R-:W-:Y:S04]  /*41a80*/  STL [R1+0x82c], R5 ;  /* 0x00082c0501007387 */ /* 0x000fe80000100800 */
[----:B------:R1:W-:Y:S04]  /*41a90*/  STL [R1+0x14ec], R3 ;  /* 0x0014ec0301007387 */ /* 0x0003e80000100800 */
[----:B------:R-:W4:Y:S04]  /*41aa0*/  LDL.LU R55, [R1+0x6f4] ;  /* 0x0006f40001377983 */ /* 0x000f280000300800 */
[----:B------:R-:W4:Y:S04]  /*41ab0*/  LDL.LU R49, [R1+0x6f8] ;  /* 0x0006f80001317983 */ /* 0x000f280000300800 */
[----:B------:R-:W4:Y:S04]  /*41ac0*/  LDL.LU R48, [R1+0x6fc] ;  /* 0x0006fc0001307983 */ /* 0x000f280000300800 */
[----:B------:R-:W4:Y:S04]  /*41ad0*/  LDL.LU R4, [R1+0x6e0] ;  /* 0x0006e00001047983 */ /* 0x000f280000300800 */
[----:B-1----:R-:W4:Y:S01]  /*41ae0*/  LDL.LU R3, [R1+0x6e4] ;  /* 0x0006e40001037983 */ /* 0x002f220000300800 */
[----:B------:R-:W-:-:S05]  /*41af0*/  VIADD R5, R5, UR57 ;  /* 0x0000003905057c36 */ /* 0x000fca0008000000 */
[----:B------:R-:W-:Y:S01]  /*41b00*/  STL [R1+0x854], R5 ;  /* 0x0008540501007387 */ /* 0x000fe20000100800 */
[----:B---3--:R-:W-:-:S05]  /*41b10*/  F2FP.SATFINITE.E5M2.F32.PACK_AB_MERGE_C R7, R51, R52, RZ ;  /* 0x000000343307723e */ /* 0x008fca00048060ff */
[----:B------:R1:W-:Y:S01]  /*41b20*/  STL [R1+0x151c], R7 ;  /* 0x00151c0701007387 */ /* 0x0003e20000100800 */
[----:B--2---:R-:W-:Y:S01]  /*41b30*/  F2FP.SATFINITE.E5M2.F32.PACK_AB_MERGE_C R6, R13, R14, RZ ;  /* 0x0000000e0d06723e */ /* 0x004fe200048060ff */
[----:B-1----:R-:W-:Y:S01]  /*41b40*/  VIADD R7, R5, UR56 ;  /* 0x0000003805077c36 */ /* 0x002fe20008000000 */
[----:B------:R-:W1:Y:S03]  /*41b50*/  LDCU.64 UR56, c[0x0][0x398] ;  /* 0x00007300ff3877ac */ /* 0x000e660008000a00 */
[----:B------:R2:W-:Y:S04]  /*41b60*/  STL [R1+0x1518], R6 ;  /* 0x0015180601007387 */ /* 0x0005e80000100800 */
[----:B------:R-:W3:Y:S04]  /*41b70*/  LDL.LU R52, [R1+0x6e8] ;  /* 0x0006e80001347983 */ /* 0x000ee80000300800 */
[----:B------:R-:W-:Y:S04]  /*41b80*/  STL [R1+0x864], R7 ;  /* 0x0008640701007387 */ /* 0x000fe80000100800 */
        /* <DEDUP_REMOVED lines=11> */
[----:B------:R-:W-:-:S03]  /*41c40*/  IMAD.MOV.U32 R14, RZ, RZ, R12 ;  /* 0x000000ffff0e7224 */ /* 0x000fc600078e000c */
[----:B--2---:R-:W2:Y:S01]  /*41c50*/  LDL.LU R6, [R1+0x6b8] ;  /* 0x0006b80001067983 */ /* 0x004ea20000300800 */
[----:B------:R-:W-:-:S03]  /*41c60*/  IMAD.MOV.U32 R12, RZ, RZ, R11 ;  /* 0x000000ffff0c7224 */ /* 0x000fc600078e000b */
[----:B------:R-:W2:Y:S01]  /*41c70*/  LDL.LU R51, [R1+0x6bc] ;  /* 0x0006bc0001337983 */ /* 0x000ea20000300800 */
[----:B------:R-:W-:-:S03]  /*41c80*/  IMAD.MOV.U32 R13, RZ, RZ, R8 ;  /* 0x000000ffff0d7224 */ /* 0x000fc600078e0008 */
[----:B------:R-:W2:Y:S04]  /*41c90*/  LDL.LU R11, [R1+0x6a0] ;  /* 0x0006a000010b7983 */ /* 0x000ea80000300800 */
[----:B------:R-:W2:Y:S01]  /*41ca0*/  LDL.LU R8, [R1+0x6a4] ;  /* 0x0006a40001087983 */ /* 0x000ea20000300800 */
[----:B----4-:R-:W-:-:S03]  /*41cb0*/  F2FP.SATFINITE.E5M2.F32.PACK_AB_MERGE_C R20, R55, R53, RZ ;  /* 0x000000353714723e */ /* 0x010fc600048060ff */
[----:B------:R-:W4:Y:S04]  /*41cc0*/  LDL.LU R53, [R1+0x6a8] ;  /* 0x0006a80001357983 */ /* 0x000f280000300800 */
[----:B------:R-:W4:Y:S01]  /*41cd0*/  LDL.LU R55, [R1+0x6ac] ;  /* 0x0006ac0001377983 */ /* 0x000f220000300800 */
[----:B------:R-:W-:-:S03]  /*41ce0*/  F2FP.SATFINITE.E5M2.F32.PACK_AB_MERGE_C R33, R48, R49, RZ ;  /* 0x000000313021723e */ /* 0x000fc600048060ff */
[----:B------:R0:W-:Y:S04]  /*41cf0*/  STL [R1+0x154c], R20 ;  /* 0x00154c1401007387 */ /* 0x0001e80000100800 */
[----:B------:R-:W-:Y:S01]  /*41d00*/  STL [R1+0x1548], R33 ;  /* 0x0015482101007387 */ /* 0x000fe20000100800 */
[----:B------:R-:W-:-:S03]  /*41d10*/  F2FP.SATFINITE.E5M2.F32.PACK_AB_MERGE_C R3, R3, R4, RZ ;  /* 0x000000040303723e */ /* 0x000fc600048060ff */
[----:B------:R-:W4:Y:S01]  /*41d20*/  LDL.LU R50, [R1+0x690] ;  /* 0x0006900001327983 */ /* 0x000f220000300800 */
[----:B0-----:R-:W-:-:S03]  /*41d30*/  VIADD R20, R7, UR53 ;  /* 0x0000003507147c36 */ /* 0x001fc60008000000 */
[----:B------:R-:W4:Y:S04]  /*41d40*/  LDL.LU R49, [R1+0x694] ;  /* 0x0006940001317983 */ /* 0x000f280000300800 */
[----:B------:R0:W-:Y:S04]  /*41d50*/  STL [R1+0x1560], R3 ;  /* 0x0015600301007387 */ /* 0x0001e80000100800 */
[----:B------:R0:W-:Y:S04]  /*41d60*/  STL [R1+0x874], R20 ;  /* 0x0008741401007387 */ /* 0x0001e80000100800 */
[----:B------:R-:W4:Y:S04]  /*41d70*/  LDL.LU R48, [R1+0x698] ;  /* 0x0006980001307983 */ /* 0x000f280000300800 */
[----:B------:R-:W4:Y:S04]  /*41d80*/  LDL.LU R7, [R1+0x69c] ;  /* 0x00069c0001077983 */ /* 0x000f280000300800 */
[----:B------:R-:W4:Y:S04]  /*41d90*/  LDL.LU R4, [R1+0x680] ;  /* 0x0006800001047983 */ /* 0x000f280000300800 */
[----:B0-----:R-:W4:Y:S01]  /*41da0*/  LDL.LU R3, [R1+0x684] ;  /* 0x0006840001037983 */ /* 0x001f220000300800 */
[----:B------:R-:W-:Y:S01]  /*41db0*/  VIADD R20, R20, UR51 ;  /* 0x0000003314147c36 */ /* 0x000fe20008000000 */
[----:B---3--:R-:W-:-:S02]  /*41dc0*/  F2FP.SATFINITE.E5M2.F32.PACK_AB_MERGE_C R33, R5, R52, RZ ;  /* 0x000000340521723e */ /* 0x008fc400048060ff */
[----:B------:R-:W3:Y:S04]  /*41dd0*/  LDL.LU R52, [R1+0x688] ;  /* 0x0006880001347983 */ /* 0x000ee80000300800 */
[----:B------:R-:W3:Y:S01]  /*41de0*/  LDL.LU R5, [R1+0x68c] ;  /* 0x00068c0001057983 */ /* 0x000ee20000300800 */
[----:B------:R-:W-:-:S03]  /*41df0*/  F2FP.SATFINITE.E5M2.F32.PACK_AB_MERGE_C R28, R29, R28, RZ ;  /* 0x0000001c1d1c723e */ /* 0x000fc600048060ff */
[----:B------:R-:W-:Y:S04]  /*41e00*/  STL [R1+0x1574], R33 ;  /* 0x0015742101007387 */ /* 0x000fe80000100800 */
[----:B------:R0:W-:Y:S01]  /*41e10*/  STL [R1+0x884], R20 ;  /* 0x0008841401007387 */ /* 0x0001e20000100800 */
[----:B------:R-:W-:-:S03]  /*41e20*/  F2FP.SATFINITE.E5M2.F32.PACK_AB_MERGE_C R26, R27, R26, RZ ;  /* 0x0000001a1b1a723e */ /* 0x000fc600048060ff */
[----:B------:R-:W-:Y:S01]  /*41e30*/  STL [R1+0x15a8], R28 ;  /* 0x0015a81c01007387 */ /* 0x000fe20000100800 */
[----:B------:R-:W-:Y:S01]  /*41e40*/  F2FP.SATFINITE.E5M2.F32.PACK_AB_MERGE_C R22, R22, R25, RZ ;  /* 0x000000191616723e */ /* 0x000fe200048060ff */
[----:B0-----:R-:W-:Y:S02]  /*41e50*/  VIADD R20, R20, UR50 ;  /* 0x0000003214147c36 */ /* 0x001fe40008000000 */
[----:B------:R-:W-:Y:S01]  /*41e60*/  STL [R1+0x15a4], R26 ;  /* 0x0015a41a01007387 */ /* 0x000fe20000100800 */
[----:B------:R-:W0:Y:S01]  /*41e70*/  LDCU.64 UR50, c[0x0][0x398] ;  /* 0x00007300ff3277ac */ /* 0x000e220008000a00 */
[----:B------:R-:W-:Y:S02]  /*41e80*/  F2FP.SATFINITE.E5M2.F32.PACK_AB_MERGE_C R21, R21, R23, RZ ;  /* 0x000000171515723e */ /* 0x000fe400048060ff */
[----:B------:R-:W-:Y:S04]  /*41e90*/  STL [R1+0x15c8], R22 ;  /* 0x0015c81601007387 */ /* 0x000fe80000100800 */
[----:B------:R-:W-:Y:S01]  /*41ea0*/  STL [R1+0x894], R20 ;  /* 0x0008941401007387 */ /* 0x000fe20000100800 */
[----:B------:R-:W-:-:S03]  /*41eb0*/  F2FP.SATFINITE.E5M2.F32.PACK_AB_MERGE_C R17, R17, R16, RZ ;  /* 0x000000101111723e */ /* 0x000fc600048060ff */
[----:B------:R-:W-:Y:S01]  /*41ec0*/  STL [R1+0x15dc], R21 ;  /* 0x0015dc1501007387 */ /* 0x000fe20000100800 */
[----:B--2---:R-:W-:-:S03]  /*41ed0*/  F2FP.SATFINITE.E5M2.F32.PACK_AB_MERGE_C R16, R51, R6, RZ ;  /* 0x000000063310723e */ /* 0x004fc600048060ff */
[----:B------:R-:W-:Y:S04]  /*41ee0*/  STL [R1+0x15fc], R17 ;  /* 0x0015fc1101007387 */ /* 0x000fe80000100800 */
[----:B------:R-:W-:Y:S01]  /*41ef0*/  STL [R1+0x1604], R16 ;  /* 0x0016041001007387 */ /* 0x000fe20000100800 */
[----:B------:R-:W-:-:S03]  /*41f00*/  F2FP.SATFINITE.E5M2.F32.PACK_AB_MERGE_C R6, R8, R11, RZ ;  /* 0x0000000b0806723e */ /* 0x000fc600048060ff */
[----:B------:R-:W2:Y:S04]  /*41f10*/  LDL.LU R11, [R1+0x670] ;  /* 0x00067000010b7983 */ /* 0x000ea80000300800 */
[----:B------:R-:W2:Y:S04]  /*41f20*/  LDL.LU R8, [R1+0x674] ;  /* 0x0006740001087983 */ /* 0x000ea80000300800 */
[----:B------:R0:W-:Y:S04]  /*41f30*/  STL [R1+0x15ec], R6 ;  /* 0x0015ec0601007387 */ /* 0x0001e80000100800 */
[----:B0-----:R-:W2:Y:S04]  /*41f40*/  LDL.LU R6, [R1+0x678] ;  /* 0x0006780001067983 */ /* 0x001ea80000300800 */
[----:B------:R-:W2:Y:S01]  /*41f50*/  LDL.LU R51, [R1+0x67c] ;  /* 0x00067c0001337983 */ /* 0x000ea20000300800 */
[----:B----4-:R-:W-:-:S05]  /*41f60*/  F2FP.SATFINITE.E5M2.F32.PACK_AB_MERGE_C R16, R55, R53, RZ ;  /* 0x000000353710723e */ /* 0x010fca00048060ff */
[----:B------:R0:W-:Y:S04]  /*41f70*/  STL [R1+0x15f0], R16 ;  /* 0x0015f01001007387 */ /* 0x0001e80000100800 */
[----:B------:R-:W4:Y:S04]  /*41f80*/  LDL.LU R53, [R1+0x660] ;  /* 0x0006600001357983 */ /* 0x000f280000300800 */
[----:B------:R-:W4:Y:S01]  /*41f90*/  LDL.LU R55, [R1+0x664] ;  /* 0x0006640001377983 */ /* 0x000f220000300800 */
[----:B------:R-:W-:-:S05]  /*41fa0*/  F2FP.SATFINITE.E5M2.F32.PACK_AB_MERGE_C R17, R49, R50, RZ ;  /* 0x000000323111723e */ /* 0x000fca00048060ff */
[----:B------:R-:W-:Y:S01]  /*41fb0*/  STL [R1+0x15b8], R17 ;  /* 0x0015b81101007387 */ /* 0x000fe20000100800 */
[----:B0-----:R-:W-:-:S05]  /*41fc0*/  F2FP.SATFINITE.E5M2.F32.PACK_AB_MERGE_C R16, R7, R48, RZ ;  /* 0x000000300710723e */ /* 0x001fca00048060ff */
[----:B------:R-:W-:Y:S01]  /*41fd0*/  STL [R1+0x15e4], R16 ;  /* 0x0015e41001007387 */ /* 0x000fe20000100800 */
[----:B------:R-:W-:-:S03]  /*41fe0*/  F2FP.SATFINITE.E5M2.F32.PACK_AB_MERGE_C R7, R3, R4, RZ ;  /* 0x000000040307723e */ /* 0x000fc600048060ff */
[----:B------:R-:W4:Y:S04]  /*41ff0*/  LDL.LU R4, [R1+0x668] ;  /* 0x0006680001047983 */ /* 0x000f280000300800 */
[----:B------:R-:W4:Y:S04]  /*42000*/  LDL.LU R3, [R1+0x66c] ;  /* 0x00066c0001037983 */ /* 0x000f280000300800 */
[----:B------:R3:W-:Y:S04]  /*42010*/  STL [R1+0x158c], R7 ;  /* 0x00158c0701007387 */ /* 0x0007e80000100800 */
[----:B------:R-:W4:Y:S04]  /*42020*/  LDL.LU R29, [R1+0x650] ;  /* 0x00065000011d7983 */ /* 0x000f280000300800 */
[----:B------:R-:W4:Y:S01]  /*42030*/  LDL.LU R27, [R1+0x654] ;  /* 0x00065400011b7983 */ /* 0x000f220000300800 */
[----:B------:R-:W-:-:S03]  /*42040*/  VIADD R37, R20, UR47 ;  /* 0x0000002f14257c36 */ /* 0x000fc60008000000 */
[----:B------:R-:W4:Y:S04]  /*42050*/  LDL.LU R22, [R1+0x658] ;  /* 0x0006580001167983 */ /* 0x000f280000300800 */
[----:B------:R-:W4:Y:S04]  /*42060*/  LDL.LU R23, [R1+0x65c] ;  /* 0x00065c0001177983 */ /* 0x000f280000300800 */
[----:B------:R-:W4:Y:S04]  /*42070*/  LDL.LU R20, [R1+0x640] ;  /* 0x0006400001147983 */ /* 0x000f280000300800 */
[----:B------:R-:W4:Y:S01]  /*42080*/  LDL.LU R21, [R1+0x644] ;  /* 0x0006440001157983 */ /* 0x000f220000300800 */
[----:B---3--:R-:W-:-:S03]  /*42090*/  F2FP.SATFINITE.E5M2.F32.PACK_AB_MERGE_C R7, R5, R52, RZ ;  /* 0x000000340507723e */ /* 0x008fc600048060ff */
[----:B------:R-:W3:Y:S04]  /*420a0*/  LDL.LU R52, [R1+0x648] ;  /* 0x0006480001347983 */ /* 0x000ee80000300800 */
[----:B------:R-:W3:Y:S04]  /*420b0*/  LDL.LU R5, [R1+0x64c] ;  /* 0x00064c0001057983 */ /* 0x000ee80000300800 */
[----:B------:R-:W3:Y:S04]  /*420c0*/  LDL.LU R16, [R1+0x630] ;  /* 0x0006300001107983 */ /* 0x000ee80000300800 */
[----:B------:R-:W3:Y:S04]  /*420d0*/  LDL.LU R17, [R1+0x634] ;  /* 0x0006340001117983 */ /* 0x000ee80000300800 */
[----:B------:R2:W-:Y:S02]  /*420e0*/  STL [R1+0x1790], R7 ;  /* 0x0017900701007387 */ /* 0x0005e40000100800 */
[----:B--2---:R-:W-:-:S02]  /*420f0*/  F2FP.SATFINITE.E5M2.F32.PACK_AB_MERGE_C R7, R8, R11, RZ ;  /* 0x0000000b0807723e */ /* 0x004fc400048060ff */
[----:B------:R-:W2:Y:S04]  /*42100*/  LDL.LU R11, [R1+0x638] ;  /* 0x00063800010b7983 */ /* 0x000ea80000300800 */
[----:B------:R-:W2:Y:S04]  /*42110*/  LDL.LU R8, [R1+0x63c] ;  /* 0x00063c0001087983 */ /* 0x000ea80000300800 */
[----:B------:R0:W-:Y:S01]  /*42120*/  STL [R1+0x1568], R7 ;  /* 0x0015680701007387 */ /* 0x0001e20000100800 */
[----:B------:R-:W-:Y:S01]  /*42130*/  VIADD R39, R37, UR46 ;  /* 0x0000002e25277c36 */ /* 0x000fe20008000000 */
[----:B------:R-:W1:Y:S01]  /*42140*/  LDCU.64 UR46, c[0x0][0x398] ;  /* 0x00007300ff2e77ac */ /* 0x000e620008000a00 */
[----:B0-----:R-:W-:-:S02]  /*42150*/  F2FP.SATFINITE.E5M2.F32.PACK_AB_MERGE_C R7, R51, R6, RZ ;  /* 0x000000063307723e */ /* 0x001fc400048060ff */
[----:B------:R-:W-:-:S03]  /*42160*/  VIADD R56, R39, UR45 ;  /* 0x0000002d27387c36 */ /* 0x000fc60008000000 */
[----:B------:R-:W-:Y:S04]  /*42170*/  STL [R1+0x157c], R7 ;  /* 0x00157c0701007387 */ /* 0x000fe80000100800 */
[----:B------:R-:W2:Y:S04]  /*42180*/  LDL.LU R50, [R1+0x620] ;  /* 0x0006200001327983 */ /* 0x000ea80000300800 */
[----:B------:R-:W2:Y:S01]  /*42190*/  LDL.LU R51, [R1+0x624] ;  /* 0x0006240001337983 */ /* 0x000ea20000300800 */
[----:B----4-:R-:W-:Y:S01]  /*421a0*/  F2FP.SATFINITE.E5M2.F32.PACK_AB_MERGE_C R6, R55, R53, RZ ;  /* 0x000000353706723e */ /* 0x010fe200048060ff */
[----:B------:R-:W-:-:S04]  /*421b0*/  VIADD R26, R56, UR43 ;  /* 0x0000002b381a7c36 */ /* 0x000fc80008000000 */
[----:B------:R0:W-:Y:S04]  /*421c0*/  STL [R1+0x1520], R6 ;  /* 0x0015200601007387 */ /* 0x0001e80000100800 */
[----:B------:R-:W4:Y:S04]  /*421d0*/  LDL.LU R49, [R1+0x628] ;  /* 0x0006280001317983 */ /* 0x000f280000300800 */
[----:B------:R-:W4:Y:S01]  /*421e0*/  LDL.LU R48, [R1+0x62c] ;  /* 0x00062c0001307983 */ /* 0x000f220000300800 */
[----:B------:R-:W-:-:S03]  /*421f0*/  VIADD R47, R26, UR41 ;  /* 0x000000291a2f7c36 */ /* 0x000fc60008000000 */
[----:B------:R-:W4:Y:S04]  /*42200*/  LDL.LU R53, [R1+0x610] ;  /* 0x0006100001357983 */ /* 0x000f280000300800 */
[----:B------:R-:W4:Y:S01]  /*42210*/  LDL.LU R55, [R1+0x614] ;  /* 0x0006140001377983 */ /* 0x000f220000300800 */
[----:B------:R-:W-:Y:S01]  /*42220*/  VIADD R25, R47, UR39 ;  /* 0x000000272f197c36 */ /* 0x000fe20008000000 */
[----:B0-----:R-:W-:Y:S02]  /*42230*/  F2FP.SATFINITE.E5M2.F32.PACK_AB_MERGE_C R6, R3, R4, RZ ;  /* 0x000000040306723e */ /* 0x001fe400048060ff */
[----:B------:R-:W4:Y:S04]  /*42240*/  LDL.LU R4, [R1+0x618] ;  /* 0x0006180001047983 */ /* 0x000f280000300800 */
[----:B------:R-:W4:Y:S04]  /*42250*/  LDL.LU R3, [R1+0x61c] ;  /* 0x00061c0001037983 */ /* 0x000f280000300800 */
[----:B------:R0:W-:Y:S01]  /*42260*/  STL [R1+0x1798], R6 ;  /* 0x0017980601007387 */ /* 0x0001e20000100800 */
[----:B------:R-:W-:Y:S01]  /*42270*/  VIADD R33, R25, UR38 ;  /* 0x0000002619217c36 */ /* 0x000fe20008000000 */
[----:B------:R-:W1:Y:S01]  /*42280*/  LDCU.64 UR38, c[0x0][0x398] ;  /* 0x00007300ff2677ac */ /* 0x000e620008000a00 */
[----:B0-----:R-:W-:-:S02]  /*42290*/  F2FP.SATFINITE.E5M2.F32.PACK_AB_MERGE_C R6, R27, R29, RZ ;  /* 0x0000001d1b06723e */ /* 0x001fc400048060ff */
[----:B------:R-:W-:-:S03]  /*422a0*/  F2FP.SATFINITE.E5M2.F32.PACK_AB_MERGE_C R7, R23, R22, RZ ;  /* 0x000000161707723e */ /* 0x000fc600048060ff */
[----:B------:R0:W-:Y:S01]  /*422b0*/  STL [R1+0x150c], R6 ;  /* 0x00150c0601007387 */ /* 0x0001e20000100800 */
[----:B------:R-:W-:-:S03]  /*422c0*/  VIADD R28, R33, UR37 ;  /* 0x00000025211c7c36 */ /* 0x000fc60008000000 */
[----:B------:R-:W-:Y:S01]  /*422d0*/  STL [R1+0x1508], R7 ;  /* 0x0015080701007387 */ /* 0x000fe20000100800 */
[----:B0-----:R-:W-:-:S05]  /*422e0*/  F2FP.SATFINITE.E5M2.F32.PACK_AB_MERGE_C R6, R21, R20, RZ ;  /* 0x000000141506723e */ /* 0x001fca00048060ff */
[----:B------:R0:W-:Y:S01]  /*422f0*/  STL [R1+0x14dc], R6 ;  /* 0x0014dc0601007387 */ /* 0x0001e20000100800 */
[----:B---3--:R-:W-:Y:S01]  /*42300*/  F2FP.SATFINITE.E5M2.F32.PACK_AB_MERGE_C R52, R5, R52, RZ ;  /* 0x000000340534723e */ /* 0x008fe200048060ff */
[----:B------:R-:W-:-:S04]  /*42310*/  VIADD R5, R28, UR35 ;  /* 0x000000231c057c36 */ /* 0x000fc80008000000 */
[----:B------:R-:W-:Y:S01]  /*42320*/  STL [R1+0x17a0], R52 ;  /* 0x0017a03401007387 */ /* 0x000fe20000100800 */
[----:B0-----:R-:W-:-:S03]  /*42330*/  F2FP.SATFINITE.E5M2.F32.PACK_AB_MERGE_C R6, R17, R16, RZ ;  /* 0x000000101106723e */ /* 0x001fc600048060ff */
[----:B------:R-:W3:Y:S04]  /*42340*/  LDL.LU R22, [R1+0x600] ;  /* 0x0006000001167983 */ /* 0x000ee80000300800 */
[----:B------:R-:W3:Y:S04]  /*42350*/  LDL.LU R23, [R1+0x604] ;  /* 0x0006040001177983 */ /* 0x000ee80000300800 */
[----:B------:R2:W-:Y:S04]  /*42360*/  STL [R1+0x14b4], R6 ;  /* 0x0014b40601007387 */ /* 0x0005e80000100800 */
[----:B------:R0:W-:Y:S04]  /*42370*/  STL [R1+0x928], R5 ;  /* 0x0009280501007387 */ /* 0x0001e80000100800 */
[----:B------:R-:W3:Y:S04]  /*42380*/  LDL.LU R20, [R1+0x608] ;  /* 0x0006080001147983 */ /* 0x000ee80000300800 */
[----:B------:R-:W3:Y:S01]  /*42390*/  LDL.LU R21, [R1+0x60c] ;  /* 0x00060c0001157983 */ /* 0x000ee20000300800 */
[----:B--2---:R-:W-:-:S05]  /*423a0*/  F2FP.SATFINITE.E5M2.F32.PACK_AB_MERGE_C R6, R8, R11, RZ ;  /* 0x0000000b0806723e */ /* 0x004fca00048060ff */
[----:B------:R4:W-:Y:S04]  /*423b0*/  STL [R1+0x14b8], R6 ;  /* 0x0014b80601007387 */ /* 0x0009e80000100800 */
[----:B------:R-:W2:Y:S04]  /*423c0*/  LDL.LU R11, [R1+0x5f0] ;  /* 0x0005f000010b7983 */ /* 0x000ea80000300800 */
[----:B------:R-:W2:Y:S01]  /*423d0*/  LDL.LU R8, [R1+0x5f4] ;  /* 0x0005f40001087983 */ /* 0x000ea20000300800 */
[----:B0-----:R-:W-:Y:S01]  /*423e0*/  VIADD R5, R5, UR7 ;  /* 0x0000000705057c36 */ /* 0x001fe20008000000 */
[----:B------:R-:W-:-:S05]  /*423f0*/  F2FP.SATFINITE.E5M2.F32.PACK_AB_MERGE_C R51, R51, R50, RZ ;  /* 0x000000323333723e */ /* 0x000fca00048060ff */
[----:B------:R-:W-:Y:S04]  /*42400*/  STL [R1+0x17a8], R51 ;  /* 0x0017a83301007387 */ /* 0x000fe80000100800 */
[----:B------:R-:W-:Y:S01]  /*42410*/  STL [R1+0x938], R5 ;  /* 0x0009380501007387 */ /* 0x000fe20000100800 */
[----:B----4-:R-:W-:-:S05]  /*42420*/  F2FP.SATFINITE.E5M2.F32.PACK_AB_MERGE_C R6, R48, R49, RZ ;  /* 0x000000313006723e */ /* 0x010fca00048060ff */
[----:B------:R0:W-:Y:S04]  /*42430*/  STL [R1+0x148c], R6 ;  /* 0x00148c0601007387 */ /* 0x0001e80000100800 */
[----:B------:R-:W4:Y:S04]  /*42440*/  LDL.LU R16, [R1+0x5f8] ;  /* 0x0005f80001107983 */ /* 0x000f280000300800 */
[----:B------:R-:W4:Y:S01]  /*42450*/  LDL.LU R17, [R1+0x5fc] ;  /* 0x0005fc0001117983 */ /* 0x000f220000300800 */
[----:B0-----:R-:W-:-:S05]  /*42460*/  F2FP.SATFINITE.E5M2.F32.PACK_AB_MERGE_C R6, R55, R53, RZ ;  /* 0x000000353706723e */ /* 0x001fca00048060ff */
[----:B------:R-:W-:Y:S04]  /*42470*/  STL [R1+0x1464], R6 ;  /* 0x0014640601007387 */ /* 0x000fe80000100800 */
[----:B------:R-:W4:Y:S04]  /*42480*/  LDL.LU R50, [R1+0x5e0] ;  /* 0x0005e00001327983 */ /* 0x000f280000300800 */
[----:B------:R-:W4:Y:S01]  /*42490*/  LDL.LU R49, [R1+0x5e4] ;  /* 0x0005e40001317983 */ /* 0x000f220000300800 */
[----:B------:R-:W-:-:S03]  /*424a0*/  F2FP.SATFINITE.E5M2.F32.PACK_AB_MERGE_C R51, R3, R4, RZ ;  /* 0x000000040333723e */ /* 0x000fc600048060ff */
[----:B------:R-:W4:Y:S04]  /*424b0*/  LDL.LU R48, [R1+0x5e8] ;  /* 0x0005e80001307983 */ /* 0x000f280000300800 */
[----:B------:R-:W4:Y:S04]  /*424c0*/  LDL.LU R53, [R1+0x5ec] ;  /* 0x0005ec0001357983 */ /* 0x000f280000300800 */
[----:B------:R-:W4:Y:S01]  /*424d0*/  LDL.LU R55, [R1+0x5d0] ;  /* 0x0005d00001377983 */ /* 0x000f220000300800 */
[----:B------:R-:W-:Y:S01]  /*424e0*/  VIADD R5, R5, UR6 ;  /* 0x0000000605057c36 */ /* 0x000fe20008000000 */
[----:B-1----:R-:W-:Y:S01]  /*424f0*/  UMOV UR35, UR38 ;  /* 0x0000002600237c82 */ /* 0x002fe20008000000 */
[----:B------:R-:W-:Y:S01]  /*42500*/  IMAD.MOV.U32 R3, RZ, RZ, R14 ;  /* 0x000000ffff037224 */ /* 0x000fe200078e000e */
[----:B------:R-:W4:Y:S01]  /*42510*/  LDL.LU R4, [R1+0x5d4] ;  /* 0x0005d40001047983 */ /* 0x000f220000300800 */
[----:B------:R-:W-:Y:S01]  /*42520*/  VIADD R29, R5, UR5 ;  /* 0x00000005051d7c36 */ /* 0x000fe20008000000 */
[----:B------:R-:W0:Y:S02]  /*42530*/  LDCU.64 UR6, c[0x0][0x390] ;  /* 0x00007200ff0677ac */ /* 0x000e240008000a00 */
[----:B------:R-:W-:Y:S04]  /*42540*/  STL [R1+0x17ac], R51 ;  /* 0x0017ac3301007387 */ /* 0x000fe80000100800 */
[----:B------:R3:W-:Y:S02]  /*42550*/  STL [R1+0x17f8], R5 ;  /* 0x0017f80501007387 */ /* 0x0007e40000100800 */
[----:B---3--:R-:W-:-:S05]  /*42560*/  F2FP.SATFINITE.E5M2.F32.PACK_AB_MERGE_C R5, R23, R22, RZ ;  /* 0x000000161705723e */ /* 0x008fca00048060ff */
[----:B------:R2:W-:Y:S01]  /*42570*/  STL [R1+0x144c], R5 ;  /* 0x00144c0501007387 */ /* 0x0005e20000100800 */
[----:B------:R-:W-:-:S05]  /*42580*/  F2FP.SATFINITE.E5M2.F32.PACK_AB_MERGE_C R51, R21, R20, RZ ;  /* 0x000000141533723e */ /* 0x000fca00048060ff */
[----:B------:R-:W-:Y:S01]  /*42590*/  STL [R1+0x17b0], R51 ;  /* 0x0017b03301007387 */ /* 0x000fe20000100800 */
[----:B--2---:R-:W-:-:S03]  /*425a0*/  F2FP.SATFINITE.E5M2.F32.PACK_AB_MERGE_C R5, R8, R11, RZ ;  /* 0x0000000b0805723e */ /* 0x004fc600048060ff */
[----:B------:R-:W2:Y:S04]  /*425b0*/  LDL.LU R11, [R1+0x5d8] ;  /* 0x0005d800010b7983 */ /* 0x000ea80000300800 */
[----:B------:R-:W2:Y:S01]  /*425c0*/  LDL.LU R8, [R1+0x5dc] ;  /* 0x0005dc0001087983 */ /* 0x000ea20000300800 */
[----:B------:R-:W-:Y:S01]  /*425d0*/  VIADD R52, R29, UR4 ;  /* 0x000000041d347c36 */ /* 0x000fe20008000000 */
[----:B------:R-:W1:Y:S03]  /*425e0*/  LDCU.64 UR4, c[0x0][0x390] ;  /* 0x00007200ff0477ac */ /* 0x000e660008000a00 */
[----:B------:R-:W-:Y:S01]  /*425f0*/  VIADD R45, R52, UR33 ;  /* 0x00000021342d7c36 */ /* 0x000fe20008000000 */
[----:B------:R-:W-:Y:S01]  /*42600*/  UMOV UR33, UR39 ;  /* 0x0000002700217c82 */ /* 0x000fe20008000000 */
[----:B------:R-:W3:Y:S02]  /*42610*/  LDCU.64 UR38, c[0x0][0x398] ;  /* 0x00007300ff2677ac */ /* 0x000ee40008000a00 */
[----:B------:R-:W-:-:S04]  /*42620*/  VIADD R41, R45, UR32 ;  /* 0x000000202d297c36 */ /* 0x000fc80008000000 */
[----:B------:R-:W-:Y:S01]  /*42630*/  VIADD R38, R41, UR31 ;  /* 0x0000001f29267c36 */ /* 0x000fe20008000000 */
[----:B------:R0:W-:Y:S04]  /*42640*/  STL [R1+0x142c], R5 ;  /* 0x00142c0501007387 */ /* 0x0001e80000100800 */
[----:B0-----:R-:W2:Y:S01]  /*42650*/  LDL R5, [R1+0x24] ;  /* 0x0000240001057983 */ /* 0x001ea20000100800 */
[----:B---3--:R-:W-:Y:S01]  /*42660*/  UMOV UR32, UR38 ;  /* 0x0000002600207c82 */ /* 0x008fe20008000000 */
[----:B------:R-:W-:Y:S01]  /*42670*/  UMOV UR31, UR39 ;  /* 0x00000027001f7c82 */ /* 0x000fe20008000000 */
[----:B------:R-:W0:Y:S01]  /*42680*/  LDCU.64 UR38, c[0x0][0x398] ;  /* 0x00007300ff2677ac */ /* 0x000e220008000a00 */
[----:B----4-:R-:W-:-:S05]  /*42690*/  F2FP.SATFINITE.E5M2.F32.PACK_AB_MERGE_C R51, R17, R16, RZ ;  /* 0x000000101133723e */ /* 0x010fca00048060ff */
[----:B------:R-:W-:Y:S01]  /*426a0*/  STL [R1+0x17b8], R51 ;  /* 0x0017b83301007387 */ /* 0x000fe20000100800 */
[----:B------:R-:W-:-:S05]  /*426b0*/  F2FP.SATFINITE.E5M2.F32.PACK_AB_MERGE_C R6, R49, R50, RZ ;  /* 0x000000323106723e */ /* 0x000fca00048060ff */
[----:B------:R3:W-:Y:S01]  /*426c0*/  STL [R1+0x1414], R6 ;  /* 0x0014140601007387 */ /* 0x0007e20000100800 */
[----:B------:R-:W-:Y:S02]  /*426d0*/  F2FP.SATFINITE.E5M2.F32.PACK_AB_MERGE_C R53, R53, R48, RZ ;  /* 0x000000303535723e */ /* 0x000fe400048060ff */
[----:B---3--:R-:W-:-:S03]  /*426e0*/  F2FP.SATFINITE.E5M2.F32.PACK_AB_MERGE_C R6, R4, R55, RZ ;  /* 0x000000370406723e */ /* 0x008fc600048060ff */
[----:B------:R-:W-:Y:S01]  /*426f0*/  STL [R1+0x17bc], R53 ;  /* 0x0017bc3501007387 */ /* 0x000fe20000100800 */
[----:B0-----:R-:W-:-:S03]  /*42700*/  IMAD.U32 R7, RZ, RZ, UR39 ;  /* 0x00000027ff077e24 */ /* 0x001fc6000f8e00ff */
[----:B------:R0:W-:Y:S04]  /*42710*/  STL [R1+0x140c], R6 ;  /* 0x00140c0601007387 */ /* 0x0001e80000100800 */
[----:B------:R-:W3:Y:S04]  /*42720*/  LDL.LU R35, [R1+0x5c0] ;  /* 0x0005c00001237983 */ /* 0x000ee80000300800 */
[----:B------:R-:W3:Y:S01]  /*42730*/  LDL.LU R27, [R1+0x5c4] ;  /* 0x0005c400011b7983 */ /* 0x000ee20000300800 */
[----:B0-----:R-:W-:-:S03]  /*42740*/  VIADD R6, R38, UR29 ;  /* 0x0000001d26067c36 */ /* 0x001fc60008000000 */
[----:B------:R-:W4:Y:S04]  /*42750*/  LDL.LU R22, [R1+0x5c8] ;  /* 0x0005c80001167983 */ /* 0x000f280000300800 */
[----:B------:R-:W4:Y:S04]  /*42760*/  LDL.LU R23, [R1+0x5cc] ;  /* 0x0005cc0001177983 */ /* 0x000f280000300800 */
[----:B------:R0:W-:Y:S01]  /*42770*/  STL [R1+0x9ec], R6 ;  /* 0x0009ec0601007387 */ /* 0x0001e20000100800 */
[----:B------:R-:W-:-:S03]  /*42780*/  IMAD.MOV.U32 R14, RZ, RZ, R13 ;  /* 0x000000ffff0e7224 */ /* 0x000fc600078e000d */
[----:B------:R-:W-:Y:S01]  /*42790*/  STL [R1+0x1638], R7 ;  /* 0x0016380701007387 */ /* 0x000fe20000100800 */
[----:B------:R-:W-:-:S03]  /*427a0*/  IMAD.MOV.U32 R13, RZ, RZ, R12 ;  /* 0x000000ffff0d7224 */ /* 0x000fc600078e000c */
[----:B------:R-:W4:Y:S01]  /*427b0*/  LDL.LU R20, [R1+0x5b0] ;  /* 0x0005b00001147983 */ /* 0x000f220000300800 */
[----:B------:R-:W-:Y:S01]  /*427c0*/  IMAD.MOV.U32 R12, RZ, RZ, R10 ;  /* 0x000000ffff0c7224 */ /* 0x000fe200078e000a */
[----:B--2---:R-:W-:Y:S02]  /*427d0*/  F2FP.SATFINITE.E5M2.F32.PACK_AB_MERGE_C R51, R8, R11, RZ ;  /* 0x0000000b0833723e */ /* 0x004fe400048060ff */
[----:B------:R-:W2:Y:S01]  /*427e0*/  LDL.LU R21, [R1+0x5b4] ;  /* 0x0005b40001157983 */ /* 0x000ea20000300800 */
[----:B0-----:R-:W-:Y:S01]  /*427f0*/  VIADD R6, R6, UR27 ;  /* 0x0000001b06067c36 */ /* 0x001fe20008000000 */
[----:B------:R-:W0:Y:S02]  /*42800*/  LDC R10, c[0x0][0x3b4] ;  /* 0x0000ed00ff0a7b82 */ /* 0x000e240000000800 */
[----:B------:R-:W2:Y:S01]  /*42810*/  LDL.LU R16, [R1+0x5b8] ;  /* 0x0005b80001107983 */ /* 0x000ea20000300800 */
[----:B------:R-:W-:-:S03]  /*42820*/  IMAD.MOV.U32 R48, RZ, RZ, R12 ;  /* 0x000000ffff307224 */ /* 0x000fc600078e000c */
[----:B------:R-:W2:Y:S04]  /*42830*/  LDL.LU R17, [R1+0x5bc] ;  /* 0x0005bc0001117983 */ /* 0x000ea80000300800 */
[----:B------:R-:W-:Y:S04]  /*42840*/  STL [R1+0x17c0], R51 ;  /* 0x0017c03301007387 */ /* 0x000fe80000100800 */
[----:B------:R-:W2:Y:S04]  /*42850*/  LDL.LU R55, [R1+0x5a0] ;  /* 0x0005a00001377983 */ /* 0x000ea80000300800 */
[----:B------:R-:W2:Y:S01]  /*42860*/  LDL.LU R12, [R1+0x5a4] ;  /* 0x0005a400010c7983 */ /* 0x000ea20000300800 */
[----:B------:R-:W-:-:S03]  /*42870*/  IMAD.MOV.U32 R4, RZ, RZ, R3 ;  /* 0x000000ffff047224 */ /* 0x000fc600078e0003 */
[----:B------:R1:W-:Y:S01]  /*42880*/  STL [R1+0xa20], R6 ;  /* 0x000a200601007387 */ /* 0x0003e20000100800 */
[----:B------:R-:W-:Y:S02]  /*42890*/  IMAD.MOV.U32 R3, RZ, RZ, R14 ;  /* 0x000000ffff037224 */ /* 0x000fe400078e000e */
[----:B------:R-:W-:Y:S01]  /*428a0*/  IMAD.MOV.U32 R14, RZ, RZ, R9 ;  /* 0x000000ffff0e7224 */ /* 0x000fe200078e0009 */
[----:B------:R-:W2:Y:S01]  /*428b0*/  LDL.LU R50, [R1+0x5a8] ;  /* 0x0005a80001327983 */ /* 0x000ea20000300800 */
[----:B------:R-:W-:Y:S01]  /*428c0*/  IMAD R9, R5, UR20, RZ ;  /* 0x0000001405097c24 */ /* 0x000fe2000f8e02ff */
[----:B------:R-:W0:Y:S02]  /*428d0*/  S2UR UR20, SR_CgaCtaId ;  /* 0x00000000001479c3 */ /* 0x000e240000008800 */
[----:B------:R-:W2:Y:S01]  /*428e0*/  LDL.LU R49, [R1+0x5ac] ;  /* 0x0005ac0001317983 */ /* 0x000ea20000300800 */
[----:B-1----:R-:W-:Y:S01]  /*428f0*/  VIADD R6, R6, UR26 ;  /* 0x0000001a06067c36 */ /* 0x002fe20008000000 */
[C---:B------:R-:W-:Y:S01]  /*42900*/  IADD3 R8, P0, PT, R9.reuse, UR6, RZ ;  /* 0x0000000609087c10 */ /* 0x040fe2000ff1e0ff */
[----:B0-----:R-:W-:Y:S01]  /*42910*/  IMAD R11, R10, 0x20, R9 ;  /* 0x000000200a0b7824 */ /* 0x001fe200078e0209 */
[----:B------:R-:W-:Y:S01]  /*42920*/  UMOV UR29, UR38 ;  /* 0x00000026001d7c82 */ /* 0x000fe20008000000 */
[----:B------:R-:W-:Y:S01]  /*42930*/  VIADD R7, R6, UR25 ;  /* 0x0000001906077c36 */ /* 0x000fe20008000000 */
[----:B------:R0:W-:Y:S01]  /*42940*/  STL [R1+0xa24], R6 ;  /* 0x000a240601007387 */ /* 0x0001e20000100800 */
[----:B------:R-:W-:Y:S01]  /*42950*/  LEA.HI.X.SX32 R9, R9, UR7, 0x1, P0 ;  /* 0x0000000709097c11 */ /* 0x000fe200080f0eff */
[----:B------:R-:W1:Y:S01]  /*42960*/  LDCU.64 UR6, c[0x0][0x398] ;  /* 0x00007300ff0677ac */ /* 0x000e620008000a00 */
[----:B------:R-:W1:Y:S01]  /*42970*/  LDCU.64 UR26, c[0x0][0x398] ;  /* 0x00007300ff1a77ac */ /* 0x000e620008000a00 */
[----:B0-----:R-:W-:Y:S01]  /*42980*/  VIADD R6, R7, UR23 ;  /* 0x0000001707067c36 */ /* 0x001fe20008000000 */
[----:B------:R-:W-:Y:S01]  /*42990*/  IADD3 R10, P0, PT, R11, UR4, RZ ;  /* 0x000000040b0a7c10 */ /* 0x000fe2000ff1e0ff */
[----:B------:R-:W0:Y:S01]  /*429a0*/  LDCU.64 UR38, c[0x0][0x398] ;  /* 0x00007300ff2677ac */ /* 0x000e220008000a00 */
[----:B------:R-:W-:Y:S01]  /*429b0*/  ULEA UR4, UR20, UR19, 0x18 ;  /* 0x0000001314047291 */ /* 0x000fe2000f8ec0ff */
[----:B---3--:R-:W-:-:S02]  /*429c0*/  F2FP.SATFINITE.E5M2.F32.PACK_AB_MERGE_C R51, R27, R35, RZ ;  /* 0x000000231b33723e */ /* 0x008fc400048060ff */
[----:B----4-:R-:W-:-:S03]  /*429d0*/  F2FP.SATFINITE.E5M2.F32.PACK_AB_MERGE_C R53, R23, R22, RZ ;  /* 0x000000161735723e */ /* 0x010fc600048060ff */
[----:B------:R-:W-:Y:S04]  /*429e0*/  STL [R1+0x17c4], R51 ;  /* 0x0017c43301007387 */ /* 0x000fe80000100800 */
[----:B------:R-:W-:Y:S04]  /*429f0*/  STL [R1+0x17c8], R53 ;  /* 0x0017c83501007387 */ /* 0x000fe80000100800 */
[----:B------:R3:W-:Y:S04]  /*42a00*/  STL [R1+0x17fc], R7 ;  /* 0x0017fc0701007387 */ /* 0x0007e80000100800 */
[----:B------:R-:W-:Y:S04]  /*42a10*/  STL [R1+0xa4c], R6 ;  /* 0x000a4c0601007387 */ /* 0x000fe80000100800 */
[----:B---3--:R-:W3:Y:S01]  /*42a20*/  LDL.LU R7, [R1+0xa4c] ;  /* 0x000a4c0001077983 */ /* 0x008ee20000300800 */
[----:B--2---:R-:W-:-:S05]  /*42a30*/  F2FP.SATFINITE.E5M2.F32.PACK_AB_MERGE_C R53, R21, R20, RZ ;  /* 0x000000141535723e */ /* 0x004fca00048060ff */
[----:B------:R-:W-:Y:S01]  /*42a40*/  STL [R1+0x17cc], R53 ;  /* 0x0017cc3501007387 */ /* 0x000fe20000100800 */
[----:B------:R-:W-:-:S03]  /*42a50*/  F2FP.SATFINITE.E5M2.F32.PACK_AB_MERGE_C R51, R17, R16, RZ ;  /* 0x000000101133723e */ /* 0x000fc600048060ff */
[----:B------:R-:W2:Y:S04]  /*42a60*/  LDL.LU R16, [R1+0x9f4] ;  /* 0x0009f40001107983 */ /* 0x000ea80000300800 */
[----:B------:R-:W-:Y:S01]  /*42a70*/  STL [R1+0x17d4], R51 ;  /* 0x0017d43301007387 */ /* 0x000fe20000100800 */
[----:B------:R-:W-:-:S05]  /*42a80*/  F2FP.SATFINITE.E5M2.F32.PACK_AB_MERGE_C R55, R12, R55, RZ ;  /* 0x000000370c37723e */ /* 0x000fca00048060ff */
[----:B------:R4:W-:Y:S04]  /*42a90*/  STL [R1+0x17d8], R55 ;  /* 0x0017d83701007387 */ /* 0x0009e80000100800 */
[----:B------:R-:W3:Y:S04]  /*42aa0*/  LDL.LU R17, [R1+0x9f0] ;  /* 0x0009f00001117983 */ /* 0x000ee80000300800 */
[----:B------:R-:W3:Y:S01]  /*42ab0*/  LDL.LU R22, [R1+0x9e0] ;  /* 0x0009e00001167983 */ /* 0x000ee20000300800 */
[----:B----4-:R-:W-:Y:S02]  /*42ac0*/  IMAD.MOV.U32 R55, RZ, RZ, R5 ;  /* 0x000000ffff377224 */ /* 0x010fe400078e0005 */
[----:B------:R-:W-:-:S05]  /*42ad0*/  IMAD.U32 R5, RZ, RZ, UR4 ;  /* 0x00000004ff057e24 */ /* 0x000fca000f8e00ff */
[----:B------:R-:W-:Y:S04]  /*42ae0*/  STL [R1+0x15d0], R5 ;  /* 0x0015d00501007387 */ /* 0x000fe80000100800 */
[----:B------:R-:W4:Y:S01]  /*42af0*/  LDL.LU R23, [R1+0x90] ;  /* 0x0000900001177983 */ /* 0x000f220000300800 */
[----:B------:R-:W-:-:S04]  /*42b00*/  ISETP.GE.AND P1, PT, R55, UR35, PT ;  /* 0x0000002337007c0c */ /* 0x000fc8000bf26270 */
[C---:B------:R-:W-:Y:S01]  /*42b10*/  ISETP.LT.AND P1, PT, R0.reuse, UR57, !P1 ;  /* 0x0000003900007c0c */ /* 0x040fe2000cf21270 */
[----:B------:R-:W-:Y:S02]  /*42b20*/  IMAD.MOV.U32 R27, RZ, RZ, R13 ;  /* 0x000000ffff1b7224 */ /* 0x000fe400078e000d */
[----:B------:R-:W-:Y:S01]  /*42b30*/  VIADD R13, R0, 0x56 ;  /* 0x00000056000d7836 */ /* 0x000fe20000000000 */
[----:B------:R-:W-:-:S09]  /*42b40*/  LEA.HI.X.SX32 R11, R11, UR5, 0x1, P0 ;  /* 0x000000050b0b7c11 */ /* 0x000fd200080f0eff */
[----:B------:R-:W-:Y:S01]  /*42b50*/  @P1 LOP3.LUT R2, R2, 0x1000, RZ, 0xfc, !PT ;  /* 0x0000100002021812 */ /* 0x000fe200078efcff */
[----:B------:R-:W-:Y:S01]  /*42b60*/  VIADD R12, R0, 0x58 ;  /* 0x00000058000c7836 */ /* 0x000fe20000000000 */
[----:B------:R-:W-:Y:S02]  /*42b70*/  ISETP.GE.AND P0, PT, R13, UR11, PT ;  /* 0x0000000b0d007c0c */ /* 0x000fe4000bf06270 */
[----:B------:R-:W-:Y:S01]  /*42b80*/  F2FP.SATFINITE.E5M2.F32.PACK_AB_MERGE_C R53, R49, R50, RZ ;  /* 0x000000323135723e */ /* 0x000fe200048060ff */
[----:B------:R-:W-:Y:S01]  /*42b90*/  IMAD.MOV.U32 R49, RZ, RZ, R14 ;  /* 0x000000ffff317224 */ /* 0x000fe200078e000e */
[----:B------:R-:W-:Y:S01]  /*42ba0*/  ISETP.GE.AND P4, PT, R12, UR15, PT ;  /* 0x0000000f0c007c0c */ /* 0x000fe2000bf86270 */
[----:B------:R-:W-:Y:S01]  /*42bb0*/  VIADD R12, R0, 0x57 ;  /* 0x00000057000c7836 */ /* 0x000fe20000000000 */
[----:B------:R-:W0:Y:S04]  /*42bc0*/  LDCU.64 UR4, c[0x0][0x398] ;  /* 0x00007300ff0477ac */ /* 0x000e280008000a00 */
[----:B------:R-:W-:-:S02]  /*42bd0*/  ISETP.GE.AND P2, PT, R12, UR13, PT ;  /* 0x0000000d0c007c0c */ /* 0x000fc4000bf46270 */
[----:B--2---:R-:W-:Y:S02]  /*42be0*/  SHF.R.S32.HI R13, RZ, 0x1f, R16 ;  /* 0x0000001fff0d7819 */ /* 0x004fe40000011410 */
[----:B------:R-:W-:-:S05]  /*42bf0*/  IADD3 R42, P1, PT, R16, R8, RZ ;  /* 0x00000008102a7210 */ /* 0x000fca0007f3e0ff */
[----:B------:R-:W-:-:S05]  /*42c00*/  IMAD.X R43, R13, 0x1, R9, P1 ;  /* 0x000000010d2b7824 */ /* 0x000fca00008e0609 */
[----:B------:R2:W-:Y:S01]  /*42c10*/  STL.64 [R1+0x13c8], R42 ;  /* 0x0013c82a01007387 */ /* 0x0005e20000100a00 */
[----:B---3--:R-:W-:Y:S02]  /*42c20*/  SHF.R.S32.HI R14, RZ, 0x1f, R17 ;  /* 0x0000001fff0e7819 */ /* 0x008fe40000011411 */
[C---:B------:R-:W-:Y:S02]  /*42c30*/  IADD3 R58, P3, PT, R17.reuse, R8, RZ ;  /* 0x00000008113a7210 */ /* 0x040fe40007f7e0ff */
[-C--:B--2---:R-:W-:Y:S02]  /*42c40*/  IADD3 R42, P1, PT, R16, R10.reuse, RZ ;  /* 0x0000000a102a7210 */ /* 0x084fe40007f3e0ff */
[----:B------:R-:W-:Y:S01]  /*42c50*/  IADD3 R16, P5, PT, R17, R10, RZ ;  /* 0x0000000a11107210 */ /* 0x000fe20007fbe0ff */
[----:B------:R-:W-:Y:S02]  /*42c60*/  IMAD.X R59, R14, 0x1, R9, P3 ;  /* 0x000000010e3b7824 */ /* 0x000fe400018e0609 */
[----:B------:R-:W-:-:S02]  /*42c70*/  IMAD.X R43, R13, 0x1, R11, P1 ;  /* 0x000000010d2b7824 */ /* 0x000fc400008e060b */
[----:B------:R-:W-:Y:S01]  /*42c80*/  IMAD.X R17, R14, 0x1, R11, P5 ;  /* 0x000000010e117824 */ /* 0x000fe200028e060b */
[----:B------:R2:W-:Y:S01]  /*42c90*/  STL.64 [R1+0x13c0], R58 ;  /* 0x0013c03a01007387 */ /* 0x0005e20000100a00 */
[----:B------:R-:W-:-:S03]  /*42ca0*/  SHF.R.S32.HI R12, RZ, 0x1f, R22 ;  /* 0x0000001fff0c7819 */ /* 0x000fc60000011416 */
[----:B------:R3:W-:Y:S01]  /*42cb0*/  STL.64 [R1+0x13b8], R42 ;  /* 0x0013b82a01007387 */ /* 0x0007e20000100a00 */
[----:B----4-:R-:W-:-:S03]  /*42cc0*/  SHF.R.S32.HI R13, RZ, 0x1f, R23 ;  /* 0x0000001fff0d7819 */ /* 0x010fc60000011417 */
[----:B------:R4:W-:Y:S01]  /*42cd0*/  STL.64 [R1+0x13b0], R16 ;  /* 0x0013b01001007387 */ /* 0x0009e20000100a00 */
[C---:B--2---:R-:W-:Y:S02]  /*42ce0*/  IADD3 R58, P3, PT, R22.reuse, R8, RZ ;  /* 0x00000008163a7210 */ /* 0x044fe40007f7e0ff */
[----:B---3--:R-:W-:-:S03]  /*42cf0*/  IADD3 R42, P1, PT, R22, R10, RZ ;  /* 0x0000000a162a7210 */ /* 0x008fc60007f3e0ff */
[C---:B------:R-:W-:Y:S01]  /*42d00*/  IMAD.X R59, R12.reuse, 0x1, R9, P3 ;  /* 0x000000010c3b7824 */ /* 0x040fe200018e0609 */
[----:B----4-:R-:W-:Y:S01]  /*42d10*/  IADD3 R16, P5, PT, R23, R8, RZ ;  /* 0x0000000817107210 */ /* 0x010fe20007fbe0ff */
[----:B------:R-:W-:-:S03]  /*42d20*/  IMAD.X R43, R12, 0x1, R11, P1 ;  /* 0x000000010c2b7824 */ /* 0x000fc600008e060b */
[----:B------:R2:W-:Y:S01]  /*42d30*/  STL.64 [R1+0x13a8], R58 ;  /* 0x0013a83a01007387 */ /* 0x0005e20000100a00 */
[----:B------:R-:W-:-:S03]  /*42d40*/  IMAD.X R17, R13, 0x1, R9, P5 ;  /* 0x000000010d117824 */ /* 0x000fc600028e0609 */
[----:B--2---:R-:W2:Y:S04]  /*42d50*/  LDL.LU.64 R58, [R1+0x1888] ;  /* 0x00188800013a7983 */ /* 0x004ea80000300a00 */
[----:B------:R3:W-:Y:S04]  /*42d60*/  STL.64 [R1+0x13a0], R42 ;  /* 0x0013a02a01007387 */ /* 0x0007e80000100a00 */
[----:B---3--:R-:W3:Y:S04]  /*42d70*/  LDL.LU.64 R42, [R1+0x1880] ;  /* 0x00188000012a7983 */ /* 0x008ee80000300a00 */
[----:B------:R4:W-:Y:S04]  /*42d80*/  STL.64 [R1+0x1398], R16 ;  /* 0x0013981001007387 */ /* 0x0009e80000100a00 */
[----:B----4-:R-:W4:Y:S01]  /*42d90*/  LDL.LU.64 R16, [R1+0x1878] ;  /* 0x0018780001107983 */ /* 0x010f220000300a00 */
[----:B------:R-:W-:Y:S01]  /*42da0*/  IADD3 R22, P3, PT, R23, R10, RZ ;  /* 0x0000000a17167210 */ /* 0x000fe20007f7e0ff */
[----:B------:R-:W-:Y:S01]  /*42db0*/  IMAD.MOV.U32 R51, RZ, RZ, R18 ;  /* 0x000000ffff337224 */ /* 0x000fe200078e0012 */
[----:B------:R-:W-:-:S02]  /*42dc0*/  SHF.R.S32.HI R12, RZ, 0x1f, R15 ;  /* 0x0000001fff0c7819 */ /* 0x000fc4000001140f */
[----:B------:R-:W-:Y:S01]  /*42dd0*/  IADD3 R18, P1, PT, R15, R8, RZ ;  /* 0x000000080f127210 */ /* 0x000fe20007f3e0ff */
[----:B------:R-:W-:Y:S02]  /*42de0*/  IMAD.MOV.U32 R14, RZ, RZ, R19 ;  /* 0x000000ffff0e7224 */ /* 0x000fe400078e0013 */
[----:B------:R-:W-:Y:S02]  /*42df0*/  IMAD.X R23, R13, 0x1, R11, P3 ;  /* 0x000000010d177824 */ /* 0x000fe400018e060b */
[----:B------:R-:W-:Y:S02]  /*42e00*/  IMAD.X R19, R12, 0x1, R9, P1 ;  /* 0x000000010c137824 */ /* 0x000fe400008e0609 */
[----:B------:R-:W-:Y:S01]  /*42e10*/  VIADD R6, R7, UR21 ;  /* 0x0000001507067c36 */ /* 0x000fe20008000000 */
[----:B------:R-:W-:Y:S01]  /*42e20*/  STL.64 [R1+0x1390], R22 ;  /* 0x0013901601007387 */ /* 0x000fe20000100a00 */
[----:B------:R-:W-:Y:S02]  /*42e30*/  IMAD.MOV.U32 R50, RZ, RZ, R48 ;  /* 0x000000ffff327224 */ /* 0x000fe400078e0030 */
[----:B------:R-:W-:Y:S01]  /*42e40*/  IMAD.MOV.U32 R21, RZ, RZ, R4 ;  /* 0x000000ffff157224 */ /* 0x000fe200078e0004 */
[----:B------:R0:W-:Y:S01]  /*42e50*/  STL.64 [R1+0x1388], R18 ;  /* 0x0013881201007387 */ /* 0x0001e20000100a00 */
[----:B------:R-:W-:-:S02]  /*42e60*/  IMAD.MOV.U32 R48, RZ, RZ, R3 ;  /* 0x000000ffff307224 */ /* 0x000fc400078e0003 */
[----:B------:R-:W-:Y:S01]  /*42e70*/  IMAD.MOV.U32 R35, RZ, RZ, R27 ;  /* 0x000000ffff237224 */ /* 0x000fe200078e001b */
[----:B------:R-:W-:Y:S01]  /*42e80*/  LOP3.LUT R2, R2, 0xfffff7ff, RZ, 0xc0, !PT ;  /* 0xfffff7ff02027812 */ /* 0x000fe200078ec0ff */
[----:B------:R-:W-:Y:S01]  /*42e90*/  VIADD R3, R6, UR17 ;  /* 0x0000001106037c36 */ /* 0x000fe20008000000 */
[----:B------:R-:W1:Y:S01]  /*42ea0*/  LDCU.64 UR20, c[0x0][0x398] ;  /* 0x00007300ff1477ac */ /* 0x000e620008000a00 */
[----:B0-----:R-:W2:Y:S02]  /*42eb0*/  LDL.LU.64 R18, [R1+0x1870] ;  /* 0x0018700001127983 */ /* 0x001ea40000300a00 */
[----:B------:R-:W-:Y:S01]  /*42ec0*/  VIADD R20, R3, UR14 ;  /* 0x0000000e03147c36 */ /* 0x000fe20008000000 */
[----:B------:R-:W-:Y:S01]  /*42ed0*/  IADD3 R22, P5, PT, R15, R10, RZ ;  /* 0x0000000a0f167210 */ /* 0x000fe20007fbe0ff */
[----:B------:R-:W-:Y:S01]  /*42ee0*/  IMAD.MOV.U32 R27, RZ, RZ, R21 ;  /* 0x000000ffff1b7224 */ /* 0x000fe200078e0015 */
[----:B------:R-:W0:Y:S01]  /*42ef0*/  LDCU.64 UR14, c[0x0][0x398] ;  /* 0x00007300ff0e77ac */ /* 0x000e220008000a00 */
[----:B------:R-:W-:-:S02]  /*42f00*/  VIADD R36, R20, UR10 ;  /* 0x0000000a14247c36 */ /* 0x000fc40008000000 */
[----:B------:R-:W-:Y:S01]  /*42f10*/  IMAD.MOV.U32 R15, RZ, RZ, R20 ;  /* 0x000000ffff0f7224 */ /* 0x000fe200078e0014 */
[----:B------:R-:W0:Y:S01]  /*42f20*/  LDCU.64 UR10, c[0x0][0x398] ;  /* 0x00007300ff0a77ac */ /* 0x000e220008000a00 */
[----:B------:R-:W-:-:S05]  /*42f30*/  IMAD.X R23, R12, 0x1, R11, P5 ;  /* 0x000000010c177824 */ /* 0x000fca00028e060b */
[----:B------:R0:W-:Y:S01]  /*42f40*/  STL.64 [R1+0x1380], R22 ;  /* 0x0013801601007387 */ /* 0x0001e20000100a00 */
[----:B----4-:R-:W-:Y:S02]  /*42f50*/  SHF.R.S32.HI R13, RZ, 0x1f, R16 ;  /* 0x0000001fff0d7819 */ /* 0x010fe40000011410 */
[----:B------:R-:W-:-:S05]  /*42f60*/  IADD3 R20, P3, PT, R16, R8, RZ ;  /* 0x0000000810147210 */ /* 0x000fca0007f7e0ff */
[C---:B------:R-:W-:Y:S01]  /*42f70*/  IMAD.X R21, R13.reuse, 0x1, R9, P3 ;  /* 0x000000010d157824 */ /* 0x040fe200018e0609 */
[----:B0-----:R-:W-:Y:S02]  /*42f80*/  IADD3 R22, P5, PT, R16, R10, RZ ;  /* 0x0000000a10167210 */ /* 0x001fe40007fbe0ff */
[----:B------:R-:W-:Y:S02]  /*42f90*/  SHF.R.S32.HI R12, RZ, 0x1f, R17 ;  /* 0x0000001fff0c7819 */ /* 0x000fe40000011411 */
[----:B------:R0:W-:Y:S01]  /*42fa0*/  STL.64 [R1+0x1378], R20 ;  /* 0x0013781401007387 */ /* 0x0001e20000100a00 */
[----:B------:R-:W-:Y:S01]  /*42fb0*/  IMAD.X R23, R13, 0x1, R11, P5 ;  /* 0x000000010d177824 */ /* 0x000fe200028e060b */
[----:B0-----:R-:W-:-:S04]  /*42fc0*/  IADD3 R20, P1, PT, R17, R8, RZ ;  /* 0x0000000811147210 */ /* 0x001fc80007f3e0ff */
[----:B------:R-:W-:Y:S01]  /*42fd0*/  STL.64 [R1+0x1370], R22 ;  /* 0x0013701601007387 */ /* 0x000fe20000100a00 */
[----:B------:R-:W-:-:S05]  /*42fe0*/  IMAD.X R21, R12, 0x1, R9, P1 ;  /* 0x000000010c157824 */ /* 0x000fca00008e0609 */
[----:B------:R0:W-:Y:S04]  /*42ff0*/  STL.64 [R1+0x1368], R20 ;  /* 0x0013681401007387 */ /* 0x0001e80000100a00 */
[----:B0-----:R-:W4:Y:S01]  /*43000*/  LDL.LU.64 R20, [R1+0x1868] ;  /* 0x0018680001147983 */ /* 0x001f220000300a00 */
[----:B------:R-:W-:Y:S02]  /*43010*/  IADD3 R16, P5, PT, R17, R10, RZ ;  /* 0x0000000a11107210 */ /* 0x000fe40007fbe0ff */
[----:B--2---:R-:W-:Y:S02]  /*43020*/  SHF.R.S32.HI R13, RZ, 0x1f, R18 ;  /* 0x0000001fff0d7819 */ /* 0x004fe40000011412 */
[----:B------:R-:W-:Y:S01]  /*43030*/  IADD3 R22, P3, PT, R18, R8, RZ ;  /* 0x0000000812167210 */ /* 0x000fe20007f7e0ff */
[----:B------:R-:W-:-:S04]  /*43040*/  IMAD.X R17, R12, 0x1, R11, P5 ;  /* 0x000000010c117824 */ /* 0x000fc800028e060b */
[----:B------:R-:W-:Y:S01]  /*43050*/  IMAD.X R23, R13, 0x1, R9, P3 ;  /* 0x000000010d177824 */ /* 0x000fe200018e0609 */
[----:B------:R0:W-:Y:S01]  /*43060*/  STL.64 [R1+0x1360], R16 ;  /* 0x0013601001007387 */ /* 0x0001e20000100a00 */
[----:B------:R-:W-:-:S03]  /*43070*/  SHF.R.S32.HI R12, RZ, 0x1f, R19 ;  /* 0x0000001fff0c7819 */ /* 0x000fc60000011413 */
[----:B------:R2:W-:Y:S01]  /*43080*/  STL.64 [R1+0x1358], R22 ;  /* 0x0013581601007387 */ /* 0x0005e20000100a00 */
[----:B0-----:R-:W-:Y:S02]  /*43090*/  IADD3 R16, P5, PT, R18, R10, RZ ;  /* 0x0000000a12107210 */ /* 0x001fe40007fbe0ff */
[----:B--2---:R-:W-:-:S03]  /*430a0*/  IADD3 R22, P1, PT, R19, R8, RZ ;  /* 0x0000000813167210 */ /* 0x004fc60007f3e0ff */
[----:B------:R-:W-:Y:S02]  /*430b0*/  IMAD.X R17, R13, 0x1, R11, P5 ;  /* 0x000000010d117824 */ /* 0x000fe400028e060b */
[----:B------:R-:W-:-:S03]  /*430c0*/  IMAD.X R23, R12, 0x1, R9, P1 ;  /* 0x000000010c177824 */ /* 0x000fc600008e0609 */
[----:B------:R-:W-:Y:S04]  /*430d0*/  STL.64 [R1+0x1350], R16 ;  /* 0x0013501001007387 */ /* 0x000fe80000100a00 */
[----:B------:R0:W-:Y:S01]  /*430e0*/  STL.64 [R1+0x1348], R22 ;  /* 0x0013481601007387 */ /* 0x0001e20000100a00 */
[----:B------:R-:W-:-:S03]  /*430f0*/  IMAD.MOV.U32 R18, RZ, RZ, R15 ;  /* 0x000000ffff127224 */ /* 0x000fc600078e000f */
[----:B0-----:R-:W2:Y:S01]  /*43100*/  LDL.LU.64 R22, [R1+0x1860] ;  /* 0x0018600001167983 */ /* 0x001ea20000300a00 */
[----:B------:R-:W-:Y:S02]  /*43110*/  IMAD.MOV.U32 R16, RZ, RZ, R51 ;  /* 0x000000ffff107224 */ /* 0x000fe400078e0033 */
[----:B------:R-:W-:Y:S01]  /*43120*/  IMAD.MOV.U32 R51, RZ, RZ, R26 ;  /* 0x000000ffff337224 */ /* 0x000fe200078e001a */
[----:B------:R-:W-:Y:S01]  /*43130*/  IADD3 R26, P5, PT, R19, R10, RZ ;  /* 0x0000000a131a7210 */ /* 0x000fe20007fbe0ff */
[----:B------:R-:W-:Y:S02]  /*43140*/  IMAD.MOV.U32 R19, RZ, RZ, R24 ;  /* 0x000000ffff137224 */ /* 0x000fe400078e0018 */
[----:B------:R-:W-:Y:S02]  /*43150*/  IMAD.MOV.U32 R17, RZ, RZ, R14 ;  /* 0x000000ffff117224 */ /* 0x000fe400078e000e */
[----:B------:R-:W-:Y:S02]  /*43160*/  IMAD.MOV.U32 R14, RZ, RZ, R56 ;  /* 0x000000ffff0e7224 */ /* 0x000fe400078e0038 */
[----:B------:R-:W-:-:S02]  /*43170*/  IMAD.MOV.U32 R15, RZ, RZ, R52 ;  /* 0x000000ffff0f7224 */ /* 0x000fc400078e0034 */
[----:B------:R-:W-:Y:S02]  /*43180*/  IMAD.MOV.U32 R56, RZ, RZ, R27 ;  /* 0x000000ffff387224 */ /* 0x000fe400078e001b */
[----:B------:R-:W-:Y:S02]  /*43190*/  IMAD.MOV.U32 R52, RZ, RZ, R25 ;  /* 0x000000ffff347224 */ /* 0x000fe400078e0019 */
        /* <DEDUP_REMOVED lines=26> */
[----:B------:R0:W-:Y:S04]  /*43340*/  STL.64 [R1+0x1310], R20 ;  /* 0x0013101401007387 */ /* 0x0001e80000100a00 */
[----:B------:R2:W-:Y:S01]  /*43350*/  STL.64 [R1+0x1308], R26 ;  /* 0x0013081a01007387 */ /* 0x0005e20000100a00 */
[----:B0-----:R-:W-:-:S03]  /*43360*/  IMAD.MOV.U32 R21, RZ, RZ, R17 ;  /* 0x000000ffff157224 */ /* 0x001fc600078e0011 */
[----:B--2---:R-:W2:Y:S01]  /*43370*/  LDL.LU.64 R26, [R1+0x1850] ;  /* 0x00185000011a7983 */ /* 0x004ea20000300a00 */
        /* <DEDUP_REMOVED lines=22> */
[----:B------:R-:W-:Y:S01]  /*434e0*/  IADD3 R34, P5, PT, R25, R10, RZ ;  /* 0x0000000a19227210 */ /* 0x000fe20007fbe0ff */
[----:B------:R-:W-:Y:S01]  /*434f0*/  IMAD.MOV.U32 R25, RZ, RZ, R30 ;  /* 0x000000ffff197224 */ /* 0x000fe200078e001e */
[----:B--2---:R-:W-:Y:S02]  /*43500*/  SHF.R.S32.HI R13, RZ, 0x1f, R26 ;  /* 0x0000001fff0d7819 */ /* 0x004fe4000001141a */
[----:B------:R-:W-:Y:S01]  /*43510*/  IADD3 R30, P3, PT, R26, R8, RZ ;  /* 0x000000081a1e7210 */ /* 0x000fe20007f7e0ff */
[----:B------:R-:W-:-:S02]  /*43520*/  IMAD.MOV.U32 R24, RZ, RZ, R31 ;  /* 0x000000ffff187224 */ /* 0x000fc400078e001f */
[----:B------:R-:W-:Y:S02]  /*43530*/  IMAD.X R35, R12, 0x1, R11, P5 ;  /* 0x000000010c237824 */ /* 0x000fe400028e060b */
[----:B------:R-:W-:Y:S01]  /*43540*/  IMAD.X R31, R13, 0x1, R9, P3 ;  /* 0x000000010d1f7824 */ /* 0x000fe200018e0609 */
[----:B------:R-:W-:Y:S02]  /*43550*/  SHF.R.S32.HI R12, RZ, 0x1f, R27 ;  /* 0x0000001fff0c7819 */ /* 0x000fe4000001141b */
[----:B------:R0:W-:Y:S04]  /*43560*/  STL.64 [R1+0x12e0], R34 ;  /* 0x0012e02201007387 */ /* 0x0001e80000100a00 */
[----:B------:R2:W-:Y:S01]  /*43570*/  STL.64 [R1+0x12d8], R30 ;  /* 0x0012d81e01007387 */ /* 0x0005e20000100a00 */
[----:B0-----:R-:W-:-:S02]  /*43580*/  IADD3 R34, P5, PT, R26, R10, RZ ;  /* 0x0000000a1a227210 */ /* 0x001fc40007fbe0ff */
[----:B--2---:R-:W-:-:S03]  /*43590*/  IADD3 R30, P1, PT, R27, R8, RZ ;  /* 0x000000081b1e7210 */ /* 0x004fc60007f3e0ff */
[----:B------:R-:W-:Y:S02]  /*435a0*/  IMAD.X R35, R13, 0x1, R11, P5 ;  /* 0x000000010d237824 */ /* 0x000fe400028e060b */
[----:B------:R-:W-:-:S03]  /*435b0*/  IMAD.X R31, R12, 0x1, R9, P1 ;  /* 0x000000010c1f7824 */ /* 0x000fc600008e0609 */
[----:B------:R-:W-:Y:S04]  /*435c0*/  STL.64 [R1+0x12d0], R34 ;  /* 0x0012d02201007387 */ /* 0x000fe80000100a00 */
[----:B------:R0:W-:Y:S04]  /*435d0*/  STL.64 [R1+0x12c8], R30 ;  /* 0x0012c81e01007387 */ /* 0x0001e80000100a00 */
[----:B0-----:R-:W2:Y:S01]  /*435e0*/  LDL.LU.64 R30, [R1+0x1840] ;  /* 0x00184000011e7983 */ /* 0x001ea20000300a00 */
[----:B------:R-:W-:-:S05]  /*435f0*/  IADD3 R34, P5, PT, R27, R10, RZ ;  /* 0x0000000a1b227210 */ /* 0x000fca0007fbe0ff */
[----:B------:R-:W-:-:S05]  /*43600*/  IMAD.X R35, R12, 0x1, R11, P5 ;  /* 0x000000010c237824 */ /* 0x000fca00028e060b */
[----:B------:R0:W-:Y:S01]  /*43610*/  STL.64 [R1+0x12c0], R34 ;  /* 0x0012c02201007387 */ /* 0x0001e20000100a00 */
[----:B----4-:R-:W-:Y:S02]  /*43620*/  SHF.R.S32.HI R13, RZ, 0x1f, R28 ;  /* 0x0000001fff0d7819 */ /* 0x010fe4000001141c */
[----:B------:R-:W-:-:S05]  /*43630*/  IADD3 R26, P3, PT, R28, R8, RZ ;  /* 0x000000081c1a7210 */ /* 0x000fca0007f7e0ff */
[----:B------:R-:W-:Y:S01]  /*43640*/  IMAD.X R27, R13, 0x1, R9, P3 ;  /* 0x000000010d1b7824 */ /* 0x000fe200018e0609 */
[----:B0-----:R-:W-:-:S04]  /*43650*/  IADD3 R34, P5, PT, R28, R10, RZ ;  /* 0x0000000a1c227210 */ /* 0x001fc80007fbe0ff */
[----:B------:R0:W-:Y:S01]  /*43660*/  STL.64 [R1+0x12b8], R26 ;  /* 0x0012b81a01007387 */ /* 0x0001e20000100a00 */
[----:B------:R-:W-:Y:S01]  /*43670*/  SHF.R.S32.HI R12, RZ, 0x1f, R29 ;  /* 0x0000001fff0c7819 */ /* 0x000fe2000001141d */
[----:B------:R-:W-:Y:S02]  /*43680*/  IMAD.X R35, R13, 0x1, R11, P5 ;  /* 0x000000010d237824 */ /* 0x000fe400028e060b */
[----:B0-----:R-:W-:Y:S02]  /*43690*/  IMAD.MOV.U32 R27, RZ, RZ, R25 ;  /* 0x000000ffff1b7224 */ /* 0x001fe400078e0019 */
[----:B------:R-:W-:Y:S01]  /*436a0*/  IMAD.MOV.U32 R25, RZ, RZ, R32 ;  /* 0x000000ffff197224 */ /* 0x000fe200078e0020 */
[----:B------:R-:W-:Y:S01]  /*436b0*/  IADD3 R32, P1, PT, R29, R8, RZ ;  /* 0x000000081d207210 */ /* 0x000fe20007f3e0ff */
[----:B------:R-:W-:Y:S02]  /*436c0*/  IMAD.MOV.U32 R26, RZ, RZ, R19 ;  /* 0x000000ffff1a7224 */ /* 0x000fe400078e0013 */
[----:B------:R-:W-:-:S02]  /*436d0*/  IMAD.MOV.U32 R19, RZ, RZ, R33 ;  /* 0x000000ffff137224 */ /* 0x000fc400078e0021 */
[----:B------:R-:W-:Y:S01]  /*436e0*/  IMAD.X R33, R12, 0x1, R9, P1 ;  /* 0x000000010c217824 */ /* 0x000fe200008e0609 */
[----:B------:R-:W-:Y:S04]  /*436f0*/  STL.64 [R1+0x12b0], R34 ;  /* 0x0012b02201007387 */ /* 0x000fe80000100a00 */
[----:B------:R0:W-:Y:S04]  /*43700*/  STL.64 [R1+0x12a8], R32 ;  /* 0x0012a82001007387 */ /* 0x0001e80000100a00 */
[----:B0-----:R-:W4:Y:S01]  /*43710*/  LDL.LU.64 R32, [R1+0x1838] ;  /* 0x0018380001207983 */ /* 0x001f220000300a00 */
[----:B------:R-:W-:-:S02]  /*43720*/  IADD3 R28, P5, PT, R29, R10, RZ ;  /* 0x0000000a1d1c7210 */ /* 0x000fc40007fbe0ff */
        /* <DEDUP_REMOVED lines=13> */
[----:B------:R-:W-:Y:S01]  /*43800*/  VIADD R4, R36, UR8 ;  /* 0x0000000824047c36 */ /* 0x000fe20008000000 */
[----:B------:R-:W-:Y:S02]  /*43810*/  IADD3 R30, P5, PT, R31, R10, RZ ;  /* 0x0000000a1f1e7210 */ /* 0x000fe40007fbe0ff */
[----:B0-----:R-:W2:Y:S01]  /*43820*/  LDL.LU.64 R34, [R1+0x1830] ;  /* 0x0018300001227983 */ /* 0x001ea20000300a00 */
[----:B------:R-:W-:Y:S02]  /*43830*/  IMAD.MOV.U32 R28, RZ, RZ, R26 ;  /* 0x000000ffff1c7224 */ /* 0x000fe400078e001a */
[----:B------:R-:W-:-:S02]  /*43840*/  IMAD.MOV.U32 R26, RZ, RZ, R21 ;  /* 0x000000ffff1a7224 */ /* 0x000fc400078e0015 */
[----:B------:R-:W-:Y:S02]  /*43850*/  IMAD.MOV.U32 R21, RZ, RZ, R18 ;  /* 0x000000ffff157224 */ /* 0x000fe400078e0012 */
[----:B------:R-:W-:Y:S02]  /*43860*/  IMAD.MOV.U32 R18, RZ, RZ, R36 ;  /* 0x000000ffff127224 */ /* 0x000fe400078e0024 */
[----:B------:R-:W-:Y:S02]  /*43870*/  IMAD.MOV.U32 R29, RZ, RZ, R27 ;  /* 0x000000ffff1d7224 */ /* 0x000fe400078e001b */
        /* <DEDUP_REMOVED lines=16> */
[----:B------:R-:W-:Y:S01]  /*43980*/  IMAD.MOV.U32 R30, RZ, RZ, R28 ;  /* 0x000000ffff1e7224 */ /* 0x000fe200078e001c */
[----:B------:R-:W-:Y:S01]  /*43990*/  IADD3 R32, P5, PT, R33, R10, RZ ;  /* 0x0000000a21207210 */ /* 0x000fe20007fbe0ff */
[----:B------:R-:W-:Y:S01]  /*439a0*/  IMAD.MOV.U32 R28, RZ, RZ, R26 ;  /* 0x000000ffff1c7224 */ /* 0x000fe200078e001a */
[----:B--2---:R-:W-:Y:S01]  /*439b0*/  SHF.R.S32.HI R13, RZ, 0x1f, R34 ;  /* 0x0000001fff0d7819 */ /* 0x004fe20000011422 */
[----:B------:R-:W-:Y:S01]  /*439c0*/  IMAD.MOV.U32 R26, RZ, RZ, R38 ;  /* 0x000000ffff1a7224 */ /* 0x000fe200078e0026 */
[----:B------:R-:W-:Y:S01]  /*439d0*/  IADD3 R38, P3, PT, R34, R8, RZ ;  /* 0x0000000822267210 */ /* 0x000fe20007f7e0ff */
[----:B------:R-:W-:-:S02]  /*439e0*/  IMAD.MOV.U32 R31, RZ, RZ, R29 ;  /* 0x000000ffff1f7224 */ /* 0x000fc400078e001d */
[----:B------:R-:W-:Y:S02]  /*439f0*/  IMAD.MOV.U32 R29, RZ, RZ, R27 ;  /* 0x000000ffff1d7224 */ /* 0x000fe400078e001b */
[----:B------:R-:W-:Y:S02]  /*43a00*/  IMAD.MOV.U32 R27, RZ, RZ, R24 ;  /* 0x000000ffff1b7224 */ /* 0x000fe400078e0018 */
[----:B------:R-:W-:Y:S02]  /*43a10*/  IMAD.MOV.U32 R24, RZ, RZ, R39 ;  /* 0x000000ffff187224 */ /* 0x000fe400078e0027 */
        /* <DEDUP_REMOVED lines=10> */
[----:B------:R0:W-:Y:S01]  /*43ac0*/  STL.64 [R1+0x1248], R38 ;  /* 0x0012482601007387 */ /* 0x0001e20000100a00 */
[----:B------:R-:W-:-:S03]  /*43ad0*/  IADD3 R34, P5, PT, R35, R10, RZ ;  /* 0x0000000a23227210 */ /* 0x000fc60007fbe0ff */
[----:B0-----:R-:W2:Y:S01]  /*43ae0*/  LDL.LU.64 R38, [R1+0x1820] ;  /* 0x0018200001267983 */ /* 0x001ea20000300a00 */
[----:B------:R-:W-:Y:S02]  /*43af0*/  IMAD.MOV.U32 R33, RZ, RZ, R31 ;  /* 0x000000ffff217224 */ /* 0x000fe400078e001f */
[----:B------:R-:W-:Y:S02]  /*43b00*/  IMAD.MOV.U32 R31, RZ, RZ, R29 ;  /* 0x000000ffff1f7224 */ /* 0x000fe400078e001d */
[----:B------:R-:W-:Y:S02]  /*43b10*/  IMAD.MOV.U32 R29, RZ, RZ, R27 ;  /* 0x000000ffff1d7224 */ /* 0x000fe400078e001b */
[----:B------:R-:W-:Y:S02]  /*43b20*/  IMAD.MOV.U32 R27, RZ, RZ, R26 ;  /* 0x000000ffff1b7224 */ /* 0x000fe400078e001a */
[----:B------:R-:W-:Y:S02]  /*43b30*/  IMAD.MOV.U32 R26, RZ, RZ, R23 ;  /* 0x000000ffff1a7224 */ /* 0x000fe400078e0017 */
[----:B------:R-:W-:-:S02]  /*43b40*/  IMAD.MOV.U32 R23, RZ, RZ, R40 ;  /* 0x000000ffff177224 */ /* 0x000fc400078e0028 */
        /* <DEDUP_REMOVED lines=18> */
[----:B------:R-:W-:-:S05]  /*43c70*/  IADD3 R36, P5, PT, R37, R10, RZ ;  /* 0x0000000a25247210 */ /* 0x000fca0007fbe0ff */
[----:B------:R-:W-:Y:S01]  /*43c80*/  IMAD.X R37, R12, 0x1, R11, P5 ;  /* 0x000000010c257824 */ /* 0x000fe200028e060b */
[----:B--2---:R-:W-:Y:S02]  /*43c90*/  SHF.R.S32.HI R13, RZ, 0x1f, R38 ;  /* 0x0000001fff0d7819 */ /* 0x004fe40000011426 */
[----:B------:R-:W-:Y:S02]  /*43ca0*/  IADD3 R34, P3, PT, R38, R8, RZ ;  /* 0x0000000826227210 */ /* 0x000fe40007f7e0ff */
[----:B------:R0:W-:Y:S03]  /*43cb0*/  STL.64 [R1+0x1220], R36 ;  /* 0x0012202401007387 */ /* 0x0001e60000100a00 */
[----:B------:R-:W-:-:S05]  /*43cc0*/  IMAD.X R35, R13, 0x1, R9, P3 ;  /* 0x000000010d237824 */ /* 0x000fca00018e0609 */
[----:B------:R2:W-:Y:S01]  /*43cd0*/  STL.64 [R1+0x1218], R34 ;  /* 0x0012182201007387 */ /* 0x0005e20000100a00 */
[----:B0-----:R-:W-:Y:S01]  /*43ce0*/  IADD3 R36, P5, PT, R38, R10, RZ ;  /* 0x0000000a26247210 */ /* 0x001fe20007fbe0ff */
[----:B--2---:R-:W-:Y:S02]  /*43cf0*/  IMAD.MOV.U32 R34, RZ, RZ, R33 ;  /* 0x000000ffff227224 */ /* 0x004fe400078e0021 */
[----:B------:R-:W-:Y:S02]  /*43d00*/  IMAD.MOV.U32 R33, RZ, RZ, R32 ;  /* 0x000000ffff217224 */ /* 0x000fe400078e0020 */
[----:B------:R-:W-:Y:S02]  /*43d10*/  IMAD.MOV.U32 R32, RZ, RZ, R31 ;  /* 0x000000ffff207224 */ /* 0x000fe400078e001f */
[----:B------:R-:W-:Y:S02]  /*43d20*/  IMAD.MOV.U32 R31, RZ, RZ, R30 ;  /* 0x000000ffff1f7224 */ /* 0x000fe400078e001e */
[----:B------:R-:W-:-:S02]  /*43d30*/  IMAD.MOV.U32 R30, RZ, RZ, R29 ;  /* 0x000000ffff1e7224 */ /* 0x000fc400078e001d */
[----:B------:R-:W-:Y:S02]  /*43d40*/  IMAD.MOV.U32 R29, RZ, RZ, R28 ;  /* 0x000000ffff1d7224 */ /* 0x000fe400078e001c */
[----:B------:R-:W-:Y:S02]  /*43d50*/  IMAD.MOV.U32 R28, RZ, RZ, R23 ;  /* 0x000000ffff1c7224 */ /* 0x000fe400078e0017 */
[----:B------:R-:W-:Y:S02]  /*43d60*/  IMAD.MOV.U32 R23, RZ, RZ, R54 ;  /* 0x000000ffff177224 */ /* 0x000fe400078e0036 */
[----:B------:R-:W-:Y:S01]  /*43d70*/  IMAD.MOV.U32 R54, RZ, RZ, R56 ;  /* 0x000000ffff367224 */ /* 0x000fe200078e0038 */
[----:B------:R-:W-:Y:S01]  /*43d80*/  IADD3 R56, P1, PT, R39, R8, RZ ;  /* 0x0000000827387210 */ /* 0x000fe20007f3e0ff */
[----:B------:R-:W-:Y:S01]  /*43d90*/  IMAD.X R37, R13, 0x1, R11, P5 ;  /* 0x000000010d257824 */ /* 0x000fe200028e060b */
[----:B------:R-:W-:-:S03]  /*43da0*/  SHF.R.S32.HI R12, RZ, 0x1f, R39 ;  /* 0x0000001fff0c7819 */ /* 0x000fc60000011427 */
[----:B------:R-:W-:Y:S04]  /*43db0*/  STL [R1+0x1208], R56 ;  /* 0x0012083801007387 */ /* 0x000fe80000100800 */
[----:B------:R0:W-:Y:S01]  /*43dc0*/  STL.64 [R1+0x1210], R36 ;  /* 0x0012102401007387 */ /* 0x0001e20000100a00 */
[----:B------:R-:W-:Y:S01]  /*43dd0*/  IMAD.MOV.U32 R38, RZ, RZ, R56 ;  /* 0x000000ffff267224 */ /* 0x000fe200078e0038 */
[----:B0-----:R-:W-:Y:S01]  /*43de0*/  IADD3 R36, P5, PT, R39, R10, RZ ;  /* 0x0000000a27247210 */ /* 0x001fe20007fbe0ff */
[----:B------:R-:W-:Y:S02]  /*43df0*/  IMAD.MOV.U32 R39, RZ, RZ, R57 ;  /* 0x000000ffff277224 */ /* 0x000fe400078e0039 */
[C---:B------:R-:W-:Y:S02]  /*43e00*/  IMAD.X R39, R12.reuse, 0x1, R9, P1 ;  /* 0x000000010c277824 */ /* 0x040fe400008e0609 */
[----:B------:R-:W-:-:S03]  /*43e10*/  IMAD.X R37, R12, 0x1, R11, P5 ;  /* 0x000000010c257824 */ /* 0x000fc600028e060b */
[----:B------:R-:W-:Y:S04]  /*43e20*/  STL [R1+0x120c], R39 ;  /* 0x00120c2701007387 */ /* 0x000fe80000100800 */
[----:B------:R0:W-:Y:S01]  /*43e30*/  STL.64 [R1+0x1200], R36 ;  /* 0x0012002401007387 */ /* 0x0001e20000100a00 */
[----:B------:R-:W-:Y:S02]  /*43e40*/  IMAD.MOV.U32 R35, RZ, RZ, R33 ;  /* 0x000000ffff237224 */ /* 0x000fe400078e0021 */
[----:B------:R-:W-:Y:S02]  /*43e50*/  IMAD.MOV.U32 R33, RZ, RZ, R31 ;  /* 0x000000ffff217224 */ /* 0x000fe400078e001f */
[----:B------:R-:W-:Y:S02]  /*43e60*/  IMAD.MOV.U32 R31, RZ, RZ, R29 ;  /* 0x000000ffff1f7224 */ /* 0x000fe400078e001d */
[----:B------:R-:W-:-:S02]  /*43e70*/  IMAD.MOV.U32 R29, RZ, RZ, R23 ;  /* 0x000000ffff1d7224 */ /* 0x000fc400078e0017 */
[----:B------:R-:W-:Y:S02]  /*43e80*/  IMAD.MOV.U32 R23, RZ, RZ, R22 ;  /* 0x000000ffff177224 */ /* 0x000fe400078e0016 */
[----:B------:R-:W-:Y:S01]  /*43e90*/  IMAD.MOV.U32 R22, RZ, RZ, R47 ;  /* 0x000000ffff167224 */ /* 0x000fe200078e002f */
[----:B----4-:R-:W-:Y:S02]  /*43ea0*/  SHF.R.S32.HI R13, RZ, 0x1f, R40 ;  /* 0x0000001fff0d7819 */ /* 0x010fe40000011428 */
[C---:B------:R-:W-:Y:S02]  /*43eb0*/  IADD3 R56, P3, PT, R40.reuse, R8, RZ ;  /* 0x0000000828387210 */ /* 0x040fe40007f7e0ff */
[----:B0-----:R-:W-:-:S03]  /*43ec0*/  IADD3 R36, P5, PT, R40, R10, RZ ;  /* 0x0000000a28247210 */ /* 0x001fc60007fbe0ff */
[C---:B------:R-:W-:Y:S01]  /*43ed0*/  IMAD.X R57, R13.reuse, 0x1, R9, P3 ;  /* 0x000000010d397824 */ /* 0x040fe200018e0609 */
[----:B------:R-:W-:Y:S01]  /*43ee0*/  SHF.R.S32.HI R12, RZ, 0x1f, R41 ;  /* 0x0000001fff0c7819 */ /* 0x000fe20000011429 */
[----:B------:R-:W-:-:S03]  /*43ef0*/  IMAD.X R37, R13, 0x1, R11, P5 ;  /* 0x000000010d257824 */ /* 0x000fc600028e060b */
[----:B------:R0:W-:Y:S01]  /*43f00*/  STL.64 [R1+0x11f8], R56 ;  /* 0x0011f83801007387 */ /* 0x0001e20000100a00 */
[----:B------:R-:W-:-:S03]  /*43f10*/  IADD3 R38, P5, PT, R41, R10, RZ ;  /* 0x0000000a29267210 */ /* 0x000fc60007fbe0ff */
[----:B------:R2:W-:Y:S01]  /*43f20*/  STL.64 [R1+0x11f0], R36 ;  /* 0x0011f02401007387 */ /* 0x0005e20000100a00 */
[----:B0-----:R-:W-:Y:S01]  /*43f30*/  IADD3 R56, P1, PT, R41, R8, RZ ;  /* 0x0000000829387210 */ /* 0x001fe20007f3e0ff */
[C---:B------:R-:W-:Y:S02]  /*43f40*/  IMAD.X R39, R12.reuse, 0x1, R11, P5 ;  /* 0x000000010c277824 */ /* 0x040fe400028e060b */
[----:B--2---:R-:W-:Y:S02]  /*43f50*/  IMAD.MOV.U32 R36, RZ, RZ, R34 ;  /* 0x000000ffff247224 */ /* 0x004fe400078e0022 */
[----:B------:R-:W-:Y:S02]  /*43f60*/  IMAD.X R57, R12, 0x1, R9, P1 ;  /* 0x000000010c397824 */ /* 0x000fe400008e0609 */
[----:B------:R-:W-:Y:S02]  /*43f70*/  IMAD.MOV.U32 R34, RZ, RZ, R32 ;  /* 0x000000ffff227224 */ /* 0x000fe400078e0020 */
[----:B------:R-:W-:-:S02]  /*43f80*/  IMAD.MOV.U32 R32, RZ, RZ, R30 ;  /* 0x000000ffff207224 */ /* 0x000fc400078e001e */
[----:B------:R-:W-:Y:S01]  /*43f90*/  IMAD.MOV.U32 R30, RZ, RZ, R28 ;  /* 0x000000ffff1e7224 */ /* 0x000fe200078e001c */
[----:B---3--:R-:W-:Y:S01]  /*43fa0*/  SHF.R.S32.HI R13, RZ, 0x1f, R42 ;  /* 0x0000001fff0d7819 */ /* 0x008fe2000001142a */
[----:B------:R-:W-:Y:S01]  /*43fb0*/  IMAD.MOV.U32 R28, RZ, RZ, R46 ;  /* 0x000000ffff1c7224 */ /* 0x000fe200078e002e */
[-C--:B------:R-:W-:Y:S01]  /*43fc0*/  IADD3 R46, P3, PT, R42, R8.reuse, RZ ;  /* 0x000000082a2e7210 */ /* 0x080fe20007f7e0ff */
[----:B------:R0:W-:Y:S01]  /*43fd0*/  STL.64 [R1+0x11e8], R56 ;  /* 0x0011e83801007387 */ /* 0x0001e20000100a00 */
[----:B------:R-:W-:Y:S01]  /*43fe0*/  IMAD.MOV.U32 R37, RZ, RZ, R35 ;  /* 0x000000ffff257224 */ /* 0x000fe200078e0023 */
[----:B------:R-:W-:Y:S01]  /*43ff0*/  IADD3 R40, P1, PT, R43, R8, RZ ;  /* 0x000000082b287210 */ /* 0x000fe20007f3e0ff */
[----:B------:R-:W-:Y:S02]  /*44000*/  IMAD.MOV.U32 R35, RZ, RZ, R33 ;  /* 0x000000ffff237224 */ /* 0x000fe400078e0021 */
[----:B------:R-:W-:Y:S01]  /*44010*/  IMAD.X R47, R13, 0x1, R9, P3 ;  /* 0x000000010d2f7824 */ /* 0x000fe200018e0609 */
[----:B0-----:R-:W2:Y:S04]  /*44020*/  LDL.LU.64 R56, [R1+0x1810] ;  /* 0x0018100001387983 */ /* 0x001ea80000300a00 */
[----:B------:R0:W-:Y:S01]  /*44030*/  STL.64 [R1+0x11e0], R38 ;  /* 0x0011e02601007387 */ /* 0x0001e20000100a00 */
[----:B------:R-:W-:-:S02]  /*44040*/  IMAD.MOV.U32 R33, RZ, RZ, R32 ;  /* 0x000000ffff217224 */ /* 0x000fc400078e0020 */
[----:B------:R-:W-:Y:S01]  /*44050*/  IMAD.MOV.U32 R32, RZ, RZ, R31 ;  /* 0x000000ffff207224 */ /* 0x000fe200078e001f */
[----:B------:R3:W-:Y:S01]  /*44060*/  STL.64 [R1+0x11d8], R46 ;  /* 0x0011d82e01007387 */ /* 0x0007e20000100a00 */
[----:B------:R-:W-:Y:S01]  /*44070*/  IMAD.MOV.U32 R31, RZ, RZ, R30 ;  /* 0x000000ffff1f7224 */ /* 0x000fe200078e001e */
[----:B0-----:R-:W-:Y:S01]  /*44080*/  IADD3 R38, P5, PT, R42, R10, RZ ;  /* 0x0000000a2a267210 */ /* 0x001fe20007fbe0ff */
[----:B------:R-:W-:Y:S01]  /*44090*/  IMAD.MOV.U32 R30, RZ, RZ, R29 ;  /* 0x000000ffff1e7224 */ /* 0x000fe200078e001d */
[----:B---3--:R-:W3:Y:S03]  /*440a0*/  LDL.LU.64 R46, [R1+0x1808] ;  /* 0x00180800012e7983 */ /* 0x008ee60000300a00 */
[----:B------:R-:W-:Y:S02]  /*440b0*/  IMAD.X R39, R13, 0x1, R11, P5 ;  /* 0x000000010d277824 */ /* 0x000fe400028e060b */
[----:B------:R-:W-:Y:S01]  /*440c0*/  IMAD.MOV.U32 R29, RZ, RZ, R16 ;  /* 0x000000ffff1d7224 */ /* 0x000fe200078e0010 */
[----:B------:R-:W-:Y:S01]  /*440d0*/  STL [R1+0x11c8], R40 ;  /* 0x0011c82801007387 */ /* 0x000fe20000100800 */
[----:B------:R-:W-:-:S02]  /*440e0*/  IMAD.MOV.U32 R16, RZ, RZ, R51 ;  /* 0x000000ffff107224 */ /* 0x000fc400078e0033 */
[----:B------:R-:W-:Y:S01]  /*440f0*/  IMAD.MOV.U32 R51, RZ, RZ, R45 ;  /* 0x000000ffff337224 */ /* 0x000fe200078e002d */
[----:B------:R0:W-:Y:S04]  /*44100*/  STL.64 [R1+0x11d0], R38 ;  /* 0x0011d02601007387 */ /* 0x0001e80000100a00 */
[----:B------:R-:W4:Y:S01]  /*44110*/  LDL.LU R45, [R1+0x1800] ;  /* 0x00180000012d7983 */ /* 0x000f220000300800 */
[----:B------:R-:W-:Y:S02]  /*44120*/  SHF.R.S32.HI R12, RZ, 0x1f, R43 ;  /* 0x0000001fff0c7819 */ /* 0x000fe4000001142b */
[----:B0-----:R-:W-:Y:S01]  /*44130*/  IADD3 R38, P5, PT, R43, R10, RZ ;  /* 0x0000000a2b267210 */ /* 0x001fe20007fbe0ff */
[----:B------:R-:W-:Y:S02]  /*44140*/  IMAD.MOV.U32 R43, RZ, RZ, R41 ;  /* 0x000000ffff2b7224 */ /* 0x000fe400078e0029 */
[----:B------:R-:W-:-:S02]  /*44150*/  IMAD.X R43, R12, 0x1, R9, P1 ;  /* 0x000000010c2b7824 */ /* 0x000fc400008e0609 */
[----:B------:R-:W-:Y:S01]  /*44160*/  IMAD.X R39, R12, 0x1, R11, P5 ;  /* 0x000000010c277824 */ /* 0x000fe200028e060b */
[----:B------:R-:W-:Y:S01]  /*44170*/  SHF.R.S32.HI R13, RZ, 0x1f, R44 ;  /* 0x0000001fff0d7819 */ /* 0x000fe2000001142c */
[----:B------:R-:W-:Y:S01]  /*44180*/  IMAD.MOV.U32 R42, RZ, RZ, R40 ;  /* 0x000000ffff2a7224 */ /* 0x000fe200078e0028 */
[----:B------:R-:W-:Y:S01]  /*44190*/  STL [R1+0x11cc], R43 ;  /* 0x0011cc2b01007387 */ /* 0x000fe20000100800 */
[----:B------:R-:W-:-:S03]  /*441a0*/  IADD3 R40, P3, PT, R44, R8, RZ ;  /* 0x000000082c287210 */ /* 0x000fc60007f7e0ff */
[----:B------:R0:W-:Y:S02]  /*441b0*/  STL.64 [R1+0x11c0], R38 ;  /* 0x0011c02601007387 */ /* 0x0001e40000100a00 */
[----:B------:R-:W-:Y:S01]  /*441c0*/  IMAD.X R41, R13, 0x1, R9, P3 ;  /* 0x000000010d297824 */ /* 0x000fe200018e0609 */
[----:B0-----:R-:W-:-:S04]  /*441d0*/  IADD3 R38, P5, PT, R44, R10, RZ ;  /* 0x0000000a2c267210 */ /* 0x001fc80007fbe0ff */
[----:B------:R-:W-:Y:S01]  /*441e0*/  STL.64 [R1+0x11b8], R40 ;  /* 0x0011b82801007387 */ /* 0x000fe20000100a00 */
[----:B------:R-:W-:-:S05]  /*441f0*/  IMAD.X R39, R13, 0x1, R11, P5 ;  /* 0x000000010d277824 */ /* 0x000fca00028e060b */
[----:B------:R0:W-:Y:S01]  /*44200*/  STL.64 [R1+0x11b0], R38 ;  /* 0x0011b02601007387 */ /* 0x0001e20000100a00 */
[----:B---3--:R-:W-:Y:S02]  /*44210*/  SHF.R.S32.HI R13, RZ, 0x1f, R46 ;  /* 0x0000001fff0d7819 */ /* 0x008fe4000001142e */
[----:B----4-:R-:W-:Y:S02]  /*44220*/  SHF.R.S32.HI R12, RZ, 0x1f, R45 ;  /* 0x0000001fff0c7819 */ /* 0x010fe4000001142d */
[C---:B------:R-:W-:Y:S02]  /*44230*/  IADD3 R42, P1, PT, R45.reuse, R8, RZ ;  /* 0x000000082d2a7210 */ /* 0x040fe40007f3e0ff */
[----:B0-----:R-:W-:-:S03]  /*44240*/  IADD3 R38, P5, PT, R45, R10, RZ ;  /* 0x0000000a2d267210 */ /* 0x001fc60007fbe0ff */
[C---:B------:R-:W-:Y:S02]  /*44250*/  IMAD.X R43, R12.reuse, 0x1, R9, P1 ;  /* 0x000000010c2b7824 */ /* 0x040fe400008e0609 */
[----:B------:R-:W-:Y:S01]  /*44260*/  IMAD.X R39, R12, 0x1, R11, P5 ;  /* 0x000000010c277824 */ /* 0x000fe200028e060b */
[----:B------:R-:W-:Y:S02]  /*44270*/  IADD3 R40, P3, PT, R46, R8, RZ ;  /* 0x000000082e287210 */ /* 0x000fe40007f7e0ff */
[----:B------:R-:W-:Y:S04]  /*44280*/  STL.64 [R1+0x11a8], R42 ;  /* 0x0011a82a01007387 */ /* 0x000fe80000100a00 */
[----:B------:R0:W-:Y:S01]  /*44290*/  STL.64 [R1+0x11a0], R38 ;  /* 0x0011a02601007387 */ /* 0x0001e20000100a00 */
[----:B------:R-:W-:Y:S01]  /*442a0*/  IMAD.X R41, R13, 0x1, R9, P3 ;  /* 0x000000010d297824 */ /* 0x000fe200018e0609 */
[----:B------:R-:W-:-:S02]  /*442b0*/  SHF.R.S32.HI R12, RZ, 0x1f, R47 ;  /* 0x0000001fff0c7819 */ /* 0x000fc4000001142f */
[----:B0-----:R-:W-:Y:S02]  /*442c0*/  IADD3 R38, P5, PT, R46, R10, RZ ;  /* 0x0000000a2e267210 */ /* 0x001fe40007fbe0ff */
[----:B------:R0:W-:Y:S03]  /*442d0*/  STL.64 [R1+0x1198], R40 ;  /* 0x0011982801007387 */ /* 0x0001e60000100a00 */
[----:B------:R-:W-:-:S05]  /*442e0*/  IMAD.X R39, R13, 0x1, R11, P5 ;  /* 0x000000010d277824 */ /* 0x000fca00028e060b */
[----:B------:R3:W-:Y:S01]  /*442f0*/  STL.64 [R1+0x1190], R38 ;  /* 0x0011902601007387 */ /* 0x0007e20000100a00 */
[----:B0-----:R-:W-:-:S05]  /*44300*/  IADD3 R40, P1, PT, R47, R8, RZ ;  /* 0x000000082f287210 */ /* 0x001fca0007f3e0ff */
[----:B------:R-:W-:Y:S01]  /*44310*/  IMAD.X R41, R12, 0x1, R9, P1 ;  /* 0x000000010c297824 */ /* 0x000fe200008e0609 */
[----:B---3--:R-:W-:-:S04]  /*44320*/  IADD3 R38, P5, PT, R47, R10, RZ ;  /* 0x0000000a2f267210 */ /* 0x008fc80007fbe0ff */
[----:B------:R0:W-:Y:S01]  /*44330*/  STL.64 [R1+0x1188], R40 ;  /* 0x0011882801007387 */ /* 0x0001e20000100a00 */
[----:B------:R-:W-:Y:S01]  /*44340*/  IMAD.X R39, R12, 0x1, R11, P5 ;  /* 0x000000010c277824 */ /* 0x000fe200028e060b */
[----:B--2---:R-:W-:Y:S02]  /*44350*/  SHF.R.S32.HI R13, RZ, 0x1f, R56 ;  /* 0x0000001fff0d7819 */ /* 0x004fe40000011438 */
[C---:B------:R-:W-:Y:S02]  /*44360*/  IADD3 R42, P3, PT, R56.reuse, R8, RZ ;  /* 0x00000008382a7210 */ /* 0x040fe40007f7e0ff */
[----:B------:R2:W-:Y:S01]  /*44370*/  STL.64 [R1+0x1180], R38 ;  /* 0x0011802601007387 */ /* 0x0005e20000100a00 */
[----:B0-----:R-:W-:Y:S02]  /*44380*/  IADD3 R40, P5, PT, R56, R10, RZ ;  /* 0x0000000a38287210 */ /* 0x001fe40007fbe0ff */
[C---:B------:R-:W-:Y:S01]  /*44390*/  IMAD.X R43, R13.reuse, 0x1, R9, P3 ;  /* 0x000000010d2b7824 */ /* 0x040fe200018e0609 */
[----:B--2---:R-:W2:Y:S02]  /*443a0*/  LDL.LU R39, [R1] ;  /* 0x0000000001277983 */ /* 0x004ea40000300800 */
[----:B------:R-:W-:Y:S01]  /*443b0*/  IMAD.X R41, R13, 0x1, R11, P5 ;  /* 0x000000010d297824 */ /* 0x000fe200028e060b */
[----:B------:R-:W-:Y:S01]  /*443c0*/  SHF.R.S32.HI R12, RZ, 0x1f, R57 ;  /* 0x0000001fff0c7819 */ /* 0x000fe20000011439 */
[----:B------:R0:W-:Y:S04]  /*443d0*/  STL.64 [R1+0x1178], R42 ;  /* 0x0011782a01007387 */ /* 0x0001e80000100a00 */
[----:B------:R3:W-:Y:S04]  /*443e0*/  STL.64 [R1+0x1170], R40 ;  /* 0x0011702801007387 */ /* 0x0007e80000100a00 */
[----:B------:R-:W4:Y:S01]  /*443f0*/  LDL.LU R38, [R1+0x4] ;  /* 0x0000040001267983 */ /* 0x000f220000300800 */
[----:B0-----:R-:W-:-:S02]  /*44400*/  IADD3 R42, P1, PT, R57, R8, RZ ;  /* 0x00000008392a7210 */ /* 0x001fc40007f3e0ff */
[----:B---3--:R-:W-:-:S03]  /*44410*/  IADD3 R40, P5, PT, R57, R10, RZ ;  /* 0x0000000a39287210 */ /* 0x008fc60007fbe0ff */
[C---:B------:R-:W-:Y:S02]  /*44420*/  IMAD.X R43, R12.reuse, 0x1, R9, P1 ;  /* 0x000000010c2b7824 */ /* 0x040fe400008e0609 */
[----:B------:R-:W-:-:S03]  /*44430*/  IMAD.X R41, R12, 0x1, R11, P5 ;  /* 0x000000010c297824 */ /* 0x000fc600028e060b */
[----:B------:R0:W-:Y:S01]  /*44440*/  STL.64 [R1+0x1168], R42 ;  /* 0x0011682a01007387 */ /* 0x0001e20000100a00 */
[----:B------:R-:W-:Y:S02]  /*44450*/  SHF.R.S32.HI R13, RZ, 0x1f, R58 ;  /* 0x0000001fff0d7819 */ /* 0x000fe4000001143a */
[C---:B------:R-:W-:Y:S01]  /*44460*/  IADD3 R44, P3, PT, R58.reuse, R8, RZ ;  /* 0x000000083a2c7210 */ /* 0x040fe20007f7e0ff */
[----:B------:R3:W-:Y:S04]  /*44470*/  STL.64 [R1+0x1160], R40 ;  /* 0x0011602801007387 */ /* 0x0007e80000100a00 */
[----:B0-----:R-:W4:Y:S01]  /*44480*/  LDL.LU R43, [R1+0x8] ;  /* 0x00000800012b7983 */ /* 0x001f220000300800 */
[----:B---3--:R-:W-:Y:S01]  /*44490*/  IADD3 R40, P5, PT, R58, R10, RZ ;  /* 0x0000000a3a287210 */ /* 0x008fe20007fbe0ff */
[----:B------:R-:W-:-:S04]  /*444a0*/  IMAD.X R45, R13, 0x1, R9, P3 ;  /* 0x000000010d2d7824 */ /* 0x000fc800018e0609 */
[----:B------:R-:W-:Y:S01]  /*444b0*/  IMAD.X R41, R13, 0x1, R11, P5 ;  /* 0x000000010d297824 */ /* 0x000fe200028e060b */
[----:B------:R0:W-:Y:S01]  /*444c0*/  STL.64 [R1+0x1158], R44 ;  /* 0x0011582c01007387 */ /* 0x0001e20000100a00 */
[----:B------:R-:W-:Y:S02]  /*444d0*/  SHF.R.S32.HI R12, RZ, 0x1f, R59 ;  /* 0x0000001fff0c7819 */ /* 0x000fe4000001143b */
[C---:B------:R-:W-:Y:S01]  /*444e0*/  IADD3 R56, P1, PT, R59.reuse, R8, RZ ;  /* 0x000000083b387210 */ /* 0x040fe20007f3e0ff */
[----:B------:R3:W-:Y:S04]  /*444f0*/  STL.64 [R1+0x1150], R40 ;  /* 0x0011502801007387 */ /* 0x0007e80000100a00 */
[C---:B------:R-:W-:Y:S01]  /*44500*/  IMAD.X R57, R12.reuse, 0x1, R9, P1 ;  /* 0x000000010c397824 */ /* 0x040fe200008e0609 */
[----:B0-----:R-:W-:Y:S01]  /*44510*/  IADD3 R44, P5, PT, R59, R10, RZ ;  /* 0x0000000a3b2c7210 */ /* 0x001fe20007fbe0ff */
[----:B---3--:R-:W3:Y:S04]  /*44520*/  LDL.LU R40, [R1+0xc] ;  /* 0x00000c0001287983 */ /* 0x008ee80000300800 */
[----:B------:R-:W-:Y:S01]  /*44530*/  IMAD.X R45, R12, 0x1, R11, P5 ;  /* 0x000000010c2d7824 */ /* 0x000fe200028e060b */
[----:B------:R-:W-:Y:S04]  /*44540*/  STL.64 [R1+0x1148], R56 ;  /* 0x0011483801007387 */ /* 0x000fe80000100a00 */
[----:B------:R0:W-:Y:S04]  /*44550*/  STL.64 [R1+0x1140], R44 ;  /* 0x0011402c01007387 */ /* 0x0001e80000100a00 */
[----:B------:R-:W3:Y:S01]  /*44560*/  LDL.LU R42, [R1+0x10] ;  /* 0x00001000012a7983 */ /* 0x000ee20000300800 */
[----:B------:R-:W-:-:S02]  /*44570*/  SHF.R.S32.HI R13, RZ, 0x1f, R60 ;  /* 0x0000001fff0d7819 */ /* 0x000fc4000001143c */
[C---:B------:R-:W-:Y:S02]  /*44580*/  IADD3 R46, P3, PT, R60.reuse, R8, RZ ;  /* 0x000000083c2e7210 */ /* 0x040fe40007f7e0ff */
[----:B0-----:R-:W-:-:S03]  /*44590*/  IADD3 R44, P5, PT, R60, R10, RZ ;  /* 0x0000000a3c2c7210 */ /* 0x001fc60007fbe0ff */
[C---:B------:R-:W-:Y:S02]  /*445a0*/  IMAD.X R47, R13.reuse, 0x1, R9, P3 ;  /* 0x000000010d2f7824 */ /* 0x040fe400018e0609 */
[----:B------:R-:W-:-:S03]  /*445b0*/  IMAD.X R45, R13, 0x1, R11, P5 ;  /* 0x000000010d2d7824 */ /* 0x000fc600028e060b */
[----:B------:R-:W-:Y:S01]  /*445c0*/  STL.64 [R1+0x1138], R46 ;  /* 0x0011382e01007387 */ /* 0x000fe20000100a00 */
[----:B------:R-:W-:Y:S02]  /*445d0*/  SHF.R.S32.HI R12, RZ, 0x1f, R61 ;  /* 0x0000001fff0c7819 */ /* 0x000fe4000001143d */
[C---:B------:R-:W-:Y:S01]  /*445e0*/  IADD3 R56, P1, PT, R61.reuse, R8, RZ ;  /* 0x000000083d387210 */ /* 0x040fe20007f3e0ff */
[----:B------:R0:W-:Y:S04]  /*445f0*/  STL.64 [R1+0x1130], R44 ;  /* 0x0011302c01007387 */ /* 0x0001e80000100a00 */
[----:B------:R-:W3:Y:S01]  /*44600*/  LDL.LU R41, [R1+0x14] ;  /* 0x0000140001297983 */ /* 0x000ee20000300800 */
[----:B------:R-:W-:Y:S01]  /*44610*/  IMAD.X R57, R12, 0x1, R9, P1 ;  /* 0x000000010c397824 */ /* 0x000fe200008e0609 */
[----:B0-----:R-:W-:-:S04]  /*44620*/  IADD3 R44, P5, PT, R61, R10, RZ ;  /* 0x0000000a3d2c7210 */ /* 0x001fc80007fbe0ff */
[----:B------:R-:W-:Y:S01]  /*44630*/  STL.64 [R1+0x1128], R56 ;  /* 0x0011283801007387 */ /* 0x000fe20000100a00 */
[----:B------:R-:W-:-:S05]  /*44640*/  IMAD.X R45, R12, 0x1, R11, P5 ;  /* 0x000000010c2d7824 */ /* 0x000fca00028e060b */
[----:B------:R0:W-:Y:S01]  /*44650*/  STL.64 [R1+0x1120], R44 ;  /* 0x0011202c01007387 */ /* 0x0001e20000100a00 */
[----:B--2---:R-:W-:Y:S02]  /*44660*/  SHF.R.S32.HI R13, RZ, 0x1f, R39 ;  /* 0x0000001fff0d7819 */ /* 0x004fe40000011427 */
[C---:B------:R-:W-:Y:S02]  /*44670*/  IADD3 R46, P3, PT, R39.reuse, R8, RZ ;  /* 0x00000008272e7210 */ /* 0x040fe40007f7e0ff */
[----:B0-----:R-:W-:Y:S02]  /*44680*/  IADD3 R44, P5, PT, R39, R10, RZ ;  /* 0x0000000a272c7210 */ /* 0x001fe40007fbe0ff */
[----:B------:R-:W2:Y:S01]  /*44690*/  LDL.LU R39, [R1+0x18] ;  /* 0x0000180001277983 */ /* 0x000ea20000300800 */
[C---:B------:R-:W-:Y:S02]  /*446a0*/  IMAD.X R47, R13.reuse, 0x1, R9, P3 ;  /* 0x000000010d2f7824 */ /* 0x040fe400018e0609 */
[----:B------:R-:W-:-:S03]  /*446b0*/  IMAD.X R45, R13, 0x1, R11, P5 ;  /* 0x000000010d2d7824 */ /* 0x000fc600028e060b */
[----:B------:R-:W-:Y:S01]  /*446c0*/  STL.64 [R1+0x1118], R46 ;  /* 0x0011182e01007387 */ /* 0x000fe20000100a00 */
[----:B----4-:R-:W-:Y:S02]  /*446d0*/  SHF.R.S32.HI R12, RZ, 0x1f, R38 ;  /* 0x0000001fff0c7819 */ /* 0x010fe40000011426 */
[----:B------:R-:W-:Y:S01]  /*446e0*/  IADD3 R56, P1, PT, R38, R8, RZ ;  /* 0x0000000826387210 */ /* 0x000fe20007f3e0ff */
[----:B------:R0:W-:Y:S04]  /*446f0*/  STL.64 [R1+0x1110], R44 ;  /* 0x0011102c01007387 */ /* 0x0001e80000100a00 */
[----:B------:R-:W-:Y:S01]  /*44700*/  IMAD.X R57, R12, 0x1, R9, P1 ;  /* 0x000000010c397824 */ /* 0x000fe200008e0609 */
[----:B0-----:R-:W-:Y:S02]  /*44710*/  IADD3 R44, P5, PT, R38, R10, RZ ;  /* 0x0000000a262c7210 */ /* 0x001fe40007fbe0ff */
[----:B------:R-:W4:Y:S03]  /*44720*/  LDL.LU R38, [R1+0x1c] ;  /* 0x00001c0001267983 */ /* 0x000f260000300800 */
[----:B------:R-:W-:Y:S01]  /*44730*/  IMAD.X R45, R12, 0x1, R11, P5 ;  /* 0x000000010c2d7824 */ /* 0x000fe200028e060b */
[----:B------:R-:W-:Y:S04]  /*44740*/  STL.64 [R1+0x1108], R56 ;  /* 0x0011083801007387 */ /* 0x000fe80000100a00 */
[----:B------:R0:W-:Y:S01]  /*44750*/  STL.64 [R1+0x1100], R44 ;  /* 0x0011002c01007387 */ /* 0x0001e20000100a00 */
[----:B------:R-:W-:-:S02]  /*44760*/  SHF.R.S32.HI R13, RZ, 0x1f, R43 ;  /* 0x0000001fff0d7819 */ /* 0x000fc4000001142b */
[C---:B------:R-:W-:Y:S02]  /*44770*/  IADD3 R46, P3, PT, R43.reuse, R8, RZ ;  /* 0x000000082b2e7210 */ /* 0x040fe40007f7e0ff */
[----:B0-----:R-:W-:Y:S02]  /*44780*/  IADD3 R44, P5, PT, R43, R10, RZ ;  /* 0x0000000a2b2c7210 */ /* 0x001fe40007fbe0ff */
[----:B------:R-:W4:Y:S01]  /*44790*/  LDL.LU R43, [R1+0x20] ;  /* 0x00002000012b7983 */ /* 0x000f220000300800 */
[C---:B------:R-:W-:Y:S02]  /*447a0*/  IMAD.X R47, R13.reuse, 0x1, R9, P3 ;  /* 0x000000010d2f7824 */ /* 0x040fe400018e0609 */
[----:B------:R-:W-:-:S03]  /*447b0*/  IMAD.X R45, R13, 0x1, R11, P5 ;  /* 0x000000010d2d7824 */ /* 0x000fc600028e060b */
[----:B------:R-:W-:Y:S04]  /*447c0*/  STL.64 [R1+0x10f8], R46 ;  /* 0x0010f82e01007387 */ /* 0x000fe80000100a00 */
[----:B------:R0:W-:Y:S01]  /*447d0*/  STL.64 [R1+0x10f0], R44 ;  /* 0x0010f02c01007387 */ /* 0x0001e20000100a00 */
[----:B---3--:R-:W-:Y:S02]  /*447e0*/  SHF.R.S32.HI R12, RZ, 0x1f, R40 ;  /* 0x0000001fff0c7819 */ /* 0x008fe40000011428 */
[C---:B------:R-:W-:Y:S02]  /*447f0*/  IADD3 R56, P1, PT, R40.reuse, R8, RZ ;  /* 0x0000000828387210 */ /* 0x040fe40007f3e0ff */
[----:B0-----:R-:W-:Y:S02]  /*44800*/  IADD3 R44, P5, PT, R40, R10, RZ ;  /* 0x0000000a282c7210 */ /* 0x001fe40007fbe0ff */
[----:B------:R-:W3:Y:S01]  /*44810*/  LDL.LU R40, [R1+0x28] ;  /* 0x0000280001287983 */ /* 0x000ee20000300800 */
[----:B------:R-:W-:-:S02]  /*44820*/  IMAD.X R57, R12, 0x1, R9, P1 ;  /* 0x000000010c397824 */ /* 0x000fc400008e0609 */
[----:B------:R-:W-:Y:S01]  /*44830*/  IMAD.X R45, R12, 0x1, R11, P5 ;  /* 0x000000010c2d7824 */ /* 0x000fe200028e060b */
[----:B------:R-:W-:Y:S02]  /*44840*/  SHF.R.S32.HI R13, RZ, 0x1f, R42 ;  /* 0x0000001fff0d7819 */ /* 0x000fe4000001142a */
[----:B------:R-:W-:Y:S01]  /*44850*/  STL.64 [R1+0x10e8], R56 ;  /* 0x0010e83801007387 */ /* 0x000fe20000100a00 */
[----:B------:R-:W-:-:S03]  /*44860*/  IADD3 R46, P3, PT, R42, R8, RZ ;  /* 0x000000082a2e7210 */ /* 0x000fc60007f7e0ff */
[----:B------:R0:W-:Y:S02]  /*44870*/  STL.64 [R1+0x10e0], R44 ;  /* 0x0010e02c01007387 */ /* 0x0001e40000100a00 */
[----:B0-----:R-:W-:Y:S02]  /*44880*/  IADD3 R44, P5, PT, R42, R10, RZ ;  /* 0x0000000a2a2c7210 */ /* 0x001fe40007fbe0ff */
[----:B------:R-:W3:Y:S01]  /*44890*/  LDL.LU R42, [R1+0x30] ;  /* 0x00003000012a7983 */ /* 0x000ee20000300800 */
[C---:B------:R-:W-:Y:S02]  /*448a0*/  IMAD.X R47, R13.reuse, 0x1, R9, P3 ;  /* 0x000000010d2f7824 */ /* 0x040fe400018e0609 */
[----:B------:R-:W-:Y:S01]  /*448b0*/  IMAD.X R45, R13, 0x1, R11, P5 ;  /* 0x000000010d2d7824 */ /* 0x000fe200028e060b */
[----:B------:R-:W-:Y:S02]  /*448c0*/  SHF.R.S32.HI R12, RZ, 0x1f, R41 ;  /* 0x0000001fff0c7819 */ /* 0x000fe40000011429 */
[----:B------:R-:W-:Y:S01]  /*448d0*/  STL.64 [R1+0x10d8], R46 ;  /* 0x0010d82e01007387 */ /* 0x000fe20000100a00 */
[----:B------:R-:W-:-:S03]  /*448e0*/  IADD3 R56, P1, PT, R41, R8, RZ ;  /* 0x0000000829387210 */ /* 0x000fc60007f3e0ff */
[----:B------:R0:W-:Y:S02]  /*448f0*/  STL.64 [R1+0x10d0], R44 ;  /* 0x0010d02c01007387 */ /* 0x0001e40000100a00 */
[C---:B------:R-:W-:Y:S01]  /*44900*/  IMAD.X R57, R12.reuse, 0x1, R9, P1 ;  /* 0x000000010c397824 */ /* 0x040fe200008e0609 */
[----:B0-----:R-:W-:Y:S02]  /*44910*/  IADD3 R44, P5, PT, R41, R10, RZ ;  /* 0x0000000a292c7210 */ /* 0x001fe40007fbe0ff */
[----:B------:R-:W3:Y:S03]  /*44920*/  LDL.LU R41, [R1+0x34] ;  /* 0x0000340001297983 */ /* 0x000ee60000300800 */
[----:B------:R-:W-:Y:S01]  /*44930*/  IMAD.X R45, R12, 0x1, R11, P5 ;  /* 0x000000010c2d7824 */ /* 0x000fe200028e060b */
[----:B------:R-:W-:Y:S04]  /*44940*/  STL.64 [R1+0x10c8], R56 ;  /* 0x0010c83801007387 */ /* 0x000fe80000100a00 */
[----:B------:R0:W-:Y:S01]  /*44950*/  STL.64 [R1+0x10c0], R44 ;  /* 0x0010c02c01007387 */ /* 0x0001e20000100a00 */
[----:B--2---:R-:W-:-:S02]  /*44960*/  SHF.R.S32.HI R13, RZ, 0x1f, R39 ;  /* 0x0000001fff0d7819 */ /* 0x004fc40000011427 */
[C---:B------:R-:W-:Y:S02]  /*44970*/  IADD3 R46, P3, PT, R39.reuse, R8, RZ ;  /* 0x00000008272e7210 */ /* 0x040fe40007f7e0ff */
[----:B0-----:R-:W-:Y:S02]  /*44980*/  IADD3 R44, P5, PT, R39, R10, RZ ;  /* 0x0000000a272c7210 */ /* 0x001fe40007fbe0ff */
[----:B------:R-:W2:Y:S01]  /*44990*/  LDL.LU R39, [R1+0x38] ;  /* 0x0000380001277983 */ /* 0x000ea20000300800 */
[C---:B------:R-:W-:Y:S02]  /*449a0*/  IMAD.X R47, R13.reuse, 0x1, R9, P3 ;  /* 0x000000010d2f7824 */ /* 0x040fe400018e0609 */
[----:B------:R-:W-:-:S03]  /*449b0*/  IMAD.X R45, R13, 0x1, R11, P5 ;  /* 0x000000010d2d7824 */ /* 0x000fc600028e060b */
[----:B------:R-:W-:Y:S04]  /*449c0*/  STL.64 [R1+0x10b8], R46 ;  /* 0x0010b82e01007387 */ /* 0x000fe80000100a00 */
[----:B------:R0:W-:Y:S01]  /*449d0*/  STL.64 [R1+0x10b0], R44 ;  /* 0x0010b02c01007387 */ /* 0x0001e20000100a00 */
[----:B----4-:R-:W-:Y:S02]  /*449e0*/  SHF.R.S32.HI R12, RZ, 0x1f, R38 ;  /* 0x0000001fff0c7819 */ /* 0x010fe40000011426 */
[C---:B------:R-:W-:Y:S02]  /*449f0*/  IADD3 R56, P1, PT, R38.reuse, R8, RZ ;  /* 0x0000000826387210 */ /* 0x040fe40007f3e0ff */
[----:B0-----:R-:W-:Y:S02]  /*44a00*/  IADD3 R44, P5, PT, R38, R10, RZ ;  /* 0x0000000a262c7210 */ /* 0x001fe40007fbe0ff */
[----:B------:R-:W4:Y:S01]  /*44a10*/  LDL.LU R38, [R1+0x3c] ;  /* 0x00003c0001267983 */ /* 0x000f220000300800 */
[----:B------:R-:W-:-:S02]  /*44a20*/  IMAD.X R57, R12, 0x1, R9, P1 ;  /* 0x000000010c397824 */ /* 0x000fc400008e0609 */
[----:B------:R-:W-:-:S03]  /*44a30*/  IMAD.X R45, R12, 0x1, R11, P5 ;  /* 0x000000010c2d7824 */ /* 0x000fc600028e060b */
[----:B------:R-:W-:Y:S04]  /*44a40*/  STL.64 [R1+0x10a8], R56 ;  /* 0x0010a83801007387 */ /* 0x000fe80000100a00 */
[----:B------:R0:W-:Y:S01]  /*44a50*/  STL.64 [R1+0x10a0], R44 ;  /* 0x0010a02c01007387 */ /* 0x0001e20000100a00 */
[----:B------:R-:W-:Y:S02]  /*44a60*/  SHF.R.S32.HI R13, RZ, 0x1f, R43 ;  /* 0x0000001fff0d7819 */ /* 0x000fe4000001142b */
[C---:B------:R-:W-:Y:S02]  /*44a70*/  IADD3 R46, P3, PT, R43.reuse, R8, RZ ;  /* 0x000000082b2e7210 */ /* 0x040fe40007f7e0ff */
[----:B0-----:R-:W-:Y:S02]  /*44a80*/  IADD3 R44, P5, PT, R43, R10, RZ ;  /* 0x0000000a2b2c7210 */ /* 0x001fe40007fbe0ff */
[----:B------:R-:W4:Y:S01]  /*44a90*/  LDL.LU R43, [R1+0x40] ;  /* 0x00004000012b7983 */ /* 0x000f220000300800 */
[----:B------:R-:W-:-:S02]  /*44aa0*/  IMAD.X R47, R13, 0x1, R9, P3 ;  /* 0x000000010d2f7824 */ /* 0x000fc400018e0609 */
        /* <DEDUP_REMOVED lines=8> */
[----:B------:R-:W-:-:S03]  /*44b30*/  IMAD.X R45, R12, 0x1, R11, P5 ;  /* 0x000000010c2d7824 */ /* 0x000fc600028e060b */
[----:B------:R-:W-:Y:S04]  /*44b40*/  STL.64 [R1+0x1088], R56 ;  /* 0x0010883801007387 */ /* 0x000fe80000100a00 */
[----:B------:R0:W-:Y:S01]  /*44b50*/  STL.64 [R1+0x1080], R44 ;  /* 0x0010802c01007387 */ /* 0x0001e20000100a00 */
[----:B------:R-:W-:Y:S02]  /*44b60*/  SHF.R.S32.HI R13, RZ, 0x1f, R42 ;  /* 0x0000001fff0d7819 */ /* 0x000fe4000001142a */
        /* <DEDUP_REMOVED lines=15> */
[----:B--2---:R-:W-:Y:S02]  /*44c60*/  SHF.R.S32.HI R13, RZ, 0x1f, R39 ;  /* 0x0000001fff0d7819 */ /* 0x004fe40000011427 */
[C---:B------:R-:W-:Y:S02]  /*44c70*/  IADD3 R46, P3, PT, R39.reuse, R8, RZ ;  /* 0x00000008272e7210 */ /* 0x040fe40007f7e0ff */
[----:B0-----:R-:W-:Y:S02]  /*44c80*/  IADD3 R44, P5, PT, R39, R10, RZ ;  /* 0x0000000a272c7210 */ /* 0x001fe40007fbe0ff */
[----:B------:R-:W2:Y:S01]  /*44c90*/  LDL.LU R39, [R1+0x50] ;  /* 0x0000500001277983 */ /* 0x000ea20000300800 */
[----:B------:R-:W-:-:S02]  /*44ca0*/  IMAD.X R47, R13, 0x1, R9, P3 ;  /* 0x000000010d2f7824 */ /* 0x000fc400018e0609 */
        /* <DEDUP_REMOVED lines=974> */
[----:B------:R-:W2:Y:S01]  /*48990*/  LDL.LU R43, [R1+0x230] ;  /* 0x00023000012b7983 */ /* 0x000ea20000300800 */
        /* <DEDUP_REMOVED lines=14> */
[----:B0-----:R-:W-:Y:S01]  /*48a80*/  IADD3 R44, P5, PT, R42, R10, RZ ;  /* 0x0000000a2a2c7210 */ /* 0x001fe20007fbe0ff */
[----:B------:R-:W-:-:S02]  /*48a90*/  IMAD.MOV.U32 R42, RZ, RZ, R37 ;  /* 0x000000ffff2a7224 */ /* 0x000fc400078e0025 */
        /* <DEDUP_REMOVED lines=9> */
[----:B------:R-:W2:Y:S01]  /*48b30*/  LDL.LU R28, [R1+0x8d0] ;  /* 0x0008d000011c7983 */ /* 0x000ea20000300800 */
[C---:B------:R-:W-:Y:S02]  /*48b40*/  IMAD.X R47, R13.reuse, 0x1, R9, P3 ;  /* 0x000000010d2f7824 */ /* 0x040fe400018e0609 */
[----:B------:R-:W-:Y:S01]  /*48b50*/  IMAD.X R45, R13, 0x1, R11, P5 ;  /* 0x000000010d2d7824 */ /* 0x000fe200028e060b */
[----:B------:R-:W-:-:S02]  /*48b60*/  SHF.R.S32.HI R12, RZ, 0x1f, R41 ;  /* 0x0000001fff0c7819 */ /* 0x000fc40000011429 */
[----:B------:R-:W-:Y:S01]  /*48b70*/  STL.64 [R1+0x458], R46 ;  /* 0x0004582e01007387 */ /* 0x000fe20000100a00 */
[----:B------:R-:W-:-:S03]  /*48b80*/  IADD3 R56, P1, PT, R41, R8, RZ ;  /* 0x0000000829387210 */ /* 0x000fc60007f3e0ff */
[----:B------:R0:W-:Y:S02]  /*48b90*/  STL.64 [R1+0x450], R44 ;  /* 0x0004502c01007387 */ /* 0x0001e40000100a00 */
[----:B0-----:R-:W-:Y:S01]  /*48ba0*/  IADD3 R44, P5, PT, R41, R10, RZ ;  /* 0x0000000a292c7210 */ /* 0x001fe20007fbe0ff */
        /* <DEDUP_REMOVED lines=9> */
[----:B--2---:R-:W-:Y:S02]  /*48c40*/  IMAD.MOV.U32 R29, RZ, RZ, R28 ;  /* 0x000000ffff1d7224 */ /* 0x004fe400078e001c */
[----:B------:R-:W2:Y:S01]  /*48c50*/  LDL.LU R28, [R1+0x8c0] ;  /* 0x0008c000011c7983 */ /* 0x000ea20000300800 */
[----:B------:R-:W-:-:S02]  /*48c60*/  IMAD.X R57, R12, 0x1, R9, P1 ;  /* 0x000000010c397824 */ /* 0x000fc400008e0609 */
[----:B------:R-:W-:Y:S01]  /*48c70*/  IMAD.X R45, R12, 0x1, R11, P5 ;  /* 0x000000010c2d7824 */ /* 0x000fe200028e060b */
[----:B------:R-:W-:Y:S02]  /*48c80*/  SHF.R.S32.HI R13, RZ, 0x1f, R39 ;  /* 0x0000001fff0d7819 */ /* 0x000fe40000011427 */
        /* <DEDUP_REMOVED lines=17> */
[----:B----4-:R-:W-:Y:S02]  /*48da0*/  SHF.R.S32.HI R12, RZ, 0x1f, R38 ;  /* 0x0000001fff0c7819 */ /* 0x010fe40000011426 */
        /* <DEDUP_REMOVED lines=35> */
[----:B---3--:R-:W-:Y:S02]  /*48fe0*/  SHF.R.S32.HI R12, RZ, 0x1f, R40 ;  /* 0x0000001fff0c7819 */ /* 0x008fe40000011428 */
        /* <DEDUP_REMOVED lines=410> */
[----:B------:R-:W-:-:S02]  /*4a990*/  IMAD.MOV.U32 R28, RZ, RZ, R23 ;  /* 0x000000ffff1c7224 */ /* 0x000fc400078e0017 */
[----:B------:R-:W2:Y:S01]  /*4a9a0*/  LDL.LU R23, [R1+0x828] ;  /* 0x0008280001177983 */ /* 0x000ea20000300800 */
[C---:B------:R-:W-:Y:S02]  /*4a9b0*/  IMAD.X R57, R12.reuse, 0x1, R9, P1 ;  /* 0x000000010c397824 */ /* 0x040fe400008e0609 */
        /* <DEDUP_REMOVED lines=106> */
[C---:B------:R-:W-:Y:S02]  /*4b060*/  IMAD.X R57, R12.reuse, 0x1, R9, P1 ;  /* 0x000000010c397824 */ /* 0x040fe400008e0609 */
[----:B------:R-:W-:Y:S01]  /*4b070*/  IMAD.X R45, R12, 0x1, R11, P5 ;  /* 0x000000010c2d7824 */ /* 0x000fe200028e060b */
[----:B------:R-:W-:-:S02]  /*4b080*/  SHF.R.S32.HI R13, RZ, 0x1f, R43 ;  /* 0x0000001fff0d7819 */ /* 0x000fc4000001142b */
[----:B------:R-:W-:Y:S01]  /*4b090*/  IADD3 R46, P3, PT, R43, R8, RZ ;  /* 0x000000082b2e7210 */ /* 0x000fe20007f7e0ff */
[----:B--2---:R-:W-:Y:S02]  /*4b0a0*/  IMAD.MOV.U32 R29, RZ, RZ, R22 ;  /* 0x000000ffff1d7224 */ /* 0x004fe400078e0016 */
[----:B------:R-:W-:Y:S02]  /*4b0b0*/  IMAD.MOV.U32 R22, RZ, RZ, R19 ;  /* 0x000000ffff167224 */ /* 0x000fe400078e0013 */
[----:B------:R-:W-:Y:S02]  /*4b0c0*/  IMAD.MOV.U32 R19, RZ, RZ, R7 ;  /* 0x000000ffff137224 */ /* 0x000fe400078e0007 */
[----:B------:R-:W2:Y:S04]  /*4b0d0*/  LDL.LU R7, [R1+0x17fc] ;  /* 0x0017fc0001077983 */ /* 0x000ea80000300800 */
[----:B------:R-:W-:Y:S04]  /*4b0e0*/  STL.64 [R1+0x788], R56 ;  /* 0x0007883801007387 */ /* 0x000fe80000100a00 */
[----:B------:R0:W-:Y:S01]  /*4b0f0*/  STL.64 [R1+0x780], R44 ;  /* 0x0007802c01007387 */ /* 0x0001e20000100a00 */
[----:B------:R-:W-:Y:S01]  /*4b100*/  IMAD.X R47, R13, 0x1, R9, P3 ;  /* 0x000000010d2f7824 */ /* 0x000fe200018e0609 */
        /* <DEDUP_REMOVED lines=9> */
[----:B------:R-:W-:Y:S02]  /*4b1a0*/  IMAD.X R45, R13, 0x1, R11, P5 ;  /* 0x000000010d2d7824 */ /* 0x000fe400028e060b */
[----:B------:R-:W-:Y:S02]  /*4b1b0*/  IMAD.MOV.U32 R30, RZ, RZ, R29 ;  /* 0x000000ffff1e7224 */ /* 0x000fe400078e001d */
[----:B------:R-:W-:Y:S02]  /*4b1c0*/  IMAD.MOV.U32 R29, RZ, RZ, R25 ;  /* 0x000000ffff1d7224 */ /* 0x000fe400078e0019 */
[----:B------:R-:W3:Y:S01]  /*4b1d0*/  LDL.LU R25, [R1+0xa20] ;  /* 0x000a200001197983 */ /* 0x000ee20000300800 */
[----:B------:R-:W-:-:S03]  /*4b1e0*/  SHF.R.S32.HI R12, RZ, 0x1f, R40 ;  /* 0x0000001fff0c7819 */ /* 0x000fc60000011428 */
[----:B------:R-:W-:Y:S01]  /*4b1f0*/  STL.64 [R1+0x798], R46 ;  /* 0x0007982e01007387 */ /* 0x000fe20000100a00 */
[----:B------:R-:W-:-:S03]  /*4b200*/  IADD3 R56, P1, PT, R40, R8, RZ ;  /* 0x0000000828387210 */ /* 0x000fc60007f3e0ff */
[----:B------:R0:W-:Y:S02]  /*4b210*/  STL.64 [R1+0x790], R44 ;  /* 0x0007902c01007387 */ /* 0x0001e40000100a00 */
[----:B------:R-:W-:Y:S01]  /*4b220*/  IMAD.X R57, R12, 0x1, R9, P1 ;  /* 0x000000010c397824 */ /* 0x000fe200008e0609 */
[----:B0-----:R-:W-:Y:S01]  /*4b230*/  IADD3 R44, P5, PT, R40, R10, RZ ;  /* 0x0000000a282c7210 */ /* 0x001fe20007fbe0ff */
[----:B------:R-:W-:Y:S02]  /*4b240*/  IMAD.MOV.U32 R40, RZ, RZ, R36 ;  /* 0x000000ffff287224 */ /* 0x000fe400078e0024 */
[----:B------:R-:W-:Y:S02]  /*4b250*/  IMAD.MOV.U32 R36, RZ, RZ, R35 ;  /* 0x000000ffff247224 */ /* 0x000fe400078e0023 */
[----:B------:R-:W-:Y:S02]  /*4b260*/  IMAD.MOV.U32 R35, RZ, RZ, R34 ;  /* 0x000000ffff237224 */ /* 0x000fe400078e0022 */
[----:B------:R-:W-:-:S02]  /*4b270*/  IMAD.MOV.U32 R34, RZ, RZ, R33 ;  /* 0x000000ffff227224 */ /* 0x000fc400078e0021 */
[----:B------:R-:W-:Y:S02]  /*4b280*/  IMAD.MOV.U32 R33, RZ, RZ, R32 ;  /* 0x000000ffff217224 */ /* 0x000fe400078e0020 */
[----:B------:R-:W-:Y:S02]  /*4b290*/  IMAD.MOV.U32 R32, RZ, RZ, R31 ;  /* 0x000000ffff207224 */ /* 0x000fe400078e001f */
[----:B------:R-:W-:Y:S02]  /*4b2a0*/  IMAD.MOV.U32 R31, RZ, RZ, R30 ;  /* 0x000000ffff1f7224 */ /* 0x000fe400078e001e */
[----:B------:R-:W-:Y:S02]  /*4b2b0*/  IMAD.X R45, R12, 0x1, R11, P5 ;  /* 0x000000010c2d7824 */ /* 0x000fe400028e060b */
[----:B------:R-:W-:Y:S02]  /*4b2c0*/  IMAD.MOV.U32 R30, RZ, RZ, R29 ;  /* 0x000000ffff1e7224 */ /* 0x000fe400078e001d */
[----:B------:R-:W-:-:S02]  /*4b2d0*/  IMAD.MOV.U32 R29, RZ, RZ, R24 ;  /* 0x000000ffff1d7224 */ /* 0x000fc400078e0018 */
[----:B------:R-:W4:Y:S01]  /*4b2e0*/  LDL.LU R24, [R1+0xa24] ;  /* 0x000a240001187983 */ /* 0x000f220000300800 */
        /* <DEDUP_REMOVED lines=14> */
[----:B------:R-:W-:Y:S02]  /*4b3d0*/  IMAD.X R45, R13, 0x1, R11, P5 ;  /* 0x000000010d2d7824 */ /* 0x000fe400028e060b */
[----:B------:R-:W-:-:S02]  /*4b3e0*/  IMAD.MOV.U32 R30, RZ, RZ, R29 ;  /* 0x000000ffff1e7224 */ /* 0x000fc400078e001d */
        /* <DEDUP_REMOVED lines=18> */
[----:B------:R-:W-:Y:S01]  /*4b510*/  IMAD.MOV.U32 R29, RZ, RZ, R28 ;  /* 0x000000ffff1d7224 */ /* 0x000fe200078e001c */
[----:B------:R-:W-:Y:S01]  /*4b520*/  STL.64 [R1+0x7c8], R56 ;  /* 0x0007c83801007387 */ /* 0x000fe20000100a00 */
[----:B------:R-:W-:Y:S02]  /*4b530*/  IMAD.MOV.U32 R28, RZ, RZ, R23 ;  /* 0x000000ffff1c7224 */ /* 0x000fe400078e0017 */
[----:B------:R-:W-:Y:S01]  /*4b540*/  IMAD.MOV.U32 R23, RZ, RZ, R20 ;  /* 0x000000ffff177224 */ /* 0x000fe200078e0014 */
[----:B------:R0:W-:Y:S01]  /*4b550*/  STL.64 [R1+0x7c0], R44 ;  /* 0x0007c02c01007387 */ /* 0x0001e20000100a00 */
[----:B--2---:R-:W-:-:S03]  /*4b560*/  IMAD.MOV.U32 R20, RZ, RZ, R7 ;  /* 0x000000ffff147224 */ /* 0x004fc600078e0007 */
[----:B------:R-:W2:Y:S01]  /*4b570*/  LDL.LU R7, [R1+0x894] ;  /* 0x0008940001077983 */ /* 0x000ea20000300800 */
[----:B------:R-:W-:Y:S02]  /*4b580*/  SHF.R.S32.HI R13, RZ, 0x1f, R39 ;  /* 0x0000001fff0d7819 */ /* 0x000fe40000011427 */
[C---:B------:R-:W-:Y:S02]  /*4b590*/  IADD3 R46, P3, PT, R39.reuse, R8, RZ ;  /* 0x00000008272e7210 */ /* 0x040fe40007f7e0ff */
[----:B0-----:R-:W-:Y:S01]  /*4b5a0*/  IADD3 R44, P5, PT, R39, R10, RZ ;  /* 0x0000000a272c7210 */ /* 0x001fe20007fbe0ff */
[----:B------:R-:W-:Y:S02]  /*4b5b0*/  IMAD.MOV.U32 R39, RZ, RZ, R36 ;  /* 0x000000ffff277224 */ /* 0x000fe400078e0024 */
[C---:B------:R-:W-:Y:S02]  /*4b5c0*/  IMAD.X R47, R13.reuse, 0x1, R9, P3 ;  /* 0x000000010d2f7824 */ /* 0x040fe400018e0609 */
[----:B------:R-:W-:-:S02]  /*4b5d0*/  IMAD.X R45, R13, 0x1, R11, P5 ;  /* 0x000000010d2d7824 */ /* 0x000fc400028e060b */
[----:B------:R-:W-:Y:S01]  /*4b5e0*/  IMAD.MOV.U32 R36, RZ, RZ, R35 ;  /* 0x000000ffff247224 */ /* 0x000fe200078e0023 */
[----:B------:R-:W-:Y:S01]  /*4b5f0*/  STL.64 [R1+0x7e0], R46 ;  /* 0x0007e02e01007387 */ /* 0x000fe20000100a00 */
[----:B------:R-:W-:Y:S01]  /*4b600*/  IMAD.MOV.U32 R35, RZ, RZ, R34 ;  /* 0x000000ffff237224 */ /* 0x000fe200078e0022 */
[----:B------:R-:W-:Y:S01]  /*4b610*/  SHF.R.S32.HI R12, RZ, 0x1f, R38 ;  /* 0x0000001fff0c7819 */ /* 0x000fe20000011426 */
[----:B------:R-:W-:Y:S01]  /*4b620*/  IMAD.MOV.U32 R34, RZ, RZ, R33 ;  /* 0x000000ffff227224 */ /* 0x000fe200078e0021 */
[----:B------:R-:W-:Y:S01]  /*4b630*/  IADD3 R56, P1, PT, R38, R8, RZ ;  /* 0x0000000826387210 */ /* 0x000fe20007f3e0ff */
[----:B------:R0:W-:Y:S01]  /*4b640*/  STL.64 [R1+0x7d8], R44 ;  /* 0x0007d82c01007387 */ /* 0x0001e20000100a00 */
[----:B------:R-:W-:Y:S02]  /*4b650*/  IMAD.MOV.U32 R33, RZ, RZ, R32 ;  /* 0x000000ffff217224 */ /* 0x000fe400078e0020 */
[----:B------:R-:W-:Y:S02]  /*4b660*/  IMAD.MOV.U32 R32, RZ, RZ, R31 ;  /* 0x000000ffff207224 */ /* 0x000fe400078e001f */
[----:B------:R-:W-:-:S02]  /*4b670*/  IMAD.MOV.U32 R31, RZ, RZ, R30 ;  /* 0x000000ffff1f7224 */ /* 0x000fc400078e001e */
[----:B------:R-:W-:Y:S02]  /*4b680*/  IMAD.MOV.U32 R30, RZ, RZ, R29 ;  /* 0x000000ffff1e7224 */ /* 0x000fe400078e001d */
[----:B------:R-:W-:Y:S01]  /*4b690*/  IMAD.MOV.U32 R29, RZ, RZ, R28 ;  /* 0x000000ffff1d7224 */ /* 0x000fe200078e001c */
[----:B0-----:R-:W-:Y:S01]  /*4b6a0*/  IADD3 R44, P5, PT, R38, R10, RZ ;  /* 0x0000000a262c7210 */ /* 0x001fe20007fbe0ff */
[----:B------:R-:W-:Y:S02]  /*4b6b0*/  IMAD.MOV.U32 R28, RZ, RZ, R23 ;  /* 0x000000ffff1c7224 */ /* 0x000fe400078e0017 */
[C---:B------:R-:W-:Y:S02]  /*4b6c0*/  IMAD.X R57, R12.reuse, 0x1, R9, P1 ;  /* 0x000000010c397824 */ /* 0x040fe400008e0609 */
[----:B------:R-:W-:Y:S02]  /*4b6d0*/  IMAD.MOV.U32 R23, RZ, RZ, R20 ;  /* 0x000000ffff177224 */ /* 0x000fe400078e0014 */
[----:B------:R-:W-:-:S02]  /*4b6e0*/  IMAD.X R45, R12, 0x1, R11, P5 ;  /* 0x000000010c2d7824 */ /* 0x000fc400028e060b */
[----:B------:R-:W-:Y:S01]  /*4b6f0*/  IMAD.MOV.U32 R38, RZ, RZ, R36 ;  /* 0x000000ffff267224 */ /* 0x000fe200078e0024 */
[----:B------:R-:W-:Y:S01]  /*4b700*/  SHF.R.S32.HI R13, RZ, 0x1f, R43 ;  /* 0x0000001fff0d7819 */ /* 0x000fe2000001142b */
        /* <DEDUP_REMOVED lines=8> */
[----:B------:R-:W-:Y:S02]  /*4b790*/  IMAD.X R47, R13, 0x1, R9, P3 ;  /* 0x000000010d2f7824 */ /* 0x000fe400018e0609 */
[----:B------:R-:W-:Y:S01]  /*4b7a0*/  IMAD.MOV.U32 R29, RZ, RZ, R28 ;  /* 0x000000ffff1d7224 */ /* 0x000fe200078e001c */
[----:B------:R-:W-:Y:S01]  /*4b7b0*/  SHF.R.S32.HI R12, RZ, 0x1f, R37 ;  /* 0x0000001fff0c7819 */ /* 0x000fe20000011425 */
[----:B------:R-:W-:Y:S01]  /*4b7c0*/  VIADD R5, R4, UR9 ;  /* 0x0000000904057c36 */ /* 0x000fe20008000000 */
[----:B------:R-:W0:Y:S01]  /*4b7d0*/  LDCU.64 UR8, c[0x0][0x398] ;  /* 0x00007300ff0877ac */ /* 0x000e220008000a00 */
[----:B--2---:R-:W-:-:S02]  /*4b7e0*/  IMAD.MOV.U32 R20, RZ, RZ, R7 ;  /* 0x000000ffff147224 */ /* 0x004fc400078e0007 */
[----:B------:R-:W-:Y:S02]  /*4b7f0*/  IMAD.MOV.U32 R7, RZ, RZ, R54 ;  /* 0x000000ffff077224 */ /* 0x000fe400078e0036 */
[----:B------:R-:W2:Y:S04]  /*4b800*/  LDL.LU R54, [R1+0x4ac] ;  /* 0x0004ac0001367983 */ /* 0x000ea80000300800 */
[----:B------:R-:W-:Y:S04]  /*4b810*/  STL.64 [R1+0x7f0], R56 ;  /* 0x0007f03801007387 */ /* 0x000fe80000100a00 */
[----:B------:R0:W-:Y:S01]  /*4b820*/  STL.64 [R1+0x7e8], R44 ;  /* 0x0007e82c01007387 */ /* 0x0001e20000100a00 */
[----:B------:R-:W-:-:S02]  /*4b830*/  IMAD.MOV.U32 R28, RZ, RZ, R20 ;  /* 0x000000ffff1c7224 */ /* 0x000fc400078e0014 */
[----:B------:R-:W-:Y:S02]  /*4b840*/  IMAD.MOV.U32 R20, RZ, RZ, R52 ;  /* 0x000000ffff147224 */ /* 0x000fe400078e0034 */
[----:B------:R-:W2:Y:S01]  /*4b850*/  LDL.LU R52, [R1+0x4e4] ;  /* 0x0004e40001347983 */ /* 0x000ea20000300800 */
[----:B0-----:R-:W-:-:S03]  /*4b860*/  IADD3 R44, P5, PT, R43, R10, RZ ;  /* 0x0000000a2b2c7210 */ /* 0x001fc60007fbe0ff */
[----:B------:R-:W-:Y:S02]  /*4b870*/  STL.64 [R1+0x800], R46 ;  /* 0x0008002e01007387 */ /* 0x000fe40000100a00 */
[----:B------:R-:W-:Y:S01]  /*4b880*/  IMAD.X R45, R13, 0x1, R11, P5 ;  /* 0x000000010d2d7824 */ /* 0x000fe200028e060b */
[----:B------:R-:W-:-:S04]  /*4b890*/  IADD3 R56, P1, PT, R37, R8, RZ ;  /* 0x0000000825387210 */ /* 0x000fc80007f3e0ff */
[----:B------:R0:W-:Y:S01]  /*4b8a0*/  STL.64 [R1+0x7f8], R44 ;  /* 0x0007f82c01007387 */ /* 0x0001e20000100a00 */
[----:B------:R-:W-:Y:S01]  /*4b8b0*/  IMAD.X R57, R12, 0x1, R9, P1 ;  /* 0x000000010c397824 */ /* 0x000fe200008e0609 */
        /* <DEDUP_REMOVED lines=10> */
[----:B------:R-:W-:Y:S02]  /*4b960*/  IMAD.MOV.U32 R28, RZ, RZ, R20 ;  /* 0x000000ffff1c7224 */ /* 0x000fe400078e0014 */
[----:B------:R-:W-:Y:S01]  /*4b970*/  IMAD.X R45, R12, 0x1, R11, P5 ;  /* 0x000000010c2d7824 */ /* 0x000fe200028e060b */
[----:B------:R-:W-:Y:S01]  /*4b980*/  SHF.R.S32.HI R13, RZ, 0x1f, R42 ;  /* 0x0000001fff0d7819 */ /* 0x000fe2000001142a */
[----:B------:R-:W-:Y:S01]  /*4b990*/  IMAD.MOV.U32 R20, RZ, RZ, R51 ;  /* 0x000000ffff147224 */ /* 0x000fe200078e0033 */
[----:B------:R-:W-:Y:S01]  /*4b9a0*/  IADD3 R46, P3, PT, R42, R8, RZ ;  /* 0x000000082a2e7210 */ /* 0x000fe20007f7e0ff */
[----:B------:R-:W-:-:S02]  /*4b9b0*/  IMAD.MOV.U32 R43, RZ, RZ, R36 ;  /* 0x000000ffff2b7224 */ /* 0x000fc400078e0024 */
[----:B------:R-:W-:Y:S02]  /*4b9c0*/  IMAD.MOV.U32 R51, RZ, RZ, R50 ;  /* 0x000000ffff337224 */ /* 0x000fe400078e0032 */
[----:B------:R-:W-:Y:S01]  /*4b9d0*/  IMAD.MOV.U32 R36, RZ, RZ, R35 ;  /* 0x000000ffff247224 */ /* 0x000fe200078e0023 */
[----:B------:R-:W2:Y:S01]  /*4b9e0*/  LDL.LU R50, [R1+0x4c0] ;  /* 0x0004c00001327983 */ /* 0x000ea20000300800 */
[----:B------:R-:W-:Y:S02]  /*4b9f0*/  IMAD.MOV.U32 R35, RZ, RZ, R34 ;  /* 0x000000ffff237224 */ /* 0x000fe400078e0022 */
[----:B------:R-:W-:Y:S01]  /*4ba00*/  IMAD.MOV.U32 R34, RZ, RZ, R33 ;  /* 0x000000ffff227224 */ /* 0x000fe200078e0021 */
[----:B------:R-:W-:Y:S01]  /*4ba10*/  STL.64 [R1+0x810], R56 ;  /* 0x0008103801007387 */ /* 0x000fe20000100a00 */
[----:B------:R-:W-:Y:S02]  /*4ba20*/  IMAD.MOV.U32 R33, RZ, RZ, R32 ;  /* 0x000000ffff217224 */ /* 0x000fe400078e0020 */
[----:B------:R-:W-:Y:S01]  /*4ba30*/  IMAD.MOV.U32 R32, RZ, RZ, R31 ;  /* 0x000000ffff207224 */ /* 0x000fe200078e001f */
[----:B------:R0:W-:Y:S01]  /*4ba40*/  STL.64 [R1+0x808], R44 ;  /* 0x0008082c01007387 */ /* 0x0001e20000100a00 */
[----:B------:R-:W-:-:S02]  /*4ba50*/  IMAD.MOV.U32 R31, RZ, RZ, R29 ;  /* 0x000000ffff1f7224 */ /* 0x000fc400078e001d */
[C---:B------:R-:W-:Y:S02]  /*4ba60*/  IMAD.X R47, R13.reuse, 0x1, R9, P3 ;  /* 0x000000010d2f7824 */ /* 0x040fe400018e0609 */
[----:B------:R-:W-:Y:S02]  /*4ba70*/  IMAD.MOV.U32 R29, RZ, RZ, R28 ;  /* 0x000000ffff1d7224 */ /* 0x000fe400078e001c */
[----:B------:R-:W-:Y:S01]  /*4ba80*/  IMAD.MOV.U32 R28, RZ, RZ, R16 ;  /* 0x000000ffff1c7224 */ /* 0x000fe200078e0010 */
[----:B0-----:R-:W-:Y:S01]  /*4ba90*/  IADD3 R44, P5, PT, R42, R10, RZ ;  /* 0x0000000a2a2c7210 */ /* 0x001fe20007fbe0ff */
[----:B------:R-:W-:Y:S02]  /*4baa0*/  IMAD.MOV.U32 R16, RZ, RZ, R15 ;  /* 0x000000ffff107224 */ /* 0x000fe400078e000f */
[----:B------:R-:W2:Y:S02]  /*4bab0*/  LDL.LU R15, [R1+0x500] ;  /* 0x00050000010f7983 */ /* 0x000ea40000300800 */
[----:B------:R-:W-:Y:S01]  /*4bac0*/  IMAD.X R45, R13, 0x1, R11, P5 ;  /* 0x000000010d2d7824 */ /* 0x000fe200028e060b */
[----:B------:R-:W-:Y:S01]  /*4bad0*/  SHF.R.S32.HI R12, RZ, 0x1f, R41 ;  /* 0x0000001fff0c7819 */ /* 0x000fe20000011429 */
[----:B------:R0:W-:Y:S01]  /*4bae0*/  STL.64 [R1+0x820], R46 ;  /* 0x0008202e01007387 */ /* 0x0001e20000100a00 */
[C---:B------:R-:W-:Y:S01]  /*4baf0*/  IADD3 R56, P1, PT, R41.reuse, R8, RZ ;  /* 0x0000000829387210 */ /* 0x040fe20007f3e0ff */
[----:B------:R-:W-:Y:S01]  /*4bb00*/  IMAD.MOV.U32 R42, RZ, RZ, R36 ;  /* 0x000000ffff2a7224 */ /* 0x000fe200078e0024 */
[----:B------:R-:W-:Y:S01]  /*4bb10*/  SHF.R.S32.HI R13, RZ, 0x1f, R40 ;  /* 0x0000001fff0d7819 */ /* 0x000fe20000011428 */
[----:B------:R1:W-:Y:S01]  /*4bb20*/  STL.64 [R1+0x818], R44 ;  /* 0x0008182c01007387 */ /* 0x0003e20000100a00 */
[----:B------:R-:W-:Y:S01]  /*4bb30*/  IMAD.MOV.U32 R36, RZ, RZ, R35 ;  /* 0x000000ffff247224 */ /* 0x000fe200078e0023 */
[----:B0-----:R-:W-:Y:S01]  /*4bb40*/  IADD3 R46, P5, PT, R41, R10, RZ ;  /* 0x0000000a292e7210 */ /* 0x001fe20007fbe0ff */
[----:B------:R-:W-:Y:S01]  /*4bb50*/  IMAD.MOV.U32 R35, RZ, RZ, R34 ;  /* 0x000000ffff237224 */ /* 0x000fe200078e0022 */
[----:B-1----:R-:W-:-:S03]  /*4bb60*/  IADD3 R44, P3, PT, R40, R8, RZ ;  /* 0x00000008282c7210 */ /* 0x002fc60007f7e0ff */
[----:B------:R-:W-:Y:S01]  /*4bb70*/  IMAD.X R47, R12, 0x1, R11, P5 ;  /* 0x000000010c2f7824 */ /* 0x000fe200028e060b */
[----:B------:R-:W-:Y:S01]  /*4bb80*/  IADD3 R40, P5, PT, R40, R10, RZ ;  /* 0x0000000a28287210 */ /* 0x000fe20007fbe0ff */
[----:B------:R-:W-:Y:S02]  /*4bb90*/  IMAD.X R57, R12, 0x1, R9, P1 ;  /* 0x000000010c397824 */ /* 0x000fe400008e0609 */
[----:B------:R-:W-:Y:S02]  /*4bba0*/  IMAD.MOV.U32 R34, RZ, RZ, R33 ;  /* 0x000000ffff227224 */ /* 0x000fe400078e0021 */
[----:B------:R-:W-:Y:S02]  /*4bbb0*/  IMAD.MOV.U32 R33, RZ, RZ, R32 ;  /* 0x000000ffff217224 */ /* 0x000fe400078e0020 */
[----:B------:R-:W-:Y:S02]  /*4bbc0*/  IMAD.X R45, R13, 0x1, R9, P3 ;  /* 0x000000010d2d7824 */ /* 0x000fe400018e0609 */
[----:B------:R-:W-:-:S02]  /*4bbd0*/  IMAD.MOV.U32 R32, RZ, RZ, R31 ;  /* 0x000000ffff207224 */ /* 0x000fc400078e001f */
[----:B------:R-:W-:Y:S01]  /*4bbe0*/  IMAD.MOV.U32 R31, RZ, RZ, R29 ;  /* 0x000000ffff1f7224 */ /* 0x000fe200078e001d */
[----:B------:R-:W-:Y:S01]  /*4bbf0*/  STL.64 [R1+0x838], R56 ;  /* 0x0008383801007387 */ /* 0x000fe20000100a00 */
[----:B------:R-:W-:Y:S02]  /*4bc00*/  IMAD.MOV.U32 R29, RZ, RZ, R28 ;  /* 0x000000ffff1d7224 */ /* 0x000fe400078e001c */
[----:B------:R-:W-:Y:S01]  /*4bc10*/  IMAD.X R41, R13, 0x1, R11, P5 ;  /* 0x000000010d297824 */ /* 0x000fe200028e060b */
[----:B------:R-:W-:Y:S01]  /*4bc20*/  STL.64 [R1+0x830], R46 ;  /* 0x0008302e01007387 */ /* 0x000fe20000100a00 */
[----:B------:R-:W-:Y:S02]  /*4bc30*/  IMAD.MOV.U32 R28, RZ, RZ, R22 ;  /* 0x000000ffff1c7224 */ /* 0x000fe400078e0016 */
[----:B------:R-:W-:Y:S01]  /*4bc40*/  IMAD.MOV.U32 R22, RZ, RZ, R19 ;  /* 0x000000ffff167224 */ /* 0x000fe200078e0013 */
[----:B------:R-:W-:Y:S01]  /*4bc50*/  STL.64 [R1+0x848], R44 ;  /* 0x0008482c01007387 */ /* 0x000fe20000100a00 */
[----:B------:R-:W-:-:S03]  /*4bc60*/  IMAD.MOV.U32 R19, RZ, RZ, R5 ;  /* 0x000000ffff137224 */ /* 0x000fc600078e0005 */
[----:B------:R-:W2:Y:S04]  /*4bc70*/  LDL.LU R5, [R1+0x17f8] ;  /* 0x0017f80001057983 */ /* 0x000ea80000300800 */
[----:B------:R0:W-:Y:S02]  /*4bc80*/  STL.64 [R1+0x840], R40 ;  /* 0x0008402801007387 */ /* 0x0001e40000100a00 */
[----:B0-----:R-:W-:Y:S02]  /*4bc90*/  IMAD.MOV.U32 R41, RZ, RZ, R36 ;  /* 0x000000ffff297224 */ /* 0x001fe400078e0024 */
[----:B------:R-:W-:Y:S02]  /*4bca0*/  IMAD.MOV.U32 R36, RZ, RZ, R35 ;  /* 0x000000ffff247224 */ /* 0x000fe400078e0023 */
[----:B------:R-:W-:-:S02]  /*4bcb0*/  IMAD.MOV.U32 R35, RZ, RZ, R34 ;  /* 0x000000ffff237224 */ /* 0x000fc400078e0022 */
[----:B------:R-:W-:Y:S02]  /*4bcc0*/  IMAD.MOV.U32 R34, RZ, RZ, R33 ;  /* 0x000000ffff227224 */ /* 0x000fe400078e0021 */
[----:B------:R-:W-:Y:S02]  /*4bcd0*/  IMAD.MOV.U32 R33, RZ, RZ, R32 ;  /* 0x000000ffff217224 */ /* 0x000fe400078e0020 */
[----:B------:R-:W-:Y:S02]  /*4bce0*/  IMAD.MOV.U32 R32, RZ, RZ, R31 ;  /* 0x000000ffff207224 */ /* 0x000fe400078e001f */
[----:B------:R-:W-:Y:S02]  /*4bcf0*/  IMAD.MOV.U32 R31, RZ, RZ, R28 ;  /* 0x000000ffff1f7224 */ /* 0x000fe400078e001c */
[----:B------:R-:W2:Y:S01]  /*4bd00*/  LDL.LU R28, [R1+0x928] ;  /* 0x00092800011c7983 */ /* 0x000ea20000300800 */
[----:B------:R-:W-:Y:S02]  /*4bd10*/  SHF.R.S32.HI R12, RZ, 0x1f, R39 ;  /* 0x0000001fff0c7819 */ /* 0x000fe40000011427 */
[----:B------:R-:W-:-:S02]  /*4bd20*/  IADD3 R56, P1, PT, R39, R8, RZ ;  /* 0x0000000827387210 */ /* 0x000fc40007f3e0ff */
[----:B------:R-:W-:Y:S01]  /*4bd30*/  IADD3 R46, P5, PT, R39, R10, RZ ;  /* 0x0000000a272e7210 */ /* 0x000fe20007fbe0ff */
[----:B------:R-:W-:Y:S02]  /*4bd40*/  IMAD.MOV.U32 R40, RZ, RZ, R36 ;  /* 0x000000ffff287224 */ /* 0x000fe400078e0024 */
[C---:B------:R-:W-:Y:S02]  /*4bd50*/  IMAD.X R57, R12.reuse, 0x1, R9, P1 ;  /* 0x000000010c397824 */ /* 0x040fe400008e0609 */
[----:B------:R-:W-:Y:S02]  /*4bd60*/  IMAD.MOV.U32 R36, RZ, RZ, R35 ;  /* 0x000000ffff247224 */ /* 0x000fe400078e0023 */
[----:B------:R-:W-:Y:S02]  /*4bd70*/  IMAD.X R47, R12, 0x1, R11, P5 ;  /* 0x000000010c2f7824 */ /* 0x000fe400028e060b */
[----:B------:R-:W-:Y:S02]  /*4bd80*/  IMAD.MOV.U32 R35, RZ, RZ, R34 ;  /* 0x000000ffff237224 */ /* 0x000fe400078e0022 */
[----:B------:R-:W-:-:S02]  /*4bd90*/  IMAD.MOV.U32 R34, RZ, RZ, R33 ;  /* 0x000000ffff227224 */ /* 0x000fc400078e0021 */
[----:B------:R-:W-:Y:S01]  /*4bda0*/  IMAD.MOV.U32 R33, RZ, RZ, R32 ;  /* 0x000000ffff217224 */ /* 0x000fe200078e0020 */
[----:B------:R0:W-:Y:S01]  /*4bdb0*/  STL.64 [R1+0x858], R56 ;  /* 0x0008583801007387 */ /* 0x0001e20000100a00 */
[----:B------:R-:W-:-:S03]  /*4bdc0*/  IMAD.MOV.U32 R32, RZ, RZ, R31 ;  /* 0x000000ffff207224 */ /* 0x000fc600078e001f */
[----:B------:R-:W-:Y:S01]  /*4bdd0*/  STL.64 [R1+0x850], R46 ;  /* 0x0008502e01007387 */ /* 0x000fe20000100a00 */
[----:B--2---:R-:W-:Y:S02]  /*4bde0*/  IMAD.MOV.U32 R31, RZ, RZ, R28 ;  /* 0x000000ffff1f7224 */ /* 0x004fe400078e001c */
[----:B------:R-:W-:Y:S02]  /*4bdf0*/  IMAD.MOV.U32 R28, RZ, RZ, R26 ;  /* 0x000000ffff1c7224 */ /* 0x000fe400078e001a */
[----:B------:R-:W2:Y:S01]  /*4be00*/  LDL.LU R26, [R1+0x938] ;  /* 0x00093800011a7983 */ /* 0x000ea20000300800 */
[----:B------:R-:W-:Y:S02]  /*4be10*/  SHF.R.S32.HI R13, RZ, 0x1f, R38 ;  /* 0x0000001fff0d7819 */ /* 0x000fe40000011426 */
[C---:B------:R-:W-:Y:S02]  /*4be20*/  IADD3 R44, P3, PT, R38.reuse, R8, RZ ;  /* 0x00000008262c7210 */ /* 0x040fe40007f7e0ff */
[----:B------:R-:W-:-:S03]  /*4be30*/  IADD3 R38, P5, PT, R38, R10, RZ ;  /* 0x0000000a26267210 */ /* 0x000fc60007fbe0ff */
[C---:B------:R-:W-:Y:S02]  /*4be40*/  IMAD.X R45, R13.reuse, 0x1, R9, P3 ;  /* 0x000000010d2d7824 */ /* 0x040fe400018e0609 */
[----:B------:R-:W-:-:S03]  /*4be50*/  IMAD.X R39, R13, 0x1, R11, P5 ;  /* 0x000000010d277824 */ /* 0x000fc600028e060b */
[----:B------:R-:W-:Y:S04]  /*4be60*/  STL.64 [R1+0x868], R44 ;  /* 0x0008682c01007387 */ /* 0x000fe80000100a00 */
[----:B------:R1:W-:Y:S01]  /*4be70*/  STL.64 [R1+0x860], R38 ;  /* 0x0008602601007387 */ /* 0x0003e20000100a00 */
[----:B------:R-:W-:Y:S02]  /*4be80*/  SHF.R.S32.HI R12, RZ, 0x1f, R37 ;  /* 0x0000001fff0c7819 */ /* 0x000fe40000011425 */
[----:B0-----:R-:W-:Y:S01]  /*4be90*/  IADD3 R56, P1, PT, R37, R8, RZ ;  /* 0x0000000825387210 */ /* 0x001fe20007f3e0ff */
[----:B-1----:R-:W-:Y:S02]  /*4bea0*/  IMAD.MOV.U32 R39, RZ, RZ, R36 ;  /* 0x000000ffff277224 */ /* 0x002fe400078e0024 */
        /* <DEDUP_REMOVED lines=8> */
[----:B------:R-:W-:Y:S01]  /*4bf30*/  IMAD.MOV.U32 R35, RZ, RZ, R34 ;  /* 0x000000ffff237224 */ /* 0x000fe200078e0022 */
[----:B------:R-:W-:Y:S01]  /*4bf40*/  IADD3 R44, P5, PT, R37, R10, RZ ;  /* 0x0000000a252c7210 */ /* 0x000fe20007fbe0ff */
[----:B------:R-:W-:Y:S02]  /*4bf50*/  IMAD.MOV.U32 R34, RZ, RZ, R33 ;  /* 0x000000ffff227224 */ /* 0x000fe400078e0021 */
[----:B------:R-:W-:Y:S02]  /*4bf60*/  IMAD.MOV.U32 R33, RZ, RZ, R32 ;  /* 0x000000ffff217224 */ /* 0x000fe400078e0020 */
[----:B------:R-:W-:Y:S02]  /*4bf70*/  IMAD.MOV.U32 R32, RZ, RZ, R31 ;  /* 0x000000ffff207224 */ /* 0x000fe400078e001f */
[----:B------:R-:W-:-:S02]  /*4bf80*/  IMAD.X R57, R12, 0x1, R9, P1 ;  /* 0x000000010c397824 */ /* 0x000fc400008e0609 */
[----:B------:R-:W-:Y:S02]  /*4bf90*/  IMAD.MOV.U32 R37, RZ, RZ, R35 ;  /* 0x000000ffff257224 */ /* 0x000fe400078e0023 */
[----:B------:R-:W-:Y:S01]  /*4bfa0*/  IMAD.MOV.U32 R35, RZ, RZ, R34 ;  /* 0x000000ffff237224 */ /* 0x000fe200078e0022 */
[----:B------:R-:W-:Y:S01]  /*4bfb0*/  SHF.R.S32.HI R13, RZ, 0x1f, R43 ;  /* 0x0000001fff0d7819 */ /* 0x000fe2000001142b */
[----:B------:R-:W-:Y:S01]  /*4bfc0*/  IMAD.MOV.U32 R34, RZ, RZ, R33 ;  /* 0x000000ffff227224 */ /* 0x000fe200078e0021 */
[----:B------:R-:W-:Y:S01]  /*4bfd0*/  IADD3 R46, P3, PT, R43, R8, RZ ;  /* 0x000000082b2e7210 */ /* 0x000fe20007f7e0ff */
[----:B------:R-:W-:Y:S02]  /*4bfe0*/  IMAD.X R45, R12, 0x1, R11, P5 ;  /* 0x000000010c2d7824 */ /* 0x000fe400028e060b */
[----:B------:R-:W-:Y:S02]  /*4bff0*/  IMAD.MOV.U32 R33, RZ, RZ, R32 ;  /* 0x000000ffff217224 */ /* 0x000fe400078e0020 */
[----:B------:R-:W-:Y:S01]  /*4c000*/  IMAD.X R47, R13, 0x1, R9, P3 ;  /* 0x000000010d2f7824 */ /* 0x000fe200018e0609 */
[----:B------:R-:W-:Y:S01]  /*4c010*/  SHF.R.S32.HI R12, RZ, 0x1f, R36 ;  /* 0x0000001fff0c7819 */ /* 0x000fe20000011424 */
[----:B--2---:R-:W-:-:S02]  /*4c020*/  IMAD.MOV.U32 R28, RZ, RZ, R26 ;  /* 0x000000ffff1c7224 */ /* 0x004fc400078e001a */
[----:B------:R-:W-:Y:S02]  /*4c030*/  IMAD.MOV.U32 R26, RZ, RZ, R17 ;  /* 0x000000ffff1a7224 */ /* 0x000fe400078e0011 */
[----:B---3--:R-:W-:Y:S02]  /*4c040*/  IMAD.MOV.U32 R17, RZ, RZ, R14 ;  /* 0x000000ffff117224 */ /* 0x008fe400078e000e */
[----:B------:R-:W-:Y:S02]  /*4c050*/  IMAD.MOV.U32 R14, RZ, RZ, R3 ;  /* 0x000000ffff0e7224 */ /* 0x000fe400078e0003 */
[----:B------:R-:W-:Y:S01]  /*4c060*/  IMAD.MOV.U32 R31, RZ, RZ, R28 ;  /* 0x000000ffff1f7224 */ /* 0x000fe200078e001c */
[----:B------:R-:W2:Y:S01]  /*4c070*/  LDL.LU R3, [R1+0x17f4] ;  /* 0x0017f40001037983 */ /* 0x000ea20000300800 */
[----:B------:R-:W-:Y:S02]  /*4c080*/  IMAD.MOV.U32 R28, RZ, RZ, R26 ;  /* 0x000000ffff1c7224 */ /* 0x000fe400078e001a */
[----:B------:R-:W-:-:S02]  /*4c090*/  IMAD.MOV.U32 R26, RZ, RZ, R17 ;  /* 0x000000ffff1a7224 */ /* 0x000fc400078e0011 */
[----:B------:R-:W-:Y:S02]  /*4c0a0*/  IMAD.MOV.U32 R17, RZ, RZ, R14 ;  /* 0x000000ffff117224 */ /* 0x000fe400078e000e */
[----:B------:R-:W-:Y:S02]  /*4c0b0*/  IMAD.MOV.U32 R14, RZ, RZ, R4 ;  /* 0x000000ffff0e7224 */ /* 0x000fe400078e0004 */
[----:B------:R-:W3:Y:S01]  /*4c0c0*/  LDL.LU R4, [R1+0x17f0] ;  /* 0x0017f00001047983 */ /* 0x000ee20000300800 */
[----:B------:R-:W-:Y:S02]  /*4c0d0*/  IMAD.MOV.U32 R32, RZ, RZ, R31 ;  /* 0x000000ffff207224 */ /* 0x000fe400078e001f */
[----:B------:R-:W-:Y:S01]  /*4c0e0*/  IMAD.MOV.U32 R31, RZ, RZ, R5 ;  /* 0x000000ffff1f7224 */ /* 0x000fe200078e0005 */
[----:B------:R-:W-:Y:S04]  /*4c0f0*/  STL.64 [R1+0x878], R56 ;  /* 0x0008783801007387 */ /* 0x000fe80000100a00 */
[----:B------:R-:W2:Y:S04]  /*4c100*/  LDL.LU R5, [R1+0x17ec] ;  /* 0x0017ec0001057983 */ /* 0x000ea80000300800 */
[----:B------:R0:W-:Y:S04]  /*4c110*/  STL.64 [R1+0x870], R44 ;  /* 0x0008702c01007387 */ /* 0x0001e80000100a00 */
[----:B------:R1:W-:Y:S01]  /*4c120*/  STL.64 [R1+0x888], R46 ;  /* 0x0008882e01007387 */ /* 0x0003e20000100a00 */
[----:B0-----:R-:W-:-:S02]  /*4c130*/  IADD3 R44, P5, PT, R43, R10, RZ ;  /* 0x0000000a2b2c7210 */ /* 0x001fc40007fbe0ff */
[----:B------:R-:W-:-:S03]  /*4c140*/  IADD3 R56, P1, PT, R36, R8, RZ ;  /* 0x0000000824387210 */ /* 0x000fc60007f3e0ff */
[----:B------:R-:W-:Y:S01]  /*4c150*/  IMAD.X R45, R13, 0x1, R11, P5 ;  /* 0x000000010d2d7824 */ /* 0x000fe200028e060b */
[----:B-1----:R-:W-:Y:S01]  /*4c160*/  IADD3 R46, P5, PT, R36, R10, RZ ;  /* 0x0000000a242e7210 */ /* 0x002fe20007fbe0ff */
[----:B------:R-:W-:Y:S01]  /*4c170*/  IMAD.MOV.U32 R36, RZ, RZ, R35 ;  /* 0x000000ffff247224 */ /* 0x000fe200078e0023 */
[----:B------:R-:W-:Y:S01]  /*4c180*/  SHF.R.S32.HI R13, RZ, 0x1f, R42 ;  /* 0x0000001fff0d7819 */ /* 0x000fe2000001142a */
[----:B------:R-:W-:Y:S01]  /*4c190*/  IMAD.MOV.U32 R35, RZ, RZ, R33 ;  /* 0x000000ffff237224 */ /* 0x000fe200078e0021 */
[----:B------:R0:W-:Y:S01]  /*4c1a0*/  STL.64 [R1+0x880], R44 ;  /* 0x0008802c01007387 */ /* 0x0001e20000100a00 */
[----:B------:R-:W-:Y:S02]  /*4c1b0*/  IMAD.MOV.U32 R33, RZ, RZ, R32 ;  /* 0x000000ffff217224 */ /* 0x000fe400078e0020 */
[----:B------:R-:W-:Y:S02]  /*4c1c0*/  IMAD.X R47, R12, 0x1, R11, P5 ;  /* 0x000000010c2f7824 */ /* 0x000fe400028e060b */
[----:B------:R-:W-:-:S02]  /*4c1d0*/  IMAD.MOV.U32 R32, RZ, RZ, R31 ;  /* 0x000000ffff207224 */ /* 0x000fc400078e001f */
[----:B------:R-:W-:Y:S02]  /*4c1e0*/  IMAD.MOV.U32 R31, RZ, RZ, R29 ;  /* 0x000000ffff1f7224 */ /* 0x000fe400078e001d */
[----:B------:R-:W-:Y:S01]  /*4c1f0*/  IMAD.MOV.U32 R29, RZ, RZ, R20 ;  /* 0x000000ffff1d7224 */ /* 0x000fe200078e0014 */
[C---:B0-----:R-:W-:Y:S02]  /*4c200*/  IADD3 R44, P3, PT, R42.reuse, R8, RZ ;  /* 0x000000082a2c7210 */ /* 0x041fe40007f7e0ff */
[----:B------:R-:W-:Y:S01]  /*4c210*/  IADD3 R42, P5, PT, R42, R10, RZ ;  /* 0x0000000a2a2a7210 */ /* 0x000fe20007fbe0ff */
[----:B------:R-:W-:Y:S02]  /*4c220*/  IMAD.X R57, R12, 0x1, R9, P1 ;  /* 0x000000010c397824 */ /* 0x000fe400008e0609 */
[----:B------:R-:W-:Y:S02]  /*4c230*/  IMAD.MOV.U32 R20, RZ, RZ, R6 ;  /* 0x000000ffff147224 */ /* 0x000fe400078e0006 */
[----:B------:R-:W-:-:S02]  /*4c240*/  IMAD.MOV.U32 R6, RZ, RZ, R7 ;  /* 0x000000ffff067224 */ /* 0x000fc400078e0007 */
[C---:B------:R-:W-:Y:S02]  /*4c250*/  IMAD.X R45, R13.reuse, 0x1, R9, P3 ;  /* 0x000000010d2d7824 */ /* 0x040fe400018e0609 */
[----:B------:R-:W-:Y:S02]  /*4c260*/  IMAD.MOV.U32 R7, RZ, RZ, R54 ;  /* 0x000000ffff077224 */ /* 0x000fe400078e0036 */
[----:B------:R-:W-:Y:S01]  /*4c270*/  IMAD.X R43, R13, 0x1, R11, P5 ;  /* 0x000000010d2b7824 */ /* 0x000fe200028e060b */
[----:B------:R-:W2:Y:S01]  /*4c280*/  LDL.LU R54, [R1+0x4a0] ;  /* 0x0004a00001367983 */ /* 0x000ea20000300800 */
[----:B------:R-:W-:-:S03]  /*4c290*/  SHF.R.S32.HI R12, RZ, 0x1f, R41 ;  /* 0x0000001fff0c7819 */ /* 0x000fc60000011429 */
[----:B------:R-:W-:Y:S01]  /*4c2a0*/  STL.64 [R1+0x898], R56 ;  /* 0x0008983801007387 */ /* 0x000fe20000100a00 */
[----:B------:R-:W-:-:S03]  /*4c2b0*/  SHF.R.S32.HI R13, RZ, 0x1f, R40 ;  /* 0x0000001fff0d7819 */ /* 0x000fc60000011428 */
[----:B------:R0:W-:Y:S04]  /*4c2c0*/  STL.64 [R1+0x890], R46 ;  /* 0x0008902e01007387 */ /* 0x0001e80000100a00 */
[----:B------:R1:W-:Y:S04]  /*4c2d0*/  STL.64 [R1+0x8a8], R44 ;  /* 0x0008a82c01007387 */ /* 0x0003e80000100a00 */
[----:B------:R4:W-:Y:S01]  /*4c2e0*/  STL.64 [R1+0x8a0], R42 ;  /* 0x0008a02a01007387 */ /* 0x0009e20000100a00 */
[C---:B0-----:R-:W-:Y:S02]  /*4c2f0*/  IADD3 R46, P1, PT, R41.reuse, R8, RZ ;  /* 0x00000008292e7210 */ /* 0x041fe40007f3e0ff */
[----:B-1----:R-:W-:-:S03]  /*4c300*/  IADD3 R44, P5, PT, R41, R10, RZ ;  /* 0x0000000a292c7210 */ /* 0x002fc60007fbe0ff */
[----:B------:R-:W-:Y:S01]  /*4c310*/  IMAD.X R47, R12, 0x1, R9, P1 ;  /* 0x000000010c2f7824 */ /* 0x000fe200008e0609 */
[----:B----4-:R-:W-:Y:S01]  /*4c320*/  IADD3 R42, P3, PT, R40, R8, RZ ;  /* 0x00000008282a7210 */ /* 0x010fe20007f7e0ff */
[----:B------:R-:W-:Y:S01]  /*4c330*/  IMAD.X R45, R12, 0x1, R11, P5 ;  /* 0x000000010c2d7824 */ /* 0x000fe200028e060b */
[----:B------:R-:W-:-:S03]  /*4c340*/  IADD3 R40, P5, PT, R40, R10, RZ ;  /* 0x0000000a28287210 */ /* 0x000fc60007fbe0ff */
[C---:B------:R-:W-:Y:S01]  /*4c350*/  IMAD.X R43, R13.reuse, 0x1, R9, P3 ;  /* 0x000000010d2b7824 */ /* 0x040fe200018e0609 */
[----:B------:R-:W-:Y:S01]  /*4c360*/  STL.64 [R1+0x8c0], R46 ;  /* 0x0008c02e01007387 */ /* 0x000fe20000100a00 */
[----:B------:R-:W-:Y:S01]  /*4c370*/  IMAD.X R41, R13, 0x1, R11, P5 ;  /* 0x000000010d297824 */ /* 0x000fe200028e060b */
[----:B------:R-:W-:Y:S02]  /*4c380*/  SHF.R.S32.HI R12, RZ, 0x1f, R39 ;  /* 0x0000001fff0c7819 */ /* 0x000fe40000011427 */
[----:B------:R0:W-:Y:S04]  /*4c390*/  STL.64 [R1+0x8b8], R44 ;  /* 0x0008b82c01007387 */ /* 0x0001e80000100a00 */
[----:B------:R1:W-:Y:S01]  /*4c3a0*/  STL.64 [R1+0x8d0], R42 ;  /* 0x0008d02a01007387 */ /* 0x0003e20000100a00 */
[----:B------:R-:W-:-:S03]  /*4c3b0*/  SHF.R.S32.HI R13, RZ, 0x1f, R38 ;  /* 0x0000001fff0d7819 */ /* 0x000fc60000011426 */
[----:B------:R4:W-:Y:S01]  /*4c3c0*/  STL.64 [R1+0x8c8], R40 ;  /* 0x0008c82801007387 */ /* 0x0009e20000100a00 */
[C---:B0-----:R-:W-:Y:S02]  /*4c3d0*/  IADD3 R44, P1, PT, R39.reuse, R8, RZ ;  /* 0x00000008272c7210 */ /* 0x041fe40007f3e0ff */
[----:B-1----:R-:W-:-:S03]  /*4c3e0*/  IADD3 R42, P5, PT, R39, R10, RZ ;  /* 0x0000000a272a7210 */ /* 0x002fc60007fbe0ff */
[----:B------:R-:W-:Y:S01]  /*4c3f0*/  IMAD.X R45, R12, 0x1, R9, P1 ;  /* 0x000000010c2d7824 */ /* 0x000fe200008e0609 */
[----:B----4-:R-:W-:Y:S01]  /*4c400*/  IADD3 R40, P3, PT, R38, R8, RZ ;  /* 0x0000000826287210 */ /* 0x010fe20007f7e0ff */
[----:B------:R-:W-:Y:S01]  /*4c410*/  IMAD.X R43, R12, 0x1, R11, P5 ;  /* 0x000000010c2b7824 */ /* 0x000fe200028e060b */
[----:B------:R-:W-:-:S03]  /*4c420*/  IADD3 R38, P5, PT, R38, R10, RZ ;  /* 0x0000000a26267210 */ /* 0x000fc60007fbe0ff */
[C---:B------:R-:W-:Y:S02]  /*4c430*/  IMAD.X R41, R13.reuse, 0x1, R9, P3 ;  /* 0x000000010d297824 */ /* 0x040fe400018e0609 */
[----:B------:R-:W-:Y:S01]  /*4c440*/  IMAD.X R39, R13, 0x1, R11, P5 ;  /* 0x000000010d277824 */ /* 0x000fe200028e060b */
[----:B------:R-:W-:Y:S01]  /*4c450*/  STL.64 [R1+0x8e0], R44 ;  /* 0x0008e02c01007387 */ /* 0x000fe20000100a00 */
[----:B------:R-:W-:-:S03]  /*4c460*/  SHF.R.S32.HI R12, RZ, 0x1f, R37 ;  /* 0x0000001fff0c7819 */ /* 0x000fc60000011425 */
[----:B------:R0:W-:Y:S01]  /*4c470*/  STL.64 [R1+0x8d8], R42 ;  /* 0x0008d82a01007387 */ /* 0x0001e20000100a00 */
[----:B------:R-:W-:-:S03]  /*4c480*/  SHF.R.S32.HI R13, RZ, 0x1f, R36 ;  /* 0x0000001fff0d7819 */ /* 0x000fc60000011424 */
        /* <DEDUP_REMOVED lines=94> */
[----:B------:R-:W-:Y:S01]  /*4ca70*/  SHF.R.S32.HI R12, RZ, 0x1f, R23 ;  /* 0x0000001fff0c7819 */ /* 0x000fe20000011417 */
[----:B------:R-:W-:Y:S02]  /*4ca80*/  IMAD.X R25, R13, 0x1, R11, P5 ;  /* 0x000000010d197824 */ /* 0x000fe400028e060b */
[----:B------:R0:W-:Y:S04]  /*4ca90*/  STL.64 [R1+0x438], R28 ;  /* 0x0004381c01007387 */ /* 0x0001e80000100a00 */
[----:B------:R1:W-:Y:S01]  /*4caa0*/  STL.64 [R1+0x238], R26 ;  /* 0x0002381a01007387 */ /* 0x0003e20000100a00 */
[----:B------:R-:W-:-:S02]  /*4cab0*/  SHF.R.S32.HI R13, RZ, 0x1f, R22 ;  /* 0x0000001fff0d7819 */ /* 0x000fc40000011416 */
[C---:B0-----:R-:W-:Y:S02]  /*4cac0*/  IADD3 R28, P1, PT, R23.reuse, R8, RZ ;  /* 0x00000008171c7210 */ /* 0x041fe40007f3e0ff */
[----:B-1----:R-:W-:Y:S01]  /*4cad0*/  IADD3 R26, P5, PT, R23, R10, RZ ;  /* 0x0000000a171a7210 */ /* 0x002fe20007fbe0ff */
[----:B------:R0:W-:Y:S02]  /*4cae0*/  STL.64 [R1+0x1d8], R24 ;  /* 0x0001d81801007387 */ /* 0x0001e40000100a00 */
[C---:B------:R-:W-:Y:S02]  /*4caf0*/  IMAD.X R29, R12.reuse, 0x1, R9, P1 ;  /* 0x000000010c1d7824 */ /* 0x040fe400008e0609 */
[----:B------:R-:W-:-:S03]  /*4cb00*/  IMAD.X R27, R12, 0x1, R11, P5 ;  /* 0x000000010c1b7824 */ /* 0x000fc600028e060b */
[----:B------:R-:W-:Y:S01]  /*4cb10*/  STL.64 [R1+0x5e0], R28 ;  /* 0x0005e01c01007387 */ /* 0x000fe20000100a00 */
[----:B0-----:R-:W-:-:S03]  /*4cb20*/  IADD3 R24, P3, PT, R22, R8, RZ ;  /* 0x0000000816187210 */ /* 0x001fc60007f7e0ff */
[----:B------:R0:W-:Y:S01]  /*4cb30*/  STL.64 [R1+0x230], R26 ;  /* 0x0002301a01007387 */ /* 0x0001e20000100a00 */
[----:B------:R-:W-:Y:S02]  /*4cb40*/  IADD3 R22, P5, PT, R22, R10, RZ ;  /* 0x0000000a16167210 */ /* 0x000fe40007fbe0ff */
[----:B------:R-:W-:Y:S01]  /*4cb50*/  SHF.R.S32.HI R12, RZ, 0x1f, R20 ;  /* 0x0000001fff0c7819 */ /* 0x000fe20000011414 */
[C---:B------:R-:W-:Y:S02]  /*4cb60*/  IMAD.X R25, R13.reuse, 0x1, R9, P3 ;  /* 0x000000010d197824 */ /* 0x040fe400018e0609 */
[----:B------:R-:W-:Y:S01]  /*4cb70*/  IMAD.X R23, R13, 0x1, R11, P5 ;  /* 0x000000010d177824 */ /* 0x000fe200028e060b */
[----:B0-----:R-:W-:Y:S02]  /*4cb80*/  IADD3 R26, P1, PT, R20, R8, RZ ;  /* 0x00000008141a7210 */ /* 0x001fe40007f3e0ff */
[----:B------:R0:W-:Y:S03]  /*4cb90*/  STL.64 [R1+0x228], R24 ;  /* 0x0002281801007387 */ /* 0x0001e60000100a00 */
[----:B------:R-:W-:Y:S01]  /*4cba0*/  IMAD.X R27, R12, 0x1, R9, P1 ;  /* 0x000000010c1b7824 */ /* 0x000fe200008e0609 */
[----:B------:R1:W-:Y:S01]  /*4cbb0*/  STL.64 [R1+0x1d0], R22 ;  /* 0x0001d01601007387 */ /* 0x0003e20000100a00 */
[----:B0-----:R-:W-:Y:S01]  /*4cbc0*/  IADD3 R24, P3, PT, R20, R10, RZ ;  /* 0x0000000a14187210 */ /* 0x001fe20007f7e0ff */
[----:B------:R-:W-:-:S02]  /*4cbd0*/  IMAD.MOV.U32 R20, RZ, RZ, R14 ;  /* 0x000000ffff147224 */ /* 0x000fc400078e000e */
[----:B------:R0:W-:Y:S01]  /*4cbe0*/  STL.64 [R1+0x1c8], R26 ;  /* 0x0001c81a01007387 */ /* 0x0001e20000100a00 */
[----:B------:R-:W-:Y:S01]  /*4cbf0*/  SHF.R.S32.HI R14, RZ, 0x1f, R17 ;  /* 0x0000001fff0e7819 */ /* 0x000fe20000011411 */
[----:B------:R-:W-:Y:S01]  /*4cc00*/  IMAD.X R25, R12, 0x1, R11, P3 ;  /* 0x000000010c197824 */ /* 0x000fe200018e060b */
[C---:B-1----:R-:W-:Y:S02]  /*4cc10*/  IADD3 R22, P5, PT, R17.reuse, R8, RZ ;  /* 0x0000000811167210 */ /* 0x042fe40007fbe0ff */
[----:B0-----:R-:W-:Y:S02]  /*4cc20*/  IADD3 R26, P3, PT, R17, R10, RZ ;  /* 0x0000000a111a7210 */ /* 0x001fe40007f7e0ff */
[----:B------:R-:W4:Y:S01]  /*4cc30*/  LDL R17, [R1+0x2c] ;  /* 0x00002c0001117983 */ /* 0x000f220000100800 */
[C---:B------:R-:W-:Y:S01]  /*4cc40*/  IMAD.X R23, R14.reuse, 0x1, R9, P5 ;  /* 0x000000010e177824 */ /* 0x040fe200028e0609 */
[----:B------:R-:W-:Y:S02]  /*4cc50*/  SHF.R.S32.HI R13, RZ, 0x1f, R21 ;  /* 0x0000001fff0d7819 */ /* 0x000fe40000011415 */
[----:B------:R0:W-:Y:S01]  /*4cc60*/  STL.64 [R1+0x1c0], R24 ;  /* 0x0001c01801007387 */ /* 0x0001e20000100a00 */
[----:B------:R-:W-:Y:S01]  /*4cc70*/  IMAD.X R27, R14, 0x1, R11, P3 ;  /* 0x000000010e1b7824 */ /* 0x000fe200018e060b */
[----:B------:R-:W-:-:S02]  /*4cc80*/  SHF.R.S32.HI R12, RZ, 0x1f, R19 ;  /* 0x0000001fff0c7819 */ /* 0x000fc40000011413 */
[----:B------:R1:W-:Y:S01]  /*4cc90*/  STL.64 [R1+0x1b8], R22 ;  /* 0x0001b81601007387 */ /* 0x0003e20000100a00 */
[-C--:B0-----:R-:W-:Y:S02]  /*4cca0*/  IADD3 R24, P1, PT, R21, R8.reuse, RZ ;  /* 0x0000000815187210 */ /* 0x081fe40007f3e0ff */
[----:B-1----:R-:W-:-:S03]  /*4ccb0*/  IADD3 R22, P5, PT, R19, R8, RZ ;  /* 0x0000000813167210 */ /* 0x002fc60007fbe0ff */
[--C-:B------:R-:W-:Y:S01]  /*4ccc0*/  IMAD.X R25, R13, 0x1, R9.reuse, P1 ;  /* 0x000000010d197824 */ /* 0x100fe200008e0609 */
[----:B------:R0:W-:Y:S01]  /*4ccd0*/  STL.64 [R1+0x1b0], R26 ;  /* 0x0001b01a01007387 */ /* 0x0001e20000100a00 */
[----:B------:R-:W-:-:S03]  /*4cce0*/  IMAD.X R23, R12, 0x1, R9, P5 ;  /* 0x000000010c177824 */ /* 0x000fc600028e0609 */
[----:B------:R1:W-:Y:S01]  /*4ccf0*/  STL.64 [R1+0x1a8], R24 ;  /* 0x0001a81801007387 */ /* 0x0003e20000100a00 */
[----:B------:R-:W-:-:S03]  /*4cd00*/  SHF.R.S32.HI R14, RZ, 0x1f, R18 ;  /* 0x0000001fff0e7819 */ /* 0x000fc60000011412 */
[----:B------:R2:W-:Y:S01]  /*4cd10*/  STL.64 [R1+0x1a0], R22 ;  /* 0x0001a01601007387 */ /* 0x0005e20000100a00 */
[-C--:B0-----:R-:W-:Y:S02]  /*4cd20*/  IADD3 R26, P3, PT, R21, R10.reuse, RZ ;  /* 0x0000000a151a7210 */ /* 0x081fe40007f7e0ff */
[----:B-1----:R-:W-:-:S03]  /*4cd30*/  IADD3 R24, P5, PT, R19, R10, RZ ;  /* 0x0000000a13187210 */ /* 0x002fc60007fbe0ff */
[--C-:B------:R-:W-:Y:S01]  /*4cd40*/  IMAD.X R27, R13, 0x1, R11.reuse, P3 ;  /* 0x000000010d1b7824 */ /* 0x100fe200018e060b */
[----:B--2---:R-:W-:Y:S01]  /*4cd50*/  IADD3 R22, P1, PT, R18, R8, RZ ;  /* 0x0000000812167210 */ /* 0x004fe20007f3e0ff */
[----:B------:R-:W-:Y:S01]  /*4cd60*/  IMAD.X R25, R12, 0x1, R11, P5 ;  /* 0x000000010c197824 */ /* 0x000fe200028e060b */
[----:B------:R-:W-:-:S03]  /*4cd70*/  IADD3 R18, P5, PT, R18, R10, RZ ;  /* 0x0000000a12127210 */ /* 0x000fc60007fbe0ff */
[C---:B------:R-:W-:Y:S02]  /*4cd80*/  IMAD.X R23, R14.reuse, 0x1, R9, P1 ;  /* 0x000000010e177824 */ /* 0x040fe400008e0609 */
[----:B------:R-:W-:Y:S01]  /*4cd90*/  IMAD.X R19, R14, 0x1, R11, P5 ;  /* 0x000000010e137824 */ /* 0x000fe200028e060b */
[----:B------:R-:W-:Y:S04]  /*4cda0*/  STL.64 [R1+0x198], R26 ;  /* 0x0001981a01007387 */ /* 0x000fe80000100a00 */
[----:B------:R-:W-:Y:S01]  /*4cdb0*/  STL.64 [R1+0x188], R24 ;  /* 0x0001881801007387 */ /* 0x000fe20000100a00 */
[----:B------:R-:W-:-:S03]  /*4cdc0*/  IADD3 R60, P3, PT, R20, R8, RZ ;  /* 0x00000008143c7210 */ /* 0x000fc60007f7e0ff */
[----:B------:R-:W-:Y:S04]  /*4cdd0*/  STL.64 [R1+0x190], R22 ;  /* 0x0001901601007387 */ /* 0x000fe80000100a00 */
[----:B------:R0:W-:Y:S01]  /*4cde0*/  STL.64 [R1+0x180], R18 ;  /* 0x0001801201007387 */ /* 0x0001e20000100a00 */
[----:B------:R-:W-:Y:S02]  /*4cdf0*/  IADD3 R58, P1, PT, R20, R10, RZ ;  /* 0x0000000a143a7210 */ /* 0x000fe40007f3e0ff */
[----:B------:R-:W-:Y:S01]  /*4ce00*/  SHF.R.S32.HI R8, RZ, 0x1f, R20 ;  /* 0x0000001fff087819 */ /* 0x000fe20000011414 */
[----:B0-----:R-:W2:Y:S04]  /*4ce10*/  LDL.LU R19, [R1+0x590] ;  /* 0x0005900001137983 */ /* 0x001ea80000300800 */
[----:B------:R-:W-:Y:S01]  /*4ce20*/  IMAD.X R61, R8, 0x1, R9, P3 ;  /* 0x00000001083d7824 */ /* 0x000fe200018e0609 */
[----:B----4-:R-:W-:-:S02]  /*4ce30*/  ISETP.LT.AND P5, PT, R17, UR32, !P4 ;  /* 0x0000002011007c0c */ /* 0x010fc4000e7a1270 */
[----:B------:R-:W-:Y:S01]  /*4ce40*/  ISETP.LT.AND P4, PT, R55, UR29, !P4 ;  /* 0x0000001d37007c0c */ /* 0x000fe2000e781270 */
[----:B------:R-:W-:Y:S01]  /*4ce50*/  IMAD.MOV.U32 R17, RZ, RZ, R51 ;  /* 0x000000ffff117224 */ /* 0x000fe200078e0033 */
[----:B------:R-:W2:Y:S04]  /*4ce60*/  LDL.LU R55, [R1+0x594] ;  /* 0x0005940001377983 */ /* 0x000ea80000300800 */
[----:B------:R-:W4:Y:S04]  /*4ce70*/  LDL.LU R18, [R1+0x598] ;  /* 0x0005980001127983 */ /* 0x000f280000300800 */
[----:B------:R-:W4:Y:S04]  /*4ce80*/  LDL.LU R51, [R1+0x59c] ;  /* 0x00059c0001337983 */ /* 0x000f280000300800 */
[----:B------:R-:W2:Y:S04]  /*4ce90*/  LDL.LU R21, [R1+0x580] ;  /* 0x0005800001157983 */ /* 0x000ea80000300800 */
[----:B------:R-:W2:Y:S04]  /*4cea0*/  LDL.LU R20, [R1+0x584] ;  /* 0x0005840001147983 */ /* 0x000ea80000300800 */
[----:B------:R0:W-:Y:S04]  /*4ceb0*/  STL [R1+0x16dc], R60 ;  /* 0x0016dc3c01007387 */ /* 0x0001e80000100800 */
[----:B0-----:R-:W2:Y:S04]  /*4cec0*/  LDL R60, [R1+0x2c] ;  /* 0x00002c00013c7983 */ /* 0x001ea80000100800 */
[----:B------:R0:W-:Y:S04]  /*4ced0*/  STL [R1+0x16d8], R61 ;  /* 0x0016d83d01007387 */ /* 0x0001e80000100800 */
[----:B0-----:R-:W3:Y:S01]  /*4cee0*/  LDL R61, [R1+0x24] ;  /* 0x00002400013d7983 */ /* 0x001ee20000100800 */
[----:B------:R-:W-:-:S04]  /*4cef0*/  @P5 LOP3.LUT R2, R2, 0x800, RZ, 0xfc, !PT ;  /* 0x0000080002025812 */ /* 0x000fc800078efcff */
[----:B------:R-:W-:-:S04]  /*4cf00*/  LOP3.LUT R2, R2, 0xfffffbff, RZ, 0xc0, !PT ;  /* 0xfffffbff02027812 */ /* 0x000fc800078ec0ff */
[----:B------:R-:W-:-:S04]  /*4cf10*/  @P4 LOP3.LUT R2, R2, 0x400, RZ, 0xfc, !PT ;  /* 0x0000040002024812 */ /* 0x000fc800078efcff */
[----:B------:R-:W-:Y:S01]  /*4cf20*/  LOP3.LUT R2, R2, 0xfffffdff, RZ, 0xc0, !PT ;  /* 0xfffffdff02027812 */ /* 0x000fe200078ec0ff */
[----:B------:R-:W-:Y:S02]  /*4cf30*/  IMAD.X R59, R8, 0x1, R11, P1 ;  /* 0x00000001083b7824 */ /* 0x000fe400008e060b */
[C---:B------:R-:W-:Y:S02]  /*4cf40*/  VIADD R8, R0.reuse, 0x55 ;  /* 0x0000005500087836 */ /* 0x040fe40000000000 */
[----:B------:R-:W-:Y:S01]  /*4cf50*/  VIADD R9, R0, 0x54 ;  /* 0x0000005400097836 */ /* 0x000fe20000000000 */
[----:B------:R-:W-:Y:S04]  /*4cf60*/  STL [R1+0x16e4], R58 ;  /* 0x0016e43a01007387 */ /* 0x000fe80000100800 */
[----:B------:R-:W-:Y:S01]  /*4cf70*/  STL [R1+0x16e0], R59 ;  /* 0x0016e03b01007387 */ /* 0x000fe20000100800 */
[----:B--2---:R-:W-:-:S02]  /*4cf80*/  ISETP.LT.AND P3, PT, R60, UR58, !P2 ;  /* 0x0000003a3c007c0c */ /* 0x004fc4000d761270 */
[----:B------:R-:W-:Y:S02]  /*4cf90*/  ISETP.LT.AND P1, PT, R60, UR62, !P0 ;  /* 0x0000003e3c007c0c */ /* 0x000fe4000c721270 */
[----:B------:R-:W-:Y:S02]  /*4cfa0*/  F2FP.SATFINITE.E5M2.F32.PACK_AB_MERGE_C R55, R55, R19, RZ ;  /* 0x000000133737723e */ /* 0x000fe400048060ff */
[----:B----4-:R-:W-:Y:S01]  /*4cfb0*/  F2FP.SATFINITE.E5M2.F32.PACK_AB_MERGE_C R51, R51, R18, RZ ;  /* 0x000000123333723e */ /* 0x010fe200048060ff */
[----:B------:R-:W2:Y:S01]  /*4cfc0*/  LDL.LU R19, [R1+0x588] ;  /* 0x0005880001137983 */ /* 0x000ea20000300800 */
[----:B------:R-:W-:Y:S02]  /*4cfd0*/  F2FP.SATFINITE.E5M2.F32.PACK_AB_MERGE_C R46, R20, R21, RZ ;  /* 0x00000015142e723e */ /* 0x000fe400048060ff */
[----:B------:R-:W-:Y:S01]  /*4cfe0*/  LOP3.LUT R3, R3, 0x7fffffff, RZ, 0xc0, !PT ;  /* 0x7fffffff03037812 */ /* 0x000fe200078ec0ff */
[----:B------:R-:W2:Y:S01]  /*4cff0*/  LDL.LU R18, [R1+0x58c] ;  /* 0x00058c0001127983 */ /* 0x000ea20000300800 */
[----:B------:R-:W-:Y:S01]  /*4d000*/  UMOV UR57, UR31 ;  /* 0x0000001f00397c82 */ /* 0x000fe20008000000 */
[----:B---3--:R-:W-:Y:S01]  /*4d010*/  ISETP.LT.AND P2, PT, R61, UR60, !P2 ;  /* 0x0000003c3d007c0c */ /* 0x008fe2000d741270 */
[----:B------:R-:W-:Y:S01]  /*4d020*/  UMOV UR58, UR33 ;  /* 0x00000021003a7c82 */ /* 0x000fe20008000000 */
[----:B------:R-:W-:Y:S01]  /*4d030*/  @P3 LOP3.LUT R2, R2, 0x200, RZ, 0xfc, !PT ;  /* 0x0000020002023812 */ /* 0x000fe200078efcff */
[----:B------:R-:W0:Y:S03]  /*4d040*/  LDCU.64 UR32, c[0x0][0x398] ;  /* 0x00007300ff2077ac */ /* 0x000e260008000a00 */
[----:B------:R-:W-:Y:S01]  /*4d050*/  LOP3.LUT R2, R2, 0xfffffeff, RZ, 0xc0, !PT ;  /* 0xfffffeff02027812 */ /* 0x000fe200078ec0ff */
[----:B------:R-:W1:Y:S01]  /*4d060*/  LDCU UR60, c[0x0][0x39c] ;  /* 0x00007380ff3c77ac */ /* 0x000e620008000800 */
[----:B------:R-:W-:-:S02]  /*4d070*/  LOP3.LUT R4, R4, 0x7fffffff, RZ, 0xc0, !PT ;  /* 0x7fffffff04047812 */ /* 0x000fc400078ec0ff */
[----:B------:R-:W-:Y:S01]  /*4d080*/  LOP3.LUT R5, R5, 0xbfffffff, RZ, 0xc0, !PT ;  /* 0xbfffffff05057812 */ /* 0x000fe200078ec0ff */
[----:B------:R-:W3:Y:S02]  /*4d090*/  LDCU UR62, c[0x0][0x39c] ;  /* 0x00007380ff3e77ac */ /* 0x000ee40008000800 */
[----:B------:R-:W-:-:S04]  /*4d0a0*/  @P2 LOP3.LUT R2, R2, 0x100, RZ, 0xfc, !PT ;  /* 0x0000010002022812 */ /* 0x000fc800078efcff */
[----:B------:R-:W-:-:S04]  /*4d0b0*/  LOP3.LUT R2, R2, 0xffffff7f, RZ, 0xc0, !PT ;  /* 0xffffff7f02027812 */ /* 0x000fc800078ec0ff */
[----:B------:R-:W-:Y:S02]  /*4d0c0*/  @P1 LOP3.LUT R2, R2, 0x80, RZ, 0xfc, !PT ;  /* 0x0000008002021812 */ /* 0x000fe400078efcff */
[----:B------:R-:W-:Y:S01]  /*4d0d0*/  ISETP.LT.AND P1, PT, R61, UR64, !P0 ;  /* 0x000000403d007c0c */ /* 0x000fe2000c721270 */
[----:B------:R-:W4:Y:S01]  /*4d0e0*/  LDCU UR64, c[0x0][0x39c] ;  /* 0x00007380ff4077ac */ /* 0x000f220008000800 */
[----:B------:R-:W-:Y:S02]  /*4d0f0*/  LOP3.LUT R2, R2, 0xffffffbf, RZ, 0xc0, !PT ;  /* 0xffffffbf02027812 */ /* 0x000fe400078ec0ff */
[----:B------:R-:W-:-:S09]  /*4d100*/  ISETP.GE.AND P0, PT, R8, UR12, PT ;  /* 0x0000000c08007c0c */ /* 0x000fd2000bf06270 */
[----:B------:R-:W-:Y:S01]  /*4d110*/  @P1 LOP3.LUT R2, R2, 0x40, RZ, 0xfc, !PT ;  /* 0x0000004002021812 */ /* 0x000fe200078efcff */
[----:B------:R-:W-:Y:S01]  /*4d120*/  VIADD R8, R0, 0x53 ;  /* 0x0000005300087836 */ /* 0x000fe20000000000 */
[----:B------:R-:W-:Y:S01]  /*4d130*/  ISETP.LT.AND P1, PT, R60, UR66, !P0 ;  /* 0x000000423c007c0c */ /* 0x000fe2000c721270 */
[----:B------:R-:W0:Y:S01]  /*4d140*/  LDCU.64 UR12, c[0x0][0x398] ;  /* 0x00007300ff0c77ac */ /* 0x000e220008000a00 */
[----:B------:R-:W-:Y:S02]  /*4d150*/  ISETP.LT.AND P0, PT, R61, UR68, !P0 ;  /* 0x000000443d007c0c */ /* 0x000fe4000c701270 */
[----:B------:R-:W-:Y:S01]  /*4d160*/  LOP3.LUT R2, R2, 0xffffffdf, RZ, 0xc0, !PT ;  /* 0xffffffdf02027812 */ /* 0x000fe200078ec0ff */
[----:B------:R-:W0:Y:S01]  /*4d170*/  LDCU UR68, c[0x0][0x39c] ;  /* 0x00007380ff4477ac */ /* 0x000e220008000800 */
[----:B------:R-:W-:Y:S01]  /*4d180*/  LOP3.LUT R46, R46, 0xffff, RZ, 0xc0, !PT ;  /* 0x0000ffff2e2e7812 */ /* 0x000fe200078ec0ff */
[----:B------:R-:W0:Y:S06]  /*4d190*/  LDCU UR66, c[0x0][0x39c] ;  /* 0x00007380ff4277ac */ /* 0x000e2c0008000800 */
[----:B------:R-:W-:-:S04]  /*4d1a0*/  @P1 LOP3.LUT R2, R2, 0x20, RZ, 0xfc, !PT ;  /* 0x0000002002021812 */ /* 0x000fc800078efcff */
[----:B------:R-:W-:-:S04]  /*4d1b0*/  LOP3.LUT R2, R2, 0xffffffef, RZ, 0xc0, !PT ;  /* 0xffffffef02027812 */ /* 0x000fc800078ec0ff */
[----:B------:R-:W-:Y:S02]  /*4d1c0*/  @P0 LOP3.LUT R2, R2, 0x10, RZ, 0xfc, !PT ;  /* 0x0000001002020812 */ /* 0x000fe400078efcff */
[----:B------:R-:W-:Y:S02]  /*4d1d0*/  ISETP.GE.AND P0, PT, R9, UR16, PT ;  /* 0x0000001009007c0c */ /* 0x000fe4000bf06270 */
[----:B------:R-:W-:Y:S02]  /*4d1e0*/  LOP3.LUT R2, R2, 0xfffffff7, RZ, 0xc0, !PT ;  /* 0xfffffff702027812 */ /* 0x000fe400078ec0ff */
[----:B--2---:R-:W-:Y:S01]  /*4d1f0*/  F2FP.SATFINITE.E5M2.F32.PACK_AB_MERGE_C R45, R18, R19, RZ ;  /* 0x00000013122d723e */ /* 0x004fe200048060ff */
[----:B------:R-:W-:Y:S01]  /*4d200*/  VIADD R9, R0, 0x52 ;  /* 0x0000005200097836 */ /* 0x000fe20000000000 */
[----:B------:R-:W-:Y:S01]  /*4d210*/  ISETP.LT.AND P2, PT, R60, UR70, !P0 ;  /* 0x000000463c007c0c */ /* 0x000fe2000c741270 */
[----:B------:R-:W2:Y:S01]  /*4d220*/  LDCU.64 UR16, c[0x0][0x398] ;  /* 0x00007300ff1077ac */ /* 0x000ea20008000a00 */
[----:B------:R-:W-:-:S02]  /*4d230*/  ISETP.LT.AND P1, PT, R61, UR72, !P0 ;  /* 0x000000483d007c0c */ /* 0x000fc4000c721270 */
[----:B------:R-:W-:Y:S01]  /*4d240*/  ISETP.GE.AND P0, PT, R8, UR18, PT ;  /* 0x0000001208007c0c */ /* 0x000fe2000bf06270 */
[----:B------:R-:W0:Y:S08]  /*4d250*/  LDCU UR70, c[0x0][0x39c] ;  /* 0x00007380ff4677ac */ /* 0x000e300008000800 */
[----:B------:R-:W-:Y:S01]  /*4d260*/  @P2 LOP3.LUT R2, R2, 0x8, RZ, 0xfc, !PT ;  /* 0x0000000802022812 */ /* 0x000fe200078efcff */
[----:B------:R-:W-:Y:S01]  /*4d270*/  VIADD R8, R0, 0x51 ;  /* 0x0000005100087836 */ /* 0x000fe20000000000 */
[----:B------:R-:W0:Y:S02]  /*4d280*/  LDCU.64 UR18, c[0x0][0x398] ;  /* 0x00007300ff1277ac */ /* 0x000e240008000a00 */
[----:B------:R-:W-:-:S02]  /*4d290*/  LOP3.LUT R2, R2, 0xfffffffb, RZ, 0xc0, !PT ;  /* 0xfffffffb02027812 */ /* 0x000fc400078ec0ff */
[----:B------:R-:W-:Y:S01]  /*4d2a0*/  LOP3.LUT R45, R45, 0xffff, RZ, 0xc0, !PT ;  /* 0x0000ffff2d2d7812 */ /* 0x000fe200078ec0ff */
[----:B------:R-:W0:Y:S01]  /*4d2b0*/  LDCU UR72, c[0x0][0x39c] ;  /* 0x00007380ff4877ac */ /* 0x000e220008000800 */
[----:B------:R-:W-:Y:S02]  /*4d2c0*/  @P1 LOP3.LUT R2, R2, 0x4, RZ, 0xfc, !PT ;  /* 0x0000000402021812 */ /* 0x000fe400078efcff */
[----:B------:R-:W-:Y:S01]  /*4d2d0*/  ISETP.LT.AND P1, PT, R60, UR74, !P0 ;  /* 0x0000004a3c007c0c */ /* 0x000fe2000c721270 */
[----:B------:R-:W0:Y:S01]  /*4d2e0*/  LDCU UR74, c[0x0][0x39c] ;  /* 0x00007380ff4a77ac */ /* 0x000e220008000800 */
[----:B------:R-:W-:Y:S02]  /*4d2f0*/  ISETP.LT.AND P0, PT, R61, UR76, !P0 ;  /* 0x0000004c3d007c0c */ /* 0x000fe4000c701270 */
[----:B------:R-:W-:Y:S01]  /*4d300*/  LOP3.LUT R2, R2, 0xfffffffd, RZ, 0xc0, !PT ;  /* 0xfffffffd02027812 */ /* 0x000fe200078ec0ff */
[----:B------:R-:W0:Y:S08]  /*4d310*/  LDCU UR76, c[0x0][0x39c] ;  /* 0x00007380ff4c77ac */ /* 0x000e300008000800 */
[----:B------:R-:W-:-:S04]  /*4d320*/  @P1 LOP3.LUT R2, R2, 0x2, RZ, 0xfc, !PT ;  /* 0x0000000202021812 */ /* 0x000fc800078efcff */
[----:B------:R-:W-:-:S04]  /*4d330*/  LOP3.LUT R2, R2, 0xfffffffe, RZ, 0xc0, !PT ;  /* 0xfffffffe02027812 */ /* 0x000fc800078ec0ff */
[----:B------:R-:W-:-:S05]  /*4d340*/  @P0 LOP3.LUT R2, R2, 0x1, RZ, 0xfc, !PT ;  /* 0x0000000102020812 */ /* 0x000fca00078efcff */
[----:B------:R0:W-:Y:S04]  /*4d350*/  STL [R1+0x16e8], R2 ;  /* 0x0016e80201007387 */ /* 0x0001e80000100800 */
[----:B------:R-:W2:Y:S04]  /*4d360*/  LDL.LU R21, [R1+0x570] ;  /* 0x0005700001157983 */ /* 0x000ea80000300800 */
[----:B------:R-:W2:Y:S04]  /*4d370*/  LDL.LU R20, [R1+0x574] ;  /* 0x0005740001147983 */ /* 0x000ea80000300800 */
[----:B------:R-:W3:Y:S04]  /*4d380*/  LDL.LU R19, [R1+0x578] ;  /* 0x0005780001137983 */ /* 0x000ee80000300800 */
[----:B------:R-:W3:Y:S04]  /*4d390*/  LDL.LU R18, [R1+0x57c] ;  /* 0x00057c0001127983 */ /* 0x000ee80000300800 */
[----:B------:R-:W4:Y:S04]  /*4d3a0*/  LDL.LU R23, [R1+0x560] ;  /* 0x0005600001177983 */ /* 0x000f280000300800 */
[----:B------:R-:W4:Y:S01]  /*4d3b0*/  LDL.LU R22, [R1+0x564] ;  /* 0x0005640001167983 */ /* 0x000f220000300800 */
[----:B--2---:R-:W-:-:S03]  /*4d3c0*/  F2FP.SATFINITE.E5M2.F32.PACK_AB_MERGE_C R44, R20, R21, RZ ;  /* 0x00000015142c723e */ /* 0x004fc600048060ff */
[----:B------:R-:W2:Y:S04]  /*4d3d0*/  LDL.LU R21, [R1+0x568] ;  /* 0x0005680001157983 */ /* 0x000ea80000300800 */
[----:B------:R-:W2:Y:S01]  /*4d3e0*/  LDL.LU R20, [R1+0x56c] ;  /* 0x00056c0001147983 */ /* 0x000ea20000300800 */
[----:B---3--:R-:W-:Y:S01]  /*4d3f0*/  F2FP.SATFINITE.E5M2.F32.PACK_AB_MERGE_C R43, R18, R19, RZ ;  /* 0x00000013122b723e */ /* 0x008fe200048060ff */
[----:B------:R-:W-:Y:S02]  /*4d400*/  IMAD.MOV.U32 R19, RZ, RZ, R16 ;  /* 0x000000ffff137224 */ /* 0x000fe400078e0010 */
[----:B------:R-:W-:Y:S01]  /*4d410*/  IMAD.MOV.U32 R18, RZ, RZ, R15 ;  /* 0x000000ffff127224 */ /* 0x000fe200078e000f */
[----:B------:R-:W3:Y:S04]  /*4d420*/  LDL.LU R16, [R1+0x550] ;  /* 0x0005500001107983 */ /* 0x000ee80000300800 */
[----:B------:R-:W3:Y:S01]  /*4d430*/  LDL.LU R15, [R1+0x554] ;  /* 0x00055400010f7983 */ /* 0x000ee20000300800 */
[----:B--2---:R-:W-:Y:S01]  /*4d440*/  F2FP.SATFINITE.E5M2.F32.PACK_AB_MERGE_C R40, R20, R21, RZ ;  /* 0x000000151428723e */ /* 0x004fe200048060ff */
[----:B------:R-:W-:-:S02]  /*4d450*/  IMAD.MOV.U32 R20, RZ, RZ, R19 ;  /* 0x000000ffff147224 */ /* 0x000fc400078e0013 */
[----:B------:R-:W-:Y:S02]  /*4d460*/  IMAD.MOV.U32 R21, RZ, RZ, R18 ;  /* 0x000000ffff157224 */ /* 0x000fe400078e0012 */
[----:B------:R-:W-:Y:S02]  /*4d470*/  IMAD.MOV.U32 R19, RZ, RZ, R17 ;  /* 0x000000ffff137224 */ /* 0x000fe400078e0011 */
[----:B------:R-:W-:Y:S02]  /*4d480*/  IMAD.MOV.U32 R18, RZ, RZ, R52 ;  /* 0x000000ffff127224 */ /* 0x000fe400078e0034 */
[----:B------:R-:W-:Y:S02]  /*4d490*/  IMAD.MOV.U32 R17, RZ, RZ, R54 ;  /* 0x000000ffff117224 */ /* 0x000fe400078e0036 */
[----:B------:R-:W-:Y:S01]  /*4d4a0*/  IMAD.MOV.U32 R52, RZ, RZ, R48 ;  /* 0x000000ffff347224 */ /* 0x000fe200078e0030 */
[----:B------:R-:W2:Y:S04]  /*4d4b0*/  LDL.LU R54, [R1+0x558] ;  /* 0x0005580001367983 */ /* 0x000ea80000300800 */
[----:B------:R-:W2:Y:S01]  /*4d4c0*/  LDL.LU R48, [R1+0x55c] ;  /* 0x00055c0001307983 */ /* 0x000ea20000300800 */
[----:B----4-:R-:W-:-:S03]  /*4d4d0*/  F2FP.SATFINITE.E5M2.F32.PACK_AB_MERGE_C R41, R22, R23, RZ ;  /* 0x000000171629723e */ /* 0x010fc600048060ff */
[----:B------:R-:W4:Y:S04]  /*4d4e0*/  LDL.LU R25, [R1+0x510] ;  /* 0x0005100001197983 */ /* 0x000f280000300800 */
[----:B------:R-:W4:Y:S04]  /*4d4f0*/  LDL.LU R24, [R1+0x514] ;  /* 0x0005140001187983 */ /* 0x000f280000300800 */
[----:B------:R-:W4:Y:S04]  /*4d500*/  LDL.LU R23, [R1+0x518] ;  /* 0x0005180001177983 */ /* 0x000f280000300800 */
[----:B------:R-:W4:Y:S01]  /*4d510*/  LDL.LU R22, [R1+0x51c] ;  /* 0x00051c0001167983 */ /* 0x000f220000300800 */
[----:B--2---:R-:W-:-:S03]  /*4d520*/  F2FP.SATFINITE.E5M2.F32.PACK_AB_MERGE_C R36, R48, R54, RZ ;  /* 0x000000363024723e */ /* 0x004fc600048060ff */
[----:B------:R-:W2:Y:S04]  /*4d530*/  LDL.LU R54, [R1+0x508] ;  /* 0x0005080001367983 */ /* 0x000ea80000300800 */
[----:B------:R-:W2:Y:S01]  /*4d540*/  LDL.LU R48, [R1+0x50c] ;  /* 0x00050c0001307983 */ /* 0x000ea20000300800 */
[----:B---3--:R-:W-:Y:S01]  /*4d550*/  F2FP.SATFINITE.E5M2.F32.PACK_AB_MERGE_C R42, R15, R16, RZ ;  /* 0x000000100f2a723e */ /* 0x008fe200048060ff */
[----:B------:R-:W-:Y:S02]  /*4d560*/  IMAD.MOV.U32 R16, RZ, RZ, R52 ;  /* 0x000000ffff107224 */ /* 0x000fe400078e0034 */
[----:B------:R-:W3:Y:S04]  /*4d570*/  LDL.LU R15, [R1+0x4e8] ;  /* 0x0004e800010f7983 */ /* 0x000ee80000300800 */
[----:B------:R-:W3:Y:S01]  /*4d580*/  LDL.LU R52, [R1+0x4ec] ;  /* 0x0004ec0001347983 */ /* 0x000ee20000300800 */
[----:B0-----:R-:W-:-:S02]  /*4d590*/  F2FP.SATFINITE.E5M2.F32.PACK_AB_MERGE_C R2, R18, R19, RZ ;  /* 0x000000131202723e */ /* 0x001fc400048060ff */
[----:B--2---:R-:W-:Y:S02]  /*4d5a0*/  F2FP.SATFINITE.E5M2.F32.PACK_AB_MERGE_C R47, R48, R54, RZ ;  /* 0x00000036302f723e */ /* 0x004fe400048060ff */
[----:B------:R-:W2:Y:S04]  /*4d5b0*/  LDL.LU R54, [R1+0x4c8] ;  /* 0x0004c80001367983 */ /* 0x000ea80000300800 */
[----:B------:R-:W2:Y:S04]  /*4d5c0*/  LDL.LU R48, [R1+0x4cc] ;  /* 0x0004cc0001307983 */ /* 0x000ea80000300800 */
[----:B------:R0:W-:Y:S02]  /*4d5d0*/  STL [R1+0x4], R2 ;  /* 0x0000040201007387 */ /* 0x0001e40000100800 */
[----:B0-----:R-:W-:-:S02]  /*4d5e0*/  F2FP.SATFINITE.E5M2.F32.PACK_AB_MERGE_C R2, R49, R50, RZ ;  /* 0x000000323102723e */ /* 0x001fc400048060ff */
[----:B------:R-:W4:Y:S04]  /*4d5f0*/  LDL.LU R50, [R1+0x480] ;  /* 0x0004800001327983 */ /* 0x000f280000300800 */
[----:B------:R-:W4:Y:S01]  /*4d600*/  LDL.LU R49, [R1+0x484] ;  /* 0x0004840001317983 */ /* 0x000f220000300800 */
[----:B------:R-:W-:Y:S01]  /*4d610*/  IMAD.MOV.U32 R18, RZ, RZ, R17 ;  /* 0x000000ffff127224 */ /* 0x000fe200078e0011 */
[----:B---3--:R-:W-:Y:S01]  /*4d620*/  F2FP.SATFINITE.E5M2.F32.PACK_AB_MERGE_C R57, R52, R15, RZ ;  /* 0x0000000f3439723e */ /* 0x008fe200048060ff */
[----:B------:R-:W-:Y:S01]  /*4d630*/  IMAD.MOV.U32 R17, RZ, RZ, R16 ;  /* 0x000000ffff117224 */ /* 0x000fe200078e0010 */
[----:B------:R0:W-:Y:S01]  /*4d640*/  STL [R1+0x10], R2 ;  /* 0x0000100201007387 */ /* 0x0001e20000100800 */
[----:B------:R-:W-:-:S03]  /*4d650*/  IMAD.MOV.U32 R16, RZ, RZ, R6 ;  /* 0x000000ffff107224 */ /* 0x000fc600078e0006 */
[----:B------:R-:W3:Y:S04]  /*4d660*/  LDL.LU R15, [R1+0x488] ;  /* 0x00048800010f7983 */ /* 0x000ee80000300800 */
[----:B------:R-:W3:Y:S01]  /*4d670*/  LDL.LU R6, [R1+0x48c] ;  /* 0x00048c0001067983 */ /* 0x000ee20000300800 */
[----:B------:R-:W-:Y:S01]  /*4d680*/  ISETP.GE.AND P0, PT, R9, UR22, PT ;  /* 0x0000001609007c0c */ /* 0x000fe2000bf06270 */
[----:B------:R-:W-:Y:S01]  /*4d690*/  VIADD R9, R0, 0x50 ;  /* 0x0000005000097836 */ /* 0x000fe20000000000 */
[----:B--2---:R-:W-:Y:S01]  /*4d6a0*/  F2FP.SATFINITE.E5M2.F32.PACK_AB_MERGE_C R52, R48, R54, RZ ;  /* 0x000000363034723e */ /* 0x004fe200048060ff */
[----:B------:R-:W2:Y:S01]  /*4d6b0*/  LDCU.64 UR22, c[0x0][0x398] ;  /* 0x00007300ff1677ac */ /* 0x000ea20008000a00 */
[----:B------:R-:W2:Y:S04]  /*4d6c0*/  LDL.LU R54, [R1+0x460] ;  /* 0x0004600001367983 */ /* 0x000ea80000300800 */
[----:B------:R-:W2:Y:S01]  /*4d6d0*/  LDL.LU R48, [R1+0x464] ;  /* 0x0004640001307983 */ /* 0x000ea20000300800 */
[----:B------:R-:W-:Y:S01]  /*4d6e0*/  ISETP.LT.AND P2, PT, R60, UR4, !P0 ;  /* 0x000000043c007c0c */ /* 0x000fe2000c741270 */
[----:B------:R-:W1:Y:S01]  /*4d6f0*/  LDCU UR4, c[0x0][0x39c] ;  /* 0x00007380ff0477ac */ /* 0x000e620008000800 */
[----:B------:R-:W-:-:S02]  /*4d700*/  ISETP.LT.AND P1, PT, R61, UR6, !P0 ;  /* 0x000000063d007c0c */ /* 0x000fc4000c721270 */
[----:B------:R-:W-:-:S09]  /*4d710*/  ISETP.GE.AND P0, PT, R8, UR24, PT ;  /* 0x0000001808007c0c */ /* 0x000fd2000bf06270 */
[----:B------:R-:W-:Y:S01]  /*4d720*/  @P2 LOP3.LUT R3, R3, 0x80000000, RZ, 0xfc, !PT ;  /* 0x8000000003032812 */ /* 0x000fe200078efcff */
[----:B------:R-:W-:Y:S01]  /*4d730*/  VIADD R8, R0, 0x4f ;  /* 0x0000004f00087836 */ /* 0x000fe20000000000 */
[----:B0-----:R-:W-:Y:S01]  /*4d740*/  F2FP.SATFINITE.E5M2.F32.PACK_AB_MERGE_C R2, R17, R18, RZ ;  /* 0x000000121102723e */ /* 0x001fe200048060ff */
[----:B------:R-:W0:Y:S01]  /*4d750*/  LDCU.64 UR24, c[0x0][0x398] ;  /* 0x00007300ff1877ac */ /* 0x000e220008000a00 */
[----:B------:R-:W-:Y:S01]  /*4d760*/  LOP3.LUT R3, R3, 0xbfffffff, RZ, 0xc0, !PT ;  /* 0xbfffffff03037812 */ /* 0x000fe200078ec0ff */
[----:B------:R-:W0:Y:S03]  /*4d770*/  LDCU UR6, c[0x0][0x39c] ;  /* 0x00007380ff0677ac */ /* 0x000e260008000800 */
[----:B------:R-:W-:Y:S02]  /*4d780*/  @P1 LOP3.LUT R3, R3, 0x40000000, RZ, 0xfc, !PT ;  /* 0x4000000003031812 */ /* 0x000fe400078efcff */
[----:B------:R-:W-:Y:S01]  /*4d790*/  ISETP.LT.AND P1, PT, R60, UR8, !P0 ;  /* 0x000000083c007c0c */ /* 0x000fe2000c721270 */
[----:B------:R0:W-:Y:S01]  /*4d7a0*/  STL [R1+0x1c], R2 ;  /* 0x00001c0201007387 */ /* 0x0001e20000100800 */
[----:B------:R-:W-:Y:S01]  /*4d7b0*/  ISETP.LT.AND P0, PT, R61, UR10, !P0 ;  /* 0x0000000a3d007c0c */ /* 0x000fe2000c701270 */
[----:B------:R-:W0:Y:S01]  /*4d7c0*/  LDCU UR8, c[0x0][0x398] ;  /* 0x00007300ff0877ac */ /* 0x000e220008000800 */
[----:B------:R-:W-:-:S02]  /*4d7d0*/  LOP3.LUT R3, R3, 0xdfffffff, RZ, 0xc0, !PT ;  /* 0xdfffffff03037812 */ /* 0x000fc400078ec0ff */
[----:B---3--:R-:W-:Y:S01]  /*4d7e0*/  F2FP.SATFINITE.E5M2.F32.PACK_AB_MERGE_C R6, R6, R15, RZ ;  /* 0x0000000f0606723e */ /* 0x008fe200048060ff */
[----:B------:R-:W3:Y:S06]  /*4d7f0*/  LDCU UR10, c[0x0][0x398] ;  /* 0x00007300ff0a77ac */ /* 0x000eec0008000800 */
[----:B------:R-:W-:-:S04]  /*4d800*/  @P1 LOP3.LUT R3, R3, 0x20000000, RZ, 0xfc, !PT ;  /* 0x2000000003031812 */ /* 0x000fc800078efcff */
[----:B------:R-:W-:-:S04]  /*4d810*/  LOP3.LUT R3, R3, 0xefffffff, RZ, 0xc0, !PT ;  /* 0xefffffff03037812 */ /* 0x000fc800078ec0ff */
[----:B------:R-:W-:Y:S02]  /*4d820*/  @P0 LOP3.LUT R3, R3, 0x10000000, RZ, 0xfc, !PT ;  /* 0x1000000003030812 */ /* 0x000fe400078efcff */
[----:B------:R-:W-:Y:S02]  /*4d830*/  ISETP.GE.AND P0, PT, R9, UR28, PT ;  /* 0x0000001c09007c0c */ /* 0x000fe4000bf06270 */
[----:B------:R-:W-:Y:S01]  /*4d840*/  LOP3.LUT R3, R3, 0xf7ffffff, RZ, 0xc0, !PT ;  /* 0xf7ffffff03037812 */ /* 0x000fe200078ec0ff */
[----:B------:R-:W-:Y:S01]  /*4d850*/  VIADD R9, R0, 0x4e ;  /* 0x0000004e00097836 */ /* 0x000fe20000000000 */
[----:B------:R-:W-:Y:S01]  /*4d860*/  ISETP.LT.AND P2, PT, R60, UR12, !P0 ;  /* 0x0000000c3c007c0c */ /* 0x000fe2000c741270 */
[----:B------:R-:W1:Y:S01]  /*4d870*/  LDCU.64 UR28, c[0x0][0x398] ;  /* 0x00007300ff1c77ac */ /* 0x000e620008000a00 */
[----:B------:R-:W-:Y:S02]  /*4d880*/  ISETP.LT.AND P1, PT, R61, UR14, !P0 ;  /* 0x0000000e3d007c0c */ /* 0x000fe4000c721270 */
[----:B------:R-:W-:Y:S01]  /*4d890*/  ISETP.GE.AND P0, PT, R8, UR30, PT ;  /* 0x0000001e08007c0c */ /* 0x000fe2000bf06270 */
[----:B------:R-:W1:Y:S08]  /*4d8a0*/  LDCU UR12, c[0x0][0x39c] ;  /* 0x00007380ff0c77ac */ /* 0x000e700008000800 */
[----:B------:R-:W-:-:S02]  /*4d8b0*/  @P2 LOP3.LUT R3, R3, 0x8000000, RZ, 0xfc, !PT ;  /* 0x0800000003032812 */ /* 0x000fc400078efcff */
[----:B0-----:R-:W-:Y:S01]  /*4d8c0*/  F2FP.SATFINITE.E5M2.F32.PACK_AB_MERGE_C R2, R7, R16, RZ ;  /* 0x000000100702723e */ /* 0x001fe200048060ff */
[----:B------:R-:W-:Y:S01]  /*4d8d0*/  VIADD R8, R0, 0x4d ;  /* 0x0000004d00087836 */ /* 0x000fe20000000000 */
[----:B------:R-:W-:Y:S01]  /*4d8e0*/  LOP3.LUT R3, R3, 0xfbffffff, RZ, 0xc0, !PT ;  /* 0xfbffffff03037812 */ /* 0x000fe200078ec0ff */
[----:B------:R-:W3:Y:S01]  /*4d8f0*/  LDL.LU R16, [R1+0x468] ;  /* 0x0004680001107983 */ /* 0x000ee20000300800 */
[----:B------:R-:W0:Y:S02]  /*4d900*/  LDCU.64 UR30, c[0x0][0x398] ;  /* 0x00007300ff1e77ac */ /* 0x000e240008000a00 */
[----:B------:R-:W-:Y:S01]  /*4d910*/  @P1 LOP3.LUT R3, R3, 0x4000000, RZ, 0xfc, !PT ;  /* 0x0400000003031812 */ /* 0x000fe200078efcff */
[----:B------:R-:W3:Y:S01]  /*4d920*/  LDL.LU R7, [R1+0x46c] ;  /* 0x00046c0001077983 */ /* 0x000ee20000300800 */
[----:B------:R-:W-:Y:S01]  /*4d930*/  ISETP.LT.AND P1, PT, R60, UR16, !P0 ;  /* 0x000000103c007c0c */ /* 0x000fe2000c721270 */
[----:B------:R-:W0:Y:S01]  /*4d940*/  LDCU UR16, c[0x0][0x398] ;  /* 0x00007300ff1077ac */ /* 0x000e220008000800 */
[----:B------:R-:W-:-:S02]  /*4d950*/  ISETP.LT.AND P0, PT, R61, UR18, !P0 ;  /* 0x000000123d007c0c */ /* 0x000fc4000c701270 */
[----:B------:R-:W-:Y:S01]  /*4d960*/  LOP3.LUT R3, R3, 0xfdffffff, RZ, 0xc0, !PT ;  /* 0xfdffffff03037812 */ /* 0x000fe200078ec0ff */
[----:B------:R0:W-:Y:S01]  /*4d970*/  STL [R1+0xc], R2 ;  /* 0x00000c0201007387 */ /* 0x0001e20000100800 */
[----:B------:R-:W0:Y:S01]  /*4d980*/  LDCU UR14, c[0x0][0x398] ;  /* 0x00007300ff0e77ac */ /* 0x000e220008000800 */
[----:B----4-:R-:W-:Y:S02]  /*4d990*/  F2FP.SATFINITE.E5M2.F32.PACK_AB_MERGE_C R34, R22, R23, RZ ;  /* 0x000000171622723e */ /* 0x010fe400048060ff */
[----:B------:R-:W-:Y:S01]  /*4d9a0*/  F2FP.SATFINITE.E5M2.F32.PACK_AB_MERGE_C R56, R20, R21, RZ ;  /* 0x000000151438723e */ /* 0x000fe200048060ff */
[----:B------:R-:W4:Y:S03]  /*4d9b0*/  LDCU UR18, c[0x0][0x398] ;  /* 0x00007300ff1277ac */ /* 0x000f260008000800 */
[----:B------:R-:W-:-:S04]  /*4d9c0*/  @P1 LOP3.LUT R3, R3, 0x2000000, RZ, 0xfc, !PT ;  /* 0x0200000003031812 */ /* 0x000fc800078efcff */
[----:B------:R-:W-:-:S04]  /*4d9d0*/  LOP3.LUT R3, R3, 0xfeffffff, RZ, 0xc0, !PT ;  /* 0xfeffffff03037812 */ /* 0x000fc800078ec0ff */
[----:B------:R-:W-:Y:S02]  /*4d9e0*/  @P0 LOP3.LUT R3, R3, 0x1000000, RZ, 0xfc, !PT ;  /* 0x0100000003030812 */ /* 0x000fe400078efcff */
[----:B------:R-:W-:Y:S01]  /*4d9f0*/  ISETP.GE.AND P0, PT, R9, UR34, PT ;  /* 0x0000002209007c0c */ /* 0x000fe2000bf06270 */
[----:B------:R-:W1:Y:S01]  /*4da00*/  LDCU.64 UR34, c[0x0][0x398] ;  /* 0x00007300ff2277ac */ /* 0x000e620008000a00 */
[----:B0-----:R-:W-:Y:S02]  /*4da10*/  F2FP.SATFINITE.E5M2.F32.PACK_AB_MERGE_C R2, R49, R50, RZ ;  /* 0x000000323102723e */ /* 0x001fe400048060ff */
[----:B------:R-:W-:Y:S01]  /*4da20*/  ISETP.LT.AND P2, PT, R60, UR20, !P0 ;  /* 0x000000143c007c0c */ /* 0x000fe2000c741270 */
[----:B------:R-:W4:Y:S01]  /*4da30*/  LDL.LU R50, [R1+0x440] ;  /* 0x0004400001327983 */ /* 0x000f220000300800 */
[----:B--2---:R-:W-:Y:S02]  /*4da40*/  ISETP.LT.AND P1, PT, R61, UR22, !P0 ;  /* 0x000000163d007c0c */ /* 0x004fe4000c721270 */
[----:B------:R-:W-:Y:S01]  /*4da50*/  LOP3.LUT R3, R3, 0xff7fffff, RZ, 0xc0, !PT ;  /* 0xff7fffff03037812 */ /* 0x000fe200078ec0ff */
[----:B------:R-:W4:Y:S01]  /*4da60*/  LDL.LU R49, [R1+0x444] ;  /* 0x0004440001317983 */ /* 0x000f220000300800 */
[----:B------:R-:W-:Y:S01]  /*4da70*/  ISETP.GE.AND P0, PT, R8, UR36, PT ;  /* 0x0000002408007c0c */ /* 0x000fe2000bf06270 */
[----:B------:R-:W-:Y:S01]  /*4da80*/  VIADD R9, R0, 0x4b ;  /* 0x0000004b00097836 */ /* 0x000fe20000000000 */
[----:B------:R-:W0:Y:S01]  /*4da90*/  LDCU.64 UR36, c[0x0][0x398] ;  /* 0x00007300ff2477ac */ /* 0x000e220008000a00 */
[----:B------:R-:W2:Y:S04]  /*4daa0*/  LDCU UR20, c[0x0][0x398] ;  /* 0x00007300ff1477ac */ /* 0x000ea80008000800 */
[----:B------:R-:W-:Y:S01]  /*4dab0*/  @P2 LOP3.LUT R3, R3, 0x800000, RZ, 0xfc, !PT ;  /* 0x0080000003032812 */ /* 0x000fe200078efcff */
[----:B------:R0:W-:Y:S01]  /*4dac0*/  STL [R1+0x20], R2 ;  /* 0x0000200201007387 */ /* 0x0001e20000100800 */
[----:B------:R-:W-:Y:S01]  /*4dad0*/  F2FP.SATFINITE.E5M2.F32.PACK_AB_MERGE_C R37, R24, R25, RZ ;  /* 0x000000191825723e */ /* 0x000fe200048060ff */
[----:B------:R-:W0:Y:S01]  /*4dae0*/  LDCU UR22, c[0x0][0x398] ;  /* 0x00007300ff1677ac */ /* 0x000e220008000800 */
[----:B------:R-:W-:Y:S01]  /*4daf0*/  LOP3.LUT R3, R3, 0xffbfffff, RZ, 0xc0, !PT ;  /* 0xffbfffff03037812 */ /* 0x000fe200078ec0ff */
[----:B------:R-:W2:Y:S03]  /*4db00*/  LDL.LU R15, [R1+0x448] ;  /* 0x00044800010f7983 */ /* 0x000ea60000300800 */
[----:B------:R-:W-:-:S02]  /*4db10*/  @P1 LOP3.LUT R3, R3, 0x400000, RZ, 0xfc, !PT ;  /* 0x0040000003031812 */ /* 0x000fc400078efcff */
[----:B------:R-:W-:Y:S01]  /*4db20*/  ISETP.LT.AND P1, PT, R60, UR24, !P0 ;  /* 0x000000183c007c0c */ /* 0x000fe2000c721270 */
[----:B------:R-:W-:Y:S01]  /*4db30*/  VIADD R8, R0, 0x4c ;  /* 0x0000004c00087836 */ /* 0x000fe20000000000 */
[----:B------:R-:W-:Y:S01]  /*4db40*/  ISETP.LT.AND P0, PT, R61, UR26, !P0 ;  /* 0x0000001a3d007c0c */ /* 0x000fe2000c701270 */
[----:B------:R-:W0:Y:S01]  /*4db50*/  LDCU UR26, c[0x0][0x398] ;  /* 0x00007300ff1a77ac */ /* 0x000e220008000800 */
[----:B------:R-:W-:Y:S02]  /*4db60*/  LOP3.LUT R3, R3, 0xffdfffff, RZ, 0xc0, !PT ;  /* 0xffdfffff03037812 */ /* 0x000fe400078ec0ff */
[----:B0-----:R-:W-:Y:S01]  /*4db70*/  F2FP.SATFINITE.E5M2.F32.PACK_AB_MERGE_C R2, R48, R54, RZ ;  /* 0x000000363002723e */ /* 0x001fe200048060ff */
[----:B------:R-:W0:Y:S01]  /*4db80*/  LDCU UR24, c[0x0][0x39c] ;  /* 0x00007380ff1877ac */ /* 0x000e220008000800 */
[----:B------:R-:W2:Y:S05]  /*4db90*/  LDL.LU R54, [R1+0x44c] ;  /* 0x00044c0001367983 */ /* 0x000eaa0000300800 */
[----:B------:R-:W-:-:S04]  /*4dba0*/  @P1 LOP3.LUT R3, R3, 0x200000, RZ, 0xfc, !PT ;  /* 0x0020000003031812 */ /* 0x000fc800078efcff */
[----:B------:R-:W-:-:S04]  /*4dbb0*/  LOP3.LUT R3, R3, 0xffefffff, RZ, 0xc0, !PT ;  /* 0xffefffff03037812 */ /* 0x000fc800078ec0ff */
[----:B------:R-:W-:Y:S02]  /*4dbc0*/  @P0 LOP3.LUT R3, R3, 0x100000, RZ, 0xfc, !PT ;  /* 0x0010000003030812 */ /* 0x000fe400078efcff */
[----:B------:R-:W-:Y:S02]  /*4dbd0*/  ISETP.GE.AND P0, PT, R8, UR40, PT ;  /* 0x0000002808007c0c */ /* 0x000fe4000bf06270 */
[----:B------:R-:W-:Y:S01]  /*4dbe0*/  LOP3.LUT R3, R3, 0xfff7ffff, RZ, 0xc0, !PT ;  /* 0xfff7ffff03037812 */ /* 0x000fe200078ec0ff */
[----:B------:R-:W-:Y:S01]  /*4dbf0*/  VIADD R8, R0, 0x4a ;  /* 0x0000004a00087836 */ /* 0x000fe20000000000 */
[----:B-1----:R-:W-:Y:S01]  /*4dc00*/  ISETP.LT.AND P1, PT, R60, UR28, !P0 ;  /* 0x0000001c3c007c0c */ /* 0x002fe2000c721270 */
[----:B------:R-:W1:Y:S01]  /*4dc10*/  LDCU.64 UR40, c[0x0][0x398] ;  /* 0x00007300ff2877ac */ /* 0x000e620008000a00 */
[----:B------:R-:W-:Y:S01]  /*4dc20*/  ISETP.LT.AND P0, PT, R61, UR30, !P0 ;  /* 0x0000001e3d007c0c */ /* 0x000fe2000c701270 */
[----:B------:R3:W-:Y:S01]  /*4dc30*/  STL [R1+0x40], R2 ;  /* 0x0000400201007387 */ /* 0x0007e20000100800 */
[----:B------:R-:W-:Y:S01]  /*4dc40*/  LOP3.LUT R36, R36, 0xffff, RZ, 0xc0, !PT ;  /* 0x0000ffff24247812 */ /* 0x000fe200078ec0ff */
[----:B------:R-:W0:Y:S02]  /*4dc50*/  LDCU UR30, c[0x0][0x398] ;  /* 0x00007300ff1e77ac */ /* 0x000e240008000800 */
[----:B------:R-:W2:Y:S01]  /*4dc60*/  LDL.LU R23, [R1+0x420] ;  /* 0x0004200001177983 */ /* 0x000ea20000300800 */
[----:B------:R-:W-:Y:S01]  /*4dc70*/  LOP3.LUT R41, R41, 0xffff, RZ, 0xc0, !PT ;  /* 0x0000ffff29297812 */ /* 0x000fe200078ec0ff */
[----:B------:R-:W0:Y:S02]  /*4dc80*/  LDCU UR28, c[0x0][0x39c] ;  /* 0x00007380ff1c77ac */ /* 0x000e240008000800 */
[----:B------:R-:W2:Y:S02]  /*4dc90*/  LDL.LU R48, [R1+0x424] ;  /* 0x0004240001307983 */ /* 0x000ea40000300800 */
[----:B------:R-:W-:-:S04]  /*4dca0*/  @P1 LOP3.LUT R3, R3, 0x80000, RZ, 0xfc, !PT ;  /* 0x0008000003031812 */ /* 0x000fc800078efcff */
[----:B------:R-:W-:-:S04]  /*4dcb0*/  LOP3.LUT R3, R3, 0xfffbffff, RZ, 0xc0, !PT ;  /* 0xfffbffff03037812 */ /* 0x000fc800078ec0ff */
[----:B------:R-:W-:Y:S02]  /*4dcc0*/  @P0 LOP3.LUT R3, R3, 0x40000, RZ, 0xfc, !PT ;  /* 0x0004000003030812 */ /* 0x000fe400078efcff */
[----:B------:R-:W-:Y:S01]  /*4dcd0*/  ISETP.GE.AND P0, PT, R9, UR42, PT ;  /* 0x0000002a09007c0c */ /* 0x000fe2000bf06270 */
[----:B------:R-:W0:Y:S03]  /*4dce0*/  LDCU.64 UR42, c[0x0][0x398] ;  /* 0x00007300ff2a77ac */ /* 0x000e260008000a00 */
[----:B------:R-:W-:Y:S01]  /*4dcf0*/  ISETP.LT.AND P2, PT, R60, UR32, !P0 ;  /* 0x000000203c007c0c */ /* 0x000fe2000c741270 */
[----:B------:R-:W0:Y:S01]  /*4dd00*/  LDCU UR32, c[0x0][0x39c] ;  /* 0x00007380ff2077ac */ /* 0x000e220008000800 */
[----:B------:R-:W-:Y:S02]  /*4dd10*/  ISETP.LT.AND P1, PT, R61, UR34, !P0 ;  /* 0x000000223d007c0c */ /* 0x000fe4000c721270 */
[----:B------:R-:W-:Y:S01]  /*4dd20*/  LOP3.LUT R3, R3, 0xfffdffff, RZ, 0xc0, !PT ;  /* 0xfffdffff03037812 */ /* 0x000fe200078ec0ff */
[----:B------:R-:W0:Y:S01]  /*4dd30*/  LDCU UR34, c[0x0][0x398] ;  /* 0x00007300ff2277ac */ /* 0x000e220008000800 */
[----:B------:R-:W-:-:S07]  /*4dd40*/  ISETP.GE.AND P0, PT, R8, UR44, PT ;  /* 0x0000002c08007c0c */ /* 0x000fce000bf06270 */
[----:B------:R-:W-:Y:S01]  /*4dd50*/  @P2 LOP3.LUT R3, R3, 0x20000, RZ, 0xfc, !PT ;  /* 0x0002000003032812 */ /* 0x000fe200078efcff */
[----:B------:R-:W-:Y:S01]  /*4dd60*/  VIADD R8, R0, 0x49 ;  /* 0x0000004900087836 */ /* 0x000fe20000000000 */
[----:B------:R-:W0:Y:S02]  /*4dd70*/  LDCU.64 UR44, c[0x0][0x398] ;  /* 0x00007300ff2c77ac */ /* 0x000e240008000a00 */
[----:B------:R-:W-:-:S04]  /*4dd80*/  LOP3.LUT R3, R3, 0xfffeffff, RZ, 0xc0, !PT ;  /* 0xfffeffff03037812 */ /* 0x000fc800078ec0ff */
        /* <DEDUP_REMOVED lines=8> */
[----:B------:R-:W-:Y:S02]  /*4de10*/  @P0 LOP3.LUT R3, R3, 0x4000, RZ, 0xfc, !PT ;  /* 0x0000400003030812 */ /* 0x000fe400078efcff */
[----:B------:R-:W-:-:S04]  /*4de20*/  ISETP.GE.AND P0, PT, R8, UR48, PT ;  /* 0x0000003008007c0c */ /* 0x000fc8000bf06270 */
[----:B-1----:R-:W-:Y:S02]  /*4de30*/  ISETP.LT.AND P1, PT, R60, UR40, !P0 ;  /* 0x000000283c007c0c */ /* 0x002fe4000c721270 */
[----:B------:R-:W-:Y:S01]  /*4de40*/  LOP3.LUT R3, R3, 0xffffdfff, RZ, 0xc0, !PT ;  /* 0xffffdfff03037812 */ /* 0x000fe200078ec0ff */
[----:B------:R-:W-:Y:S01]  /*4de50*/  VIADD R8, R0, 0x48 ;  /* 0x0000004800087836 */ /* 0x000fe20000000000 */
[----:B0-----:R-:W-:Y:S01]  /*4de60*/  ISETP.LT.AND P0, PT, R61, UR42, !P0 ;  /* 0x0000002a3d007c0c */ /* 0x001fe2000c701270 */
[----:B------:R-:W0:Y:S01]  /*4de70*/  LDCU UR42, c[0x0][0x398] ;  /* 0x00007300ff2a77ac */ /* 0x000e220008000800 */
[----:B---3--:R-:W-:Y:S02]  /*4de80*/  F2FP.SATFINITE.E5M2.F32.PACK_AB_MERGE_C R2, R7, R16, RZ ;  /* 0x000000100702723e */ /* 0x008fe400048060ff */
[----:B------:R-:W-:Y:S01]  /*4de90*/  LOP3.LUT R40, R40, 0xffff, RZ, 0xc0, !PT ;  /* 0x0000ffff28287812 */ /* 0x000fe200078ec0ff */
[----:B------:R-:W1:Y:S04]  /*4dea0*/  LDCU UR40, c[0x0][0x39c] ;  /* 0x00007380ff2877ac */ /* 0x000e680008000800 */
[----:B------:R-:W-:-:S04]  /*4deb0*/  @P1 LOP3.LUT R3, R3, 0x2000, RZ, 0xfc, !PT ;  /* 0x0000200003031812 */ /* 0x000fc800078efcff */
[----:B------:R-:W-:-:S04]  /*4dec0*/  LOP3.LUT R3, R3, 0xffffefff, RZ, 0xc0, !PT ;  /* 0xffffefff03037812 */ /* 0x000fc800078ec0ff */
[----:B------:R-:W-:Y:S02]  /*4ded0*/  @P0 LOP3.LUT R3, R3, 0x1000, RZ, 0xfc, !PT ;  /* 0x0000100003030812 */ /* 0x000fe400078efcff */
[----:B------:R-:W-:Y:S01]  /*4dee0*/  ISETP.GE.AND P0, PT, R8, UR49, PT ;  /* 0x0000003108007c0c */ /* 0x000fe2000bf06270 */
[----:B------:R-:W3:Y:S03]  /*4def0*/  LDCU.64 UR48, c[0x0][0x398] ;  /* 0x00007300ff3077ac */ /* 0x000ee60008000a00 */
[----:B------:R-:W-:Y:S02]  /*4df00*/  ISETP.LT.AND P1, PT, R60, UR44, !P0 ;  /* 0x0000002c3c007c0c */ /* 0x000fe4000c721270 */
[----:B------:R-:W-:Y:S01]  /*4df10*/  LOP3.LUT R3, R3, 0xfffff7ff, RZ, 0xc0, !PT ;  /* 0xfffff7ff03037812 */ /* 0x000fe200078ec0ff */
[----:B------:R-:W-:Y:S01]  /*4df20*/  VIADD R8, R0, 0x47 ;  /* 0x0000004700087836 */ /* 0x000fe20000000000 */
[----:B------:R-:W-:Y:S01]  /*4df30*/  ISETP.LT.AND P0, PT, R61, UR46, !P0 ;  /* 0x0000002e3d007c0c */ /* 0x000fe2000c701270 */
[----:B------:R4:W-:Y:S01]  /*4df40*/  STL [R1+0x44], R2 ;  /* 0x0000440201007387 */ /* 0x0009e20000100800 */
[----:B------:R-:W-:Y:S01]  /*4df50*/  LOP3.LUT R43, R43, 0xffff, RZ, 0xc0, !PT ;  /* 0x0000ffff2b2b7812 */ /* 0x000fe200078ec0ff */
[----:B------:R-:W0:Y:S01]  /*4df60*/  LDCU UR44, c[0x0][0x39c] ;  /* 0x00007380ff2c77ac */ /* 0x000e220008000800 */
[----:B------:R-:W-:-:S02]  /*4df70*/  LOP3.LUT R37, R37, 0xffff, RZ, 0xc0, !PT ;  /* 0x0000ffff25257812 */ /* 0x000fc400078ec0ff */
[----:B------:R-:W-:Y:S01]  /*4df80*/  LOP3.LUT R42, R42, 0xffff, RZ, 0xc0, !PT ;  /* 0x0000ffff2a2a7812 */ /* 0x000fe200078ec0ff */
[----:B------:R-:W0:Y:S02]  /*4df90*/  LDCU UR46, c[0x0][0x39c] ;  /* 0x00007380ff2e77ac */ /* 0x000e240008000800 */
[----:B------:R-:W-:-:S04]  /*4dfa0*/  @P1 LOP3.LUT R3, R3, 0x800, RZ, 0xfc, !PT ;  /* 0x0000080003031812 */ /* 0x000fc800078efcff */
[----:B------:R-:W-:-:S04]  /*4dfb0*/  LOP3.LUT R3, R3, 0xfffffbff, RZ, 0xc0, !PT ;  /* 0xfffffbff03037812 */ /* 0x000fc800078ec0ff */
[----:B------:R-:W-:Y:S02]  /*4dfc0*/  @P0 LOP3.LUT R3, R3, 0x400, RZ, 0xfc, !PT ;  /* 0x0000040003030812 */ /* 0x000fe400078efcff */
[----:B------:R-:W-:Y:S01]  /*4dfd0*/  ISETP.GE.AND P0, PT, R8, UR52, PT ;  /* 0x0000003408007c0c */ /* 0x000fe2000bf06270 */
[----:B------:R-:W0:Y:S03]  /*4dfe0*/  LDCU.64 UR52, c[0x0][0x398] ;  /* 0x00007300ff3477ac */ /* 0x000e260008000a00 */
[----:B---3--:R-:W-:Y:S02]  /*4dff0*/  ISETP.LT.AND P1, PT, R60, UR48, !P0 ;  /* 0x000000303c007c0c */ /* 0x008fe4000c721270 */
[----:B------:R-:W-:Y:S01]  /*4e000*/  LOP3.LUT R3, R3, 0xfffffdff, RZ, 0xc0, !PT ;  /* 0xfffffdff03037812 */ /* 0x000fe200078ec0ff */
[----:B------:R-:W-:Y:S01]  /*4e010*/  VIADD R8, R0, 0x46 ;  /* 0x0000004600087836 */ /* 0x000fe20000000000 */
[----:B------:R-:W-:Y:S01]  /*4e020*/  ISETP.LT.AND P0, PT, R61, UR50, !P0 ;  /* 0x000000323d007c0c */ /* 0x000fe2000c701270 */
[----:B------:R-:W3:Y:S01]  /*4e030*/  LDCU UR50, c[0x0][0x39c] ;  /* 0x00007380ff3277ac */ /* 0x000ee20008000800 */
[----:B----4-:R-:W-:-:S02]  /*4e040*/  F2FP.SATFINITE.E5M2.F32.PACK_AB_MERGE_C R2, R49, R50, RZ ;  /* 0x000000323102723e */ /* 0x010fc400048060ff */
[----:B------:R-:W-:Y:S01]  /*4e050*/  LOP3.LUT R44, R44, 0xffff, RZ, 0xc0, !PT ;  /* 0x0000ffff2c2c7812 */ /* 0x000fe200078ec0ff */
[----:B------:R-:W4:Y:S04]  /*4e060*/  LDCU UR48, c[0x0][0x39c] ;  /* 0x00007380ff3077ac */ /* 0x000f280008000800 */
[----:B------:R-:W-:-:S04]  /*4e070*/  @P1 LOP3.LUT R3, R3, 0x200, RZ, 0xfc, !PT ;  /* 0x0000020003031812 */ /* 0x000fc800078efcff */
[----:B------:R-:W-:-:S04]  /*4e080*/  LOP3.LUT R3, R3, 0xfffffeff, RZ, 0xc0, !PT ;  /* 0xfffffeff03037812 */ /* 0x000fc800078ec0ff */
[----:B------:R-:W-:Y:S02]  /*4e090*/  @P0 LOP3.LUT R3, R3, 0x100, RZ, 0xfc, !PT ;  /* 0x0000010003030812 */ /* 0x000fe400078efcff */
[----:B------:R-:W-:Y:S02]  /*4e0a0*/  ISETP.GE.AND P0, PT, R8, UR60, PT ;  /* 0x0000003c08007c0c */ /* 0x000fe4000bf06270 */
[----:B------:R-:W-:Y:S01]  /*4e0b0*/  LOP3.LUT R3, R3, 0xffffff7f, RZ, 0xc0, !PT ;  /* 0xffffff7f03037812 */ /* 0x000fe200078ec0ff */
[----:B------:R-:W-:Y:S01]  /*4e0c0*/  VIADD R8, R0, 0x45 ;  /* 0x0000004500087836 */ /* 0x000fe20000000000 */
[----:B0-----:R-:W-:Y:S01]  /*4e0d0*/  ISETP.LT.AND P1, PT, R60, UR52, !P0 ;  /* 0x000000343c007c0c */ /* 0x001fe2000c721270 */
[----:B------:R-:W0:Y:S01]  /*4e0e0*/  LDCU UR60, c[0x0][0x39c] ;  /* 0x00007380ff3c77ac */ /* 0x000e220008000800 */
[----:B------:R-:W-:Y:S01]  /*4e0f0*/  ISETP.LT.AND P0, PT, R61, UR56, !P0 ;  /* 0x000000383d007c0c */ /* 0x000fe2000c701270 */
[----:B------:R-:W0:Y:S01]  /*4e100*/  LDCU UR56, c[0x0][0x39c] ;  /* 0x00007380ff3877ac */ /* 0x000e220008000800 */
[----:B------:R-:W0:Y:S09]  /*4e110*/  LDCU UR52, c[0x0][0x39c] ;  /* 0x00007380ff3477ac */ /* 0x000e320008000800 */
[----:B------:R-:W-:-:S04]  /*4e120*/  @P1 LOP3.LUT R3, R3, 0x80, RZ, 0xfc, !PT ;  /* 0x0000008003031812 */ /* 0x000fc800078efcff */
[----:B------:R-:W-:-:S04]  /*4e130*/  LOP3.LUT R3, R3, 0xffffffbf, RZ, 0xc0, !PT ;  /* 0xffffffbf03037812 */ /* 0x000fc800078ec0ff */
[----:B------:R-:W-:Y:S02]  /*4e140*/  @P0 LOP3.LUT R3, R3, 0x40, RZ, 0xfc, !PT ;  /* 0x0000004003030812 */ /* 0x000fe400078efcff */
[----:B------:R-:W-:Y:S02]  /*4e150*/  ISETP.GE.AND P0, PT, R8, UR6, PT ;  /* 0x0000000608007c0c */ /* 0x000fe4000bf06270 */
[----:B------:R-:W-:Y:S01]  /*4e160*/  LOP3.LUT R3, R3, 0xffffffdf, RZ, 0xc0, !PT ;  /* 0xffffffdf03037812 */ /* 0x000fe200078ec0ff */
[----:B------:R-:W-:Y:S01]  /*4e170*/  VIADD R8, R0, 0x44 ;  /* 0x0000004400087836 */ /* 0x000fe20000000000 */
[----:B------:R-:W-:Y:S01]  /*4e180*/  ISETP.LT.AND P1, PT, R60, UR8, !P0 ;  /* 0x000000083c007c0c */ /* 0x000fe2000c721270 */
        /* <DEDUP_REMOVED lines=18> */
[----:B0-----:R-:W-:Y:S02]  /*4e2b0*/  ISETP.GE.AND P0, PT, R8, UR6, PT ;  /* 0x0000000608007c0c */ /* 0x001fe4000bf06270 */
[----:B------:R-:W-:Y:S02]  /*4e2c0*/  LOP3.LUT R3, R3, 0xfffffffd, RZ, 0xc0, !PT ;  /* 0xfffffffd03037812 */ /* 0x000fe400078ec0ff */
[----:B--2---:R-:W-:Y:S01]  /*4e2d0*/  F2FP.SATFINITE.E5M2.F32.PACK_AB_MERGE_C R48, R48, R23, RZ ;  /* 0x000000173030723e */ /* 0x004fe200048060ff */
[----:B------:R-:W-:Y:S01]  /*4e2e0*/  VIADD R8, R0, 0x42 ;  /* 0x0000004200087836 */ /* 0x000fe20000000000 */
[----:B------:R-:W-:Y:S01]  /*4e2f0*/  ISETP.LT.AND P1, PT, R60, UR10, !P0 ;  /* 0x0000000a3c007c0c */ /* 0x000fe2000c721270 */
[----:B------:R-:W0:Y:S01]  /*4e300*/  LDCU UR6, c[0x0][0x39c] ;  /* 0x00007380ff0677ac */ /* 0x000e220008000800 */
[----:B------:R-:W-:Y:S01]  /*4e310*/  ISETP.LT.AND P0, PT, R61, UR8, !P0 ;  /* 0x000000083d007c0c */ /* 0x000fe2000c701270 */
[----:B------:R-:W2:Y:S01]  /*4e320*/  LDCU UR10, c[0x0][0x398] ;  /* 0x00007300ff0a77ac */ /* 0x000ea20008000800 */
[----:B------:R-:W0:Y:S09]  /*4e330*/  LDCU UR8, c[0x0][0x398] ;  /* 0x00007300ff0877ac */ /* 0x000e320008000800 */
[----:B------:R-:W-:-:S04]  /*4e340*/  @P1 LOP3.LUT R3, R3, 0x2, RZ, 0xfc, !PT ;  /* 0x0000000203031812 */ /* 0x000fc800078efcff */
[----:B------:R-:W-:-:S04]  /*4e350*/  LOP3.LUT R3, R3, 0xfffffffe, RZ, 0xc0, !PT ;  /* 0xfffffffe03037812 */ /* 0x000fc800078ec0ff */
[----:B------:R-:W-:-:S05]  /*4e360*/  @P0 LOP3.LUT R3, R3, 0x1, RZ, 0xfc, !PT ;  /* 0x0000000103030812 */ /* 0x000fca00078efcff */
[----:B------:R-:W-:Y:S04]  /*4e370*/  STL [R1+0x16ec], R3 ;  /* 0x0016ec0301007387 */ /* 0x000fe80000100800 */
        /* <DEDUP_REMOVED lines=8> */
[----:B------:R-:W4:Y:S01]  /*4e400*/  LDL.LU R18, [R1+0x3e4] ;  /* 0x0003e40001127983 */ /* 0x000f220000300800 */
[----:B0-----:R-:W-:-:S03]  /*4e410*/  F2FP.SATFINITE.E5M2.F32.PACK_AB_MERGE_C R2, R54, R15, RZ ;  /* 0x0000000f3602723e */ /* 0x001fc600048060ff */
[----:B------:R-:W4:Y:S04]  /*4e420*/  LDL.LU R15, [R1+0x3e8] ;  /* 0x0003e800010f7983 */ /* 0x000f280000300800 */
[----:B------:R-:W4:Y:S04]  /*4e430*/  LDL.LU R54, [R1+0x3ec] ;  /* 0x0003ec0001367983 */ /* 0x000f280000300800 */
[----:B------:R2:W-:Y:S04]  /*4e440*/  STL [R1+0x50], R2 ;  /* 0x0000500201007387 */ /* 0x0005e80000100800 */
[----:B------:R-:W4:Y:S04]  /*4e450*/  LDL.LU R17, [R1+0x3c0] ;  /* 0x0003c00001117983 */ /* 0x000f280000300800 */
[----:B------:R-:W4:Y:S04]  /*4e460*/  LDL.LU R16, [R1+0x3c4] ;  /* 0x0003c40001107983 */ /* 0x000f280000300800 */
[----:B------:R-:W-:Y:S01]  /*4e470*/  STL [R1+0x1784], R48 ;  /* 0x0017843001007387 */ /* 0x000fe20000100800 */
[----:B--2---:R-:W-:-:S03]  /*4e480*/  F2FP.SATFINITE.E5M2.F32.PACK_AB_MERGE_C R2, R50, R7, RZ ;  /* 0x000000073202723e */ /* 0x004fc600048060ff */
[----:B------:R-:W2:Y:S04]  /*4e490*/  LDL.LU R7, [R1+0x3c8] ;  /* 0x0003c80001077983 */ /* 0x000ea80000300800 */
[----:B------:R-:W2:Y:S04]  /*4e4a0*/  LDL.LU R50, [R1+0x3cc] ;  /* 0x0003cc0001327983 */ /* 0x000ea80000300800 */
[----:B------:R4:W-:Y:S01]  /*4e4b0*/  STL [R1+0x5c], R2 ;  /* 0x00005c0201007387 */ /* 0x0009e20000100800 */
[----:B---3--:R-:W-:Y:S02]  /*4e4c0*/  F2FP.SATFINITE.E5M2.F32.PACK_AB_MERGE_C R49, R49, R22, RZ ;  /* 0x000000163131723e */ /* 0x008fe400048060ff */
[----:B----4-:R-:W-:-:S03]  /*4e4d0*/  F2FP.SATFINITE.E5M2.F32.PACK_AB_MERGE_C R2, R20, R21, RZ ;  /* 0x000000151402723e */ /* 0x010fc600048060ff */
[----:B------:R-:W-:Y:S04]  /*4e4e0*/  STL [R1+0x177c], R49 ;  /* 0x00177c3101007387 */ /* 0x000fe80000100800 */
[----:B------:R0:W-:Y:S02]  /*4e4f0*/  STL [R1+0x6c], R2 ;  /* 0x00006c0201007387 */ /* 0x0001e40000100800 */
[----:B0-----:R-:W-:-:S05]  /*4e500*/  F2FP.SATFINITE.E5M2.F32.PACK_AB_MERGE_C R2, R18, R19, RZ ;  /* 0x000000131202723e */ /* 0x001fca00048060ff */
[----:B------:R0:W-:Y:S04]  /*4e510*/  STL [R1+0x68], R2 ;  /* 0x0000680201007387 */ /* 0x0001e80000100800 */
[----:B------:R-:W3:Y:S04]  /*4e520*/  LDL.LU R20, [R1+0x3a0] ;  /* 0x0003a00001147983 */ /* 0x000ee80000300800 */
[----:B------:R-:W3:Y:S01]  /*4e530*/  LDL.LU R18, [R1+0x3a4] ;  /* 0x0003a40001127983 */ /* 0x000ee20000300800 */
[----:B0-----:R-:W-:-:S05]  /*4e540*/  F2FP.SATFINITE.E5M2.F32.PACK_AB_MERGE_C R2, R54, R15, RZ ;  /* 0x0000000f3602723e */ /* 0x001fca00048060ff */
[----:B------:R2:W-:Y:S04]  /*4e550*/  STL [R1+0x88], R2 ;  /* 0x0000880201007387 */ /* 0x0005e80000100800 */
[----:B------:R-:W4:Y:S04]  /*4e560*/  LDL.LU R15, [R1+0x3a8] ;  /* 0x0003a800010f7983 */ /* 0x000f280000300800 */
[----:B------:R-:W4:Y:S01]  /*4e570*/  LDL.LU R54, [R1+0x3ac] ;  /* 0x0003ac0001367983 */ /* 0x000f220000300800 */
[----:B------:R-:W-:-:S05]  /*4e580*/  F2FP.SATFINITE.E5M2.F32.PACK_AB_MERGE_C R49, R16, R17, RZ ;  /* 0x000000111031723e */ /* 0x000fca00048060ff */
[----:B------:R3:W-:Y:S04]  /*4e590*/  STL [R1+0x1788], R49 ;  /* 0x0017883101007387 */ /* 0x0007e80000100800 */
[----:B------:R-:W3:Y:S01]  /*4e5a0*/  LDL.LU R21, [R1+0x380] ;  /* 0x0003800001157983 */ /* 0x000ee20000300800 */
[----:B--2---:R-:W-:-:S03]  /*4e5b0*/  F2FP.SATFINITE.E5M2.F32.PACK_AB_MERGE_C R2, R50, R7, RZ ;  /* 0x000000073202723e */ /* 0x004fc600048060ff */
[----:B------:R-:W2:Y:S04]  /*4e5c0*/  LDL.LU R7, [R1+0x384] ;  /* 0x0003840001077983 */ /* 0x000ea80000300800 */
[----:B------:R0:W-:Y:S04]  /*4e5d0*/  STL [R1+0x80], R2 ;  /* 0x0000800201007387 */ /* 0x0001e80000100800 */
[----:B------:R-:W0:Y:S04]  /*4e5e0*/  LDL.LU R16, [R1+0x388] ;  /* 0x0003880001107983 */ /* 0x000e280000300800 */
[----:B------:R-:W0:Y:S04]  /*4e5f0*/  LDL.LU R50, [R1+0x38c] ;  /* 0x00038c0001327983 */ /* 0x000e280000300800 */
[----:B------:R-:W2:Y:S04]  /*4e600*/  LDL.LU R19, [R1+0x360] ;  /* 0x0003600001137983 */ /* 0x000ea80000300800 */
[----:B------:R-:W2:Y:S01]  /*4e610*/  LDL.LU R17, [R1+0x364] ;  /* 0x0003640001117983 */ /* 0x000ea20000300800 */
[----:B----4-:R-:W-:-:S03]  /*4e620*/  F2FP.SATFINITE.E5M2.F32.PACK_AB_MERGE_C R48, R54, R15, RZ ;  /* 0x0000000f3630723e */ /* 0x010fc600048060ff */
[----:B------:R-:W4:Y:S04]  /*4e630*/  LDL.LU R15, [R1+0x368] ;  /* 0x00036800010f7983 */ /* 0x000f280000300800 */
[----:B------:R-:W4:Y:S01]  /*4e640*/  LDL.LU R54, [R1+0x36c] ;  /* 0x00036c0001367983 */ /* 0x000f220000300800 */
[----:B---3--:R-:W-:-:S03]  /*4e650*/  F2FP.SATFINITE.E5M2.F32.PACK_AB_MERGE_C R49, R18, R20, RZ ;  /* 0x000000141231723e */ /* 0x008fc600048060ff */
[----:B------:R-:W3:Y:S04]  /*4e660*/  LDL.LU R20, [R1+0x340] ;  /* 0x0003400001147983 */ /* 0x000ee80000300800 */
[----:B------:R-:W3:Y:S01]  /*4e670*/  LDL.LU R18, [R1+0x344] ;  /* 0x0003440001127983 */ /* 0x000ee20000300800 */
[----:B0-----:R-:W-:-:S03]  /*4e680*/  F2FP.SATFINITE.E5M2.F32.PACK_AB_MERGE_C R2, R50, R16, RZ ;  /* 0x000000103202723e */ /* 0x001fc600048060ff */
[----:B------:R-:W3:Y:S04]  /*4e690*/  LDL.LU R16, [R1+0x348] ;  /* 0x0003480001107983 */ /* 0x000ee80000300800 */
[----:B------:R-:W3:Y:S01]  /*4e6a0*/  LDL.LU R50, [R1+0x34c] ;  /* 0x00034c0001327983 */ /* 0x000ee20000300800 */
[----:B--2---:R-:W-:-:S03]  /*4e6b0*/  F2FP.SATFINITE.E5M2.F32.PACK_AB_MERGE_C R39, R17, R19, RZ ;  /* 0x000000131127723e */ /* 0x004fc600048060ff */
[----:B------:R0:W-:Y:S04]  /*4e6c0*/  STL [R1+0x94], R2 ;  /* 0x0000940201007387 */ /* 0x0001e80000100800 */
[----:B------:R-:W2:Y:S04]  /*4e6d0*/  LDL.LU R19, [R1+0x320] ;  /* 0x0003200001137983 */ /* 0x000ea80000300800 */
[----:B------:R-:W2:Y:S01]  /*4e6e0*/  LDL.LU R17, [R1+0x324] ;  /* 0x0003240001117983 */ /* 0x000ea20000300800 */
[----:B----4-:R-:W-:-:S03]  /*4e6f0*/  F2FP.SATFINITE.E5M2.F32.PACK_AB_MERGE_C R38, R54, R15, RZ ;  /* 0x0000000f3626723e */ /* 0x010fc600048060ff */
[----:B------:R-:W4:Y:S04]  /*4e700*/  LDL.LU R15, [R1+0x328] ;  /* 0x00032800010f7983 */ /* 0x000f280000300800 */
[----:B------:R-:W4:Y:S01]  /*4e710*/  LDL.LU R54, [R1+0x32c] ;  /* 0x00032c0001367983 */ /* 0x000f220000300800 */
[----:B------:R-:W-:-:S03]  /*4e720*/  F2FP.SATFINITE.E5M2.F32.PACK_AB_MERGE_C R7, R7, R21, RZ ;  /* 0x000000150707723e */ /* 0x000fc600048060ff */
[----:B------:R-:W2:Y:S04]  /*4e730*/  LDL.LU R22, [R1+0x300] ;  /* 0x0003000001167983 */ /* 0x000ea80000300800 */
[----:B------:R-:W2:Y:S01]  /*4e740*/  LDL.LU R21, [R1+0x304] ;  /* 0x0003040001157983 */ /* 0x000ea20000300800 */
[----:B---3--:R-:W-:Y:S02]  /*4e750*/  F2FP.SATFINITE.E5M2.F32.PACK_AB_MERGE_C R35, R18, R20, RZ ;  /* 0x000000141223723e */ /* 0x008fe400048060ff */
[----:B0-----:R-:W-:-:S05]  /*4e760*/  F2FP.SATFINITE.E5M2.F32.PACK_AB_MERGE_C R2, R50, R16, RZ ;  /* 0x000000103202723e */ /* 0x001fca00048060ff */
[----:B------:R0:W-:Y:S04]  /*4e770*/  STL [R1+0x7c], R2 ;  /* 0x00007c0201007387 */ /* 0x0001e80000100800 */
[----:B------:R-:W0:Y:S04]  /*4e780*/  LDL.LU R16, [R1+0x308] ;  /* 0x0003080001107983 */ /* 0x000e280000300800 */
[----:B------:R-:W0:Y:S04]  /*4e790*/  LDL.LU R50, [R1+0x30c] ;  /* 0x00030c0001327983 */ /* 0x000e280000300800 */
[----:B------:R-:W3:Y:S04]  /*4e7a0*/  LDL.LU R20, [R1+0x2e0] ;  /* 0x0002e00001147983 */ /* 0x000ee80000300800 */
[----:B------:R-:W3:Y:S01]  /*4e7b0*/  LDL.LU R18, [R1+0x2e4] ;  /* 0x0002e40001127983 */ /* 0x000ee20000300800 */
[----:B----4-:R-:W-:-:S03]  /*4e7c0*/  F2FP.SATFINITE.E5M2.F32.PACK_AB_MERGE_C R32, R54, R15, RZ ;  /* 0x0000000f3620723e */ /* 0x010fc600048060ff */
[----:B------:R-:W4:Y:S04]  /*4e7d0*/  LDL.LU R15, [R1+0x2e8] ;  /* 0x0002e800010f7983 */ /* 0x000f280000300800 */
[----:B------:R-:W4:Y:S01]  /*4e7e0*/  LDL.LU R54, [R1+0x2ec] ;  /* 0x0002ec0001367983 */ /* 0x000f220000300800 */
[----:B--2---:R-:W-:-:S03]  /*4e7f0*/  F2FP.SATFINITE.E5M2.F32.PACK_AB_MERGE_C R33, R17, R19, RZ ;  /* 0x000000131121723e */ /* 0x004fc600048060ff */
[----:B------:R-:W2:Y:S04]  /*4e800*/  LDL.LU R19, [R1+0x2c0] ;  /* 0x0002c00001137983 */ /* 0x000ea80000300800 */
[----:B------:R-:W2:Y:S01]  /*4e810*/  LDL.LU R17, [R1+0x2c4] ;  /* 0x0002c40001117983 */ /* 0x000ea20000300800 */
[----:B------:R-:W-:Y:S02]  /*4e820*/  F2FP.SATFINITE.E5M2.F32.PACK_AB_MERGE_C R31, R21, R22, RZ ;  /* 0x00000016151f723e */ /* 0x000fe400048060ff */
[----:B0-----:R-:W-:Y:S02]  /*4e830*/  F2FP.SATFINITE.E5M2.F32.PACK_AB_MERGE_C R2, R50, R16, RZ ;  /* 0x000000103202723e */ /* 0x001fe400048060ff */
[----:B------:R-:W2:Y:S04]  /*4e840*/  LDL.LU R16, [R1+0x2c8] ;  /* 0x0002c80001107983 */ /* 0x000ea80000300800 */
[----:B------:R-:W2:Y:S01]  /*4e850*/  LDL.LU R50, [R1+0x2cc] ;  /* 0x0002cc0001327983 */ /* 0x000ea20000300800 */
[----:B---3--:R-:W-:-:S03]  /*4e860*/  F2FP.SATFINITE.E5M2.F32.PACK_AB_MERGE_C R29, R18, R20, RZ ;  /* 0x00000014121d723e */ /* 0x008fc600048060ff */
[----:B------:R0:W-:Y:S04]  /*4e870*/  STL [R1+0x90], R2 ;  /* 0x0000900201007387 */ /* 0x0001e80000100800 */
[----:B------:R-:W3:Y:S04]  /*4e880*/  LDL.LU R22, [R1+0x2a0] ;  /* 0x0002a00001167983 */ /* 0x000ee80000300800 */
[----:B------:R-:W3:Y:S01]  /*4e890*/  LDL.LU R18, [R1+0x2a4] ;  /* 0x0002a40001127983 */ /* 0x000ee20000300800 */
[----:B----4-:R-:W-:-:S03]  /*4e8a0*/  F2FP.SATFINITE.E5M2.F32.PACK_AB_MERGE_C R30, R54, R15, RZ ;  /* 0x0000000f361e723e */ /* 0x010fc600048060ff */
[----:B------:R-:W4:Y:S04]  /*4e8b0*/  LDL.LU R15, [R1+0x2a8] ;  /* 0x0002a800010f7983 */ /* 0x000f280000300800 */
[----:B------:R-:W4:Y:S01]  /*4e8c0*/  LDL.LU R54, [R1+0x2ac] ;  /* 0x0002ac0001367983 */ /* 0x000f220000300800 */
[----:B--2---:R-:W-:-:S03]  /*4e8d0*/  F2FP.SATFINITE.E5M2.F32.PACK_AB_MERGE_C R28, R17, R19, RZ ;  /* 0x00000013111c723e */ /* 0x004fc600048060ff */
[----:B------:R-:W2:Y:S04]  /*4e8e0*/  LDL.LU R23, [R1+0x280] ;  /* 0x0002800001177983 */ /* 0x000ea80000300800 */
[----:B------:R-:W2:Y:S04]  /*4e8f0*/  LDL.LU R21, [R1+0x284] ;  /* 0x0002840001157983 */ /* 0x000ea80000300800 */
[----:B------:R-:W0:Y:S01]  /*4e900*/  LDL.LU R17, [R1+0x288] ;  /* 0x0002880001117983 */ /* 0x000e220000300800 */
[----:B------:R-:W-:Y:S01]  /*4e910*/  ISETP.GE.AND P0, PT, R8, UR12, PT ;  /* 0x0000000c08007c0c */ /* 0x000fe2000bf06270 */
[----:B------:R-:W-:Y:S01]  /*4e920*/  VIADD R8, R0, 0x41 ;  /* 0x0000004100087836 */ /* 0x000fe20000000000 */
[----:B------:R-:W0:Y:S02]  /*4e930*/  LDCU UR12, c[0x0][0x39c] ;  /* 0x00007380ff0c77ac */ /* 0x000e240008000800 */
[----:B------:R-:W-:-:S02]  /*4e940*/  ISETP.LT.AND P1, PT, R60, UR16, !P0 ;  /* 0x000000103c007c0c */ /* 0x000fc4000c721270 */
[----:B------:R-:W-:Y:S01]  /*4e950*/  ISETP.LT.AND P0, PT, R61, UR14, !P0 ;  /* 0x0000000e3d007c0c */ /* 0x000fe2000c701270 */
[----:B------:R-:W0:Y:S01]  /*4e960*/  LDCU UR14, c[0x0][0x39c] ;  /* 0x00007380ff0e77ac */ /* 0x000e220008000800 */
[----:B------:R-:W0:Y:S09]  /*4e970*/  LDCU UR16, c[0x0][0x398] ;  /* 0x00007300ff1077ac */ /* 0x000e320008000800 */
[----:B------:R-:W-:-:S04]  /*4e980*/  @P1 LOP3.LUT R4, R4, 0x80000000, RZ, 0xfc, !PT ;  /* 0x8000000004041812 */ /* 0x000fc800078efcff */
[----:B------:R-:W-:-:S04]  /*4e990*/  LOP3.LUT R4, R4, 0xbfffffff, RZ, 0xc0, !PT ;  /* 0xbfffffff04047812 */ /* 0x000fc800078ec0ff */
[----:B------:R-:W-:Y:S02]  /*4e9a0*/  @P0 LOP3.LUT R4, R4, 0x40000000, RZ, 0xfc, !PT ;  /* 0x4000000004040812 */ /* 0x000fe400078efcff */
[----:B------:R-:W-:Y:S01]  /*4e9b0*/  ISETP.GE.AND P0, PT, R8, UR6, PT ;  /* 0x0000000608007c0c */ /* 0x000fe2000bf06270 */
[----:B------:R-:W0:Y:S01]  /*4e9c0*/  LDCU UR6, c[0x0][0x398] ;  /* 0x00007300ff0677ac */ /* 0x000e220008000800 */
[----:B------:R-:W-:Y:S02]  /*4e9d0*/  F2FP.SATFINITE.E5M2.F32.PACK_AB_MERGE_C R50, R50, R16, RZ ;  /* 0x000000103232723e */ /* 0x000fe400048060ff */
[----:B------:R-:W2:Y:S04]  /*4e9e0*/  LDL.LU R16, [R1+0x28c] ;  /* 0x00028c0001107983 */ /* 0x000ea80000300800 */
[----:B------:R-:W2:Y:S04]  /*4e9f0*/  LDL.LU R20, [R1+0x260] ;  /* 0x0002600001147983 */ /* 0x000ea80000300800 */
[----:B------:R-:W2:Y:S01]  /*4ea00*/  LDL.LU R19, [R1+0x264] ;  /* 0x0002640001137983 */ /* 0x000ea20000300800 */
[----:B----4-:R-:W-:-:S03]  /*4ea10*/  F2FP.SATFINITE.E5M2.F32.PACK_AB_MERGE_C R26, R54, R15, RZ ;  /* 0x0000000f361a723e */ /* 0x010fc600048060ff */
[----:B------:R-:W4:Y:S04]  /*4ea20*/  LDL.LU R15, [R1+0x268] ;  /* 0x00026800010f7983 */ /* 0x000f280000300800 */
[----:B------:R-:W4:Y:S01]  /*4ea30*/  LDL.LU R54, [R1+0x26c] ;  /* 0x00026c0001367983 */ /* 0x000f220000300800 */
[----:B------:R-:W-:Y:S02]  /*4ea40*/  ISETP.LT.AND P1, PT, R60, UR10, !P0 ;  /* 0x0000000a3c007c0c */ /* 0x000fe4000c721270 */
[----:B------:R-:W-:Y:S01]  /*4ea50*/  LOP3.LUT R4, R4, 0xdfffffff, RZ, 0xc0, !PT ;  /* 0xdfffffff04047812 */ /* 0x000fe200078ec0ff */
[----:B------:R-:W-:Y:S01]  /*4ea60*/  VIADD R8, R0, 0x40 ;  /* 0x0000004000087836 */ /* 0x000fe20000000000 */
[----:B------:R-:W-:Y:S01]  /*4ea70*/  ISETP.LT.AND P0, PT, R61, UR8, !P0 ;  /* 0x000000083d007c0c */ /* 0x000fe2000c701270 */
[----:B------:R-:W0:Y:S01]  /*4ea80*/  LDCU UR10, c[0x0][0x398] ;  /* 0x00007300ff0a77ac */ /* 0x000e220008000800 */
[----:B---3--:R-:W-:-:S02]  /*4ea90*/  F2FP.SATFINITE.E5M2.F32.PACK_AB_MERGE_C R27, R18, R22, RZ ;  /* 0x00000016121b723e */ /* 0x008fc400048060ff */
[----:B------:R-:W3:Y:S01]  /*4eaa0*/  LDL.LU R22, [R1+0x240] ;  /* 0x0002400001167983 */ /* 0x000ee20000300800 */
[----:B--2---:R-:W-:Y:S01]  /*4eab0*/  F2FP.SATFINITE.E5M2.F32.PACK_AB_MERGE_C R25, R21, R23, RZ ;  /* 0x000000171519723e */ /* 0x004fe200048060ff */
[----:B------:R-:W2:Y:S02]  /*4eac0*/  LDCU UR8, c[0x0][0x39c] ;  /* 0x00007380ff0877ac */ /* 0x000ea40008000800 */
[----:B------:R-:W3:Y:S01]  /*4ead0*/  LDL.LU R18, [R1+0x244] ;  /* 0x0002440001127983 */ /* 0x000ee20000300800 */
[----:B------:R-:W-:-:S04]  /*4eae0*/  @P1 LOP3.LUT R4, R4, 0x20000000, RZ, 0xfc, !PT ;  /* 0x2000000004041812 */ /* 0x000fc800078efcff */
[----:B------:R-:W-:-:S04]  /*4eaf0*/  LOP3.LUT R4, R4, 0xefffffff, RZ, 0xc0, !PT ;  /* 0xefffffff04047812 */ /* 0x000fc800078ec0ff */
[----:B------:R-:W-:Y:S02]  /*4eb00*/  @P0 LOP3.LUT R4, R4, 0x10000000, RZ, 0xfc, !PT ;  /* 0x1000000004040812 */ /* 0x000fe400078efcff */
[----:B------:R-:W-:Y:S01]  /*4eb10*/  ISETP.GE.AND P0, PT, R0, UR58, PT ;  /* 0x0000003a00007c0c */ /* 0x000fe2000bf06270 */
[----:B------:R-:W0:Y:S03]  /*4eb20*/  LDCU UR58, c[0x0][0x39c] ;  /* 0x00007380ff3a77ac */ /* 0x000e260008000800 */
[----:B------:R-:W-:Y:S01]  /*4eb30*/  ISETP.LT.AND P0, PT, R60, UR18, !P0 ;  /* 0x000000123c007c0c */ /* 0x000fe2000c701270 */
[----:B------:R-:W1:Y:S01]  /*4eb40*/  LDCU UR18, c[0x0][0x398] ;  /* 0x00007300ff1277ac */ /* 0x000e620008000800 */
[----:B------:R-:W-:-:S11]  /*4eb50*/  LOP3.LUT R4, R4, 0xf7ffffff, RZ, 0xc0, !PT ;  /* 0xf7ffffff04047812 */ /* 0x000fd600078ec0ff */
[----:B------:R-:W-:Y:S02]  /*4eb60*/  @P0 LOP3.LUT R4, R4, 0x8000000, RZ, 0xfc, !PT ;  /* 0x0800000004040812 */ /* 0x000fe400078efcff */
[----:B0-----:R-:W-:Y:S02]  /*4eb70*/  ISETP.GE.AND P0, PT, R8, UR14, PT ;  /* 0x0000000e08007c0c */ /* 0x001fe4000bf06270 */
        /* <DEDUP_REMOVED lines=13> */
[----:B-1----:R-:W-:Y:S01]  /*4ec50*/  ISETP.LT.AND P1, PT, R61, UR18, !P0 ;  /* 0x000000123d007c0c */ /* 0x002fe2000c721270 */
[----:B------:R-:W1:Y:S01]  /*4ec60*/  LDCU UR58, c[0x0][0x39c] ;  /* 0x00007380ff3a77ac */ /* 0x000e620008000800 */
[----:B------:R-:W-:Y:S01]  /*4ec70*/  ISETP.LT.AND P0, PT, R60, UR10, !P0 ;  /* 0x0000000a3c007c0c */ /* 0x000fe2000c701270 */
[----:B------:R-:W0:Y:S01]  /*4ec80*/  LDCU UR18, c[0x0][0x398] ;  /* 0x00007300ff1277ac */ /* 0x000e220008000800 */
[----:B------:R-:W0:Y:S09]  /*4ec90*/  LDCU UR10, c[0x0][0x398] ;  /* 0x00007300ff0a77ac */ /* 0x000e320008000800 */
[----:B------:R-:W-:-:S04]  /*4eca0*/  @P1 LOP3.LUT R4, R4, 0x2000000, RZ, 0xfc, !PT ;  /* 0x0200000004041812 */ /* 0x000fc800078efcff */
[----:B------:R-:W-:-:S04]  /*4ecb0*/  LOP3.LUT R4, R4, 0xffbfffff, RZ, 0xc0, !PT ;  /* 0xffbfffff04047812 */ /* 0x000fc800078ec0ff */
        /* <DEDUP_REMOVED lines=12> */
[----:B-1----:R-:W-:Y:S02]  /*4ed80*/  ISETP.GE.AND P0, PT, R8, UR58, PT ;  /* 0x0000003a08007c0c */ /* 0x002fe4000bf06270 */
[----:B------:R-:W-:Y:S01]  /*4ed90*/  LOP3.LUT R4, R4, 0xffefffff, RZ, 0xc0, !PT ;  /* 0xffefffff04047812 */ /* 0x000fe200078ec0ff */
[----:B------:R-:W-:Y:S01]  /*4eda0*/  VIADD R8, R0, 0x3e ;  /* 0x0000003e00087836 */ /* 0x000fe20000000000 */
[----:B------:R-:W-:Y:S01]  /*4edb0*/  ISETP.LT.AND P1, PT, R61, UR18, !P0 ;  /* 0x000000123d007c0c */ /* 0x000fe2000c721270 */
        /* <DEDUP_REMOVED lines=16> */
[----:B------:R-:W-:Y:S02]  /*4eec0*/  LOP3.LUT R4, R4, 0xfffeffff, RZ, 0xc0, !PT ;  /* 0xfffeffff04047812 */ /* 0x000fe400078ec0ff */
[----:B------:R-:W-:Y:S02]  /*4eed0*/  F2FP.SATFINITE.E5M2.F32.PACK_AB_MERGE_C R2, R16, R17, RZ ;  /* 0x000000111002723e */ /* 0x000fe400048060ff */
[----:B------:R-:W2:Y:S04]  /*4eee0*/  LDL.LU R17, [R1+0x248] ;  /* 0x0002480001117983 */ /* 0x000ea80000300800 */
[----:B------:R-:W2:Y:S01]  /*4eef0*/  LDL.LU R16, [R1+0x24c] ;  /* 0x00024c0001107983 */ /* 0x000ea20000300800 */
[----:B------:R-:W-:-:S03]  /*4ef00*/  F2FP.SATFINITE.E5M2.F32.PACK_AB_MERGE_C R24, R19, R20, RZ ;  /* 0x000000141318723e */ /* 0x000fc600048060ff */
[----:B------:R2:W-:Y:S04]  /*4ef10*/  STL [R1+0x84], R2 ;  /* 0x0000840201007387 */ /* 0x0005e80000100800 */
[----:B------:R-:W2:Y:S04]  /*4ef20*/  LDL.LU R21, [R1+0x210] ;  /* 0x0002100001157983 */ /* 0x000ea80000300800 */
[----:B------:R-:W2:Y:S01]  /*4ef30*/  LDL.LU R20, [R1+0x214] ;  /* 0x0002140001147983 */ /* 0x000ea20000300800 */
[----:B----4-:R-:W-:-:S03]  /*4ef40*/  F2FP.SATFINITE.E5M2.F32.PACK_AB_MERGE_C R23, R54, R15, RZ ;  /* 0x0000000f3617723e */ /* 0x010fc600048060ff */
[----:B------:R-:W4:Y:S04]  /*4ef50*/  LDL.LU R15, [R1+0x218] ;  /* 0x00021800010f7983 */ /* 0x000f280000300800 */
[----:B------:R-:W4:Y:S01]  /*4ef60*/  LDL.LU R54, [R1+0x21c] ;  /* 0x00021c0001367983 */ /* 0x000f220000300800 */
[----:B------:R-:W-:Y:S02]  /*4ef70*/  @P0 LOP3.LUT R4, R4, 0x10000, RZ, 0xfc, !PT ;  /* 0x0001000004040812 */ /* 0x000fe400078efcff */
[----:B-1----:R-:W-:Y:S01]  /*4ef80*/  ISETP.GE.AND P0, PT, R8, UR58, PT ;  /* 0x0000003a08007c0c */ /* 0x002fe2000bf06270 */
[----:B------:R-:W4:Y:S01]  /*4ef90*/  LDL.LU R12, [R1+0x200] ;  /* 0x00020000010c7983 */ /* 0x000f220000300800 */
[----:B------:R-:W-:Y:S01]  /*4efa0*/  LOP3.LUT R4, R4, 0xfffdffff, RZ, 0xc0, !PT ;  /* 0xfffdffff04047812 */ /* 0x000fe200078ec0ff */
[----:B------:R-:W-:Y:S01]  /*4efb0*/  VIADD R8, R0, 0x3d ;  /* 0x0000003d00087836 */ /* 0x000fe20000000000 */
[----:B------:R-:W-:Y:S01]  /*4efc0*/  ISETP.LT.AND P1, PT, R61, UR22, !P0 ;  /* 0x000000163d007c0c */ /* 0x000fe2000c721270 */
[----:B------:R-:W1:Y:S01]  /*4efd0*/  LDCU UR58, c[0x0][0x39c] ;  /* 0x00007380ff3a77ac */ /* 0x000e620008000800 */
[----:B------:R-:W-:Y:S01]  /*4efe0*/  ISETP.LT.AND P0, PT, R60, UR18, !P0 ;  /* 0x000000123c007c0c */ /* 0x000fe2000c701270 */
[----:B------:R-:W4:Y:S01]  /*4eff0*/  LDL.LU R19, [R1+0x204] ;  /* 0x0002040001137983 */ /* 0x000f220000300800 */
[----:B------:R-:W0:Y:S03]  /*4f000*/  LDCU UR22, c[0x0][0x398] ;  /* 0x00007300ff1677ac */ /* 0x000e260008000800 */
[----:B------:R-:W4:Y:S01]  /*4f010*/  LDL.LU R13, [R1+0x208] ;  /* 0x00020800010d7983 */ /* 0x000f220000300800 */
[----:B------:R-:W1:Y:S05]  /*4f020*/  LDCU UR18, c[0x0][0x398] ;  /* 0x00007300ff1277ac */ /* 0x000e6a0008000800 */
        /* <DEDUP_REMOVED lines=65> */
[----:B---3--:R-:W-:Y:S01]  /*4f440*/  F2FP.SATFINITE.E5M2.F32.PACK_AB_MERGE_C R22, R18, R22, RZ ;  /* 0x000000161216723e */ /* 0x008fe200048060ff */
[----:B------:R-:W3:Y:S08]  /*4f450*/  LDCU UR18, c[0x0][0x398] ;  /* 0x00007300ff1277ac */ /* 0x000ef00008000800 */
        /* <DEDUP_REMOVED lines=15> */
[----:B------:R-:W-:Y:S02]  /*4f550*/  LOP3.LUT R4, R4, 0xfffffffd, RZ, 0xc0, !PT ;  /* 0xfffffffd04047812 */ /* 0x000fe400078ec0ff */
[----:B--2---:R-:W-:Y:S02]  /*4f560*/  F2FP.SATFINITE.E5M2.F32.PACK_AB_MERGE_C R2, R16, R17, RZ ;  /* 0x000000111002723e */ /* 0x004fe400048060ff */
[----:B------:R-:W-:Y:S01]  /*4f570*/  F2FP.SATFINITE.E5M2.F32.PACK_AB_MERGE_C R21, R20, R21, RZ ;  /* 0x000000151415723e */ /* 0x000fe200048060ff */
[----:B------:R-:W2:Y:S01]  /*4f580*/  LDL.LU R16, [R1+0x20c] ;  /* 0x00020c0001107983 */ /* 0x000ea20000300800 */
[----:B------:R-:W-:-:S02]  /*4f590*/  ISETP.LT.AND P1, PT, R61, UR22, !P0 ;  /* 0x000000163d007c0c */ /* 0x000fc4000c721270 */
[----:B----4-:R-:W-:Y:S01]  /*4f5a0*/  F2FP.SATFINITE.E5M2.F32.PACK_AB_MERGE_C R19, R19, R12, RZ ;  /* 0x0000000c1313723e */ /* 0x010fe200048060ff */
[----:B------:R-:W-:Y:S10]  /*4f5b0*/  STL [R1+0x70], R2 ;  /* 0x0000700201007387 */ /* 0x000ff40000100800 */
[----:B------:R-:W-:Y:S01]  /*4f5c0*/  @P1 LOP3.LUT R4, R4, 0x2, RZ, 0xfc, !PT ;  /* 0x0000000204041812 */ /* 0x000fe200078efcff */
[----:B------:R-:W-:Y:S01]  /*4f5d0*/  VIADD R8, R0, 0x39 ;  /* 0x0000003900087836 */ /* 0x000fe20000000000 */
[----:B------:R-:W-:Y:S01]  /*4f5e0*/  F2FP.SATFINITE.E5M2.F32.PACK_AB_MERGE_C R20, R54, R15, RZ ;  /* 0x0000000f3614723e */ /* 0x000fe200048060ff */
[----:B------:R-:W4:Y:S01]  /*4f5f0*/  LDL.LU R18, [R1+0x1f0] ;  /* 0x0001f00001127983 */ /* 0x000f220000300800 */
[----:B------:R-:W1:Y:S03]  /*4f600*/  LDCU UR58, c[0x0][0x39c] ;  /* 0x00007380ff3a77ac */ /* 0x000e660008000800 */
[----:B------:R-:W4:Y:S01]  /*4f610*/  LDL.LU R17, [R1+0x1f4] ;  /* 0x0001f40001117983 */ /* 0x000f220000300800 */
[----:B------:R-:W0:Y:S03]  /*4f620*/  LDCU UR22, c[0x0][0x398] ;  /* 0x00007300ff1677ac */ /* 0x000e260008000800 */
[----:B------:R2:W-:Y:S04]  /*4f630*/  STL [R1+0x16f0], R4 ;  /* 0x0016f00401007387 */ /* 0x0005e80000100800 */
[----:B------:R-:W3:Y:S04]  /*4f640*/  LDL.LU R15, [R1+0x1f8] ;  /* 0x0001f800010f7983 */ /* 0x000ee80000300800 */
[----:B------:R-:W3:Y:S04]  /*4f650*/  LDL.LU R54, [R1+0x1fc] ;  /* 0x0001fc0001367983 */ /* 0x000ee80000300800 */
[----:B------:R-:W3:Y:S01]  /*4f660*/  LDL.LU R58, [R1+0x1e0] ;  /* 0x0001e000013a7983 */ /* 0x000ee20000300800 */
[----:B--2---:R-:W-:-:S03]  /*4f670*/  F2FP.SATFINITE.E5M2.F32.PACK_AB_MERGE_C R4, R16, R13, RZ ;  /* 0x0000000d1004723e */ /* 0x004fc600048060ff */
[----:B------:R-:W2:Y:S04]  /*4f680*/  LDL.LU R16, [R1+0x1e4] ;  /* 0x0001e40001107983 */ /* 0x000ea80000300800 */
[----:B------:R-:W2:Y:S04]  /*4f690*/  LDL.LU R11, [R1+0x1e8] ;  /* 0x0001e800010b7983 */ /* 0x000ea80000300800 */
[----:B------:R-:W2:Y:S04]  /*4f6a0*/  LDL.LU R14, [R1+0x1ec] ;  /* 0x0001ec00010e7983 */ /* 0x000ea80000300800 */
[----:B------:R-:W-:Y:S04]  /*4f6b0*/  STL [R1+0x176c], R4 ;  /* 0x00176c0401007387 */ /* 0x000fe80000100800 */
[----:B------:R-:W2:Y:S01]  /*4f6c0*/  LDL.LU R10, [R1+0x170] ;  /* 0x00017000010a7983 */ /* 0x000ea20000300800 */
[----:B----4-:R-:W-:-:S02]  /*4f6d0*/  F2FP.SATFINITE.E5M2.F32.PACK_AB_MERGE_C R18, R17, R18, RZ ;  /* 0x000000121112723e */ /* 0x010fc400048060ff */
[----:B---3--:R-:W-:Y:S02]  /*4f6e0*/  F2FP.SATFINITE.E5M2.F32.PACK_AB_MERGE_C R17, R54, R15, RZ ;  /* 0x0000000f3611723e */ /* 0x008fe400048060ff */
[----:B------:R-:W3:Y:S04]  /*4f6f0*/  LDL.LU R15, [R1+0x174] ;  /* 0x00017400010f7983 */ /* 0x000ee80000300800 */
[----:B------:R-:W4:Y:S04]  /*4f700*/  LDL.LU R12, [R1+0x178] ;  /* 0x00017800010c7983 */ /* 0x000f280000300800 */
[----:B------:R-:W4:Y:S04]  /*4f710*/  LDL.LU R54, [R1+0x17c] ;  /* 0x00017c0001367983 */ /* 0x000f280000300800 */
[----:B------:R-:W3:Y:S04]  /*4f720*/  LDL.LU R2, [R1+0x140] ;  /* 0x0001400001027983 */ /* 0x000ee80000300800 */
[----:B------:R-:W3:Y:S04]  /*4f730*/  LDL.LU R13, [R1+0x144] ;  /* 0x00014400010d7983 */ /* 0x000ee80000300800 */
[----:B------:R-:W3:Y:S01]  /*4f740*/  LDL.LU R59, [R1+0x148] ;  /* 0x00014800013b7983 */ /* 0x000ee20000300800 */
[----:B------:R-:W-:Y:S01]  /*4f750*/  ISETP.LT.AND P0, PT, R60, UR18, !P0 ;  /* 0x000000123c007c0c */ /* 0x000fe2000c701270 */
[----:B------:R-:W1:-:S12]  /*4f760*/  LDCU UR18, c[0x0][0x398] ;  /* 0x00007300ff1277ac */ /* 0x000e580008000800 */
[----:B------:R-:W-:Y:S02]  /*4f770*/  @P0 LOP3.LUT R5, R5, 0x40000000, RZ, 0xfc, !PT ;  /* 0x4000000005050812 */ /* 0x000fe400078efcff */
[----:B0-----:R-:W-:Y:S02]  /*4f780*/  ISETP.GE.AND P0, PT, R8, UR14, PT ;  /* 0x0000000e08007c0c */ /* 0x001fe4000bf06270 */
[----:B------:R-:W-:Y:S02]  /*4f790*/  LOP3.LUT R5, R5, 0x7fffffff, RZ, 0xc0, !PT ;  /* 0x7fffffff05057812 */ /* 0x000fe400078ec0ff */
[----:B--2---:R-:W-:Y:S02]  /*4f7a0*/  F2FP.SATFINITE.E5M2.F32.PACK_AB_MERGE_C R16, R16, R58, RZ ;  /* 0x0000003a1010723e */ /* 0x004fe400048060ff */
[----:B------:R-:W-:Y:S01]  /*4f7b0*/  F2FP.SATFINITE.E5M2.F32.PACK_AB_MERGE_C R3, R14, R11, RZ ;  /* 0x0000000b0e03723e */ /* 0x000fe200048060ff */
[----:B------:R-:W2:Y:S01]  /*4f7c0*/  LDL.LU R58, [R1+0x14c] ;  /* 0x00014c00013a7983 */ /* 0x000ea20000300800 */
[----:B------:R-:W-:Y:S01]  /*4f7d0*/  VIADD R8, R0, 0x8 ;  /* 0x0000000800087836 */ /* 0x000fe20000000000 */
[----:B------:R-:W0:Y:S02]  /*4f7e0*/  LDCU UR14, c[0x0][0x39c] ;  /* 0x00007380ff0e77ac */ /* 0x000e240008000800 */
[----:B------:R0:W-:Y:S04]  /*4f7f0*/  STL [R1+0x1770], R3 ;  /* 0x0017700301007387 */ /* 0x0001e80000100800 */
[----:B------:R-:W2:Y:S01]  /*4f800*/  LDL.LU R11, [R1+0x104] ;  /* 0x00010400010b7983 */ /* 0x000ea20000300800 */
[----:B----4-:R-:W-:-:S03]  /*4f810*/  F2FP.SATFINITE.E5M2.F32.PACK_AB_MERGE_C R14, R54, R12, RZ ;  /* 0x0000000c360e723e */ /* 0x010fc600048060ff */
[----:B------:R-:W4:Y:S04]  /*4f820*/  LDL.LU R54, [R1+0x108] ;  /* 0x0001080001367983 */ /* 0x000f280000300800 */
[----:B------:R-:W4:Y:S01]  /*4f830*/  LDL.LU R12, [R1+0x10c] ;  /* 0x00010c00010c7983 */ /* 0x000f220000300800 */
[----:B------:R-:W-:Y:S01]  /*4f840*/  ISETP.LT.AND P1, PT, R60, UR20, !P0 ;  /* 0x000000143c007c0c */ /* 0x000fe2000c721270 */
[----:B------:R-:W0:Y:S01]  /*4f850*/  LDCU UR20, c[0x0][0x398] ;  /* 0x00007300ff1477ac */ /* 0x000e220008000800 */
[----:B------:R-:W-:Y:S01]  /*4f860*/  ISETP.LT.AND P0, PT, R61, UR16, !P0 ;  /* 0x000000103d007c0c */ /* 0x000fe2000c701270 */
[----:B------:R-:W0:Y:S10]  /*4f870*/  LDCU UR16, c[0x0][0x398] ;  /* 0x00007300ff1077ac */ /* 0x000e340008000800 */
        /* <DEDUP_REMOVED lines=30> */
[----:B------:R-:W-:Y:S02]  /*4fa60*/  ISETP.LT.AND P0, PT, R60, UR18, !P0 ;  /* 0x000000123c007c0c */ /* 0x000fe4000c701270 */
[----:B---3--:R-:W-:Y:S01]  /*4fa70*/  F2FP.SATFINITE.E5M2.F32.PACK_AB_MERGE_C R13, R13, R2, RZ ;  /* 0x000000020d0d723e */ /* 0x008fe200048060ff */
[----:B------:R-:W3:Y:S01]  /*4fa80*/  LDCU UR22, c[0x0][0x398] ;  /* 0x00007300ff1677ac */ /* 0x000ee20008000800 */
[----:B------:R-:W-:-:S02]  /*4fa90*/  F2FP.SATFINITE.E5M2.F32.PACK_AB_MERGE_C R15, R15, R10, RZ ;  /* 0x0000000a0f0f723e */ /* 0x000fc400048060ff */
[----:B------:R-:W3:Y:S01]  /*4faa0*/  LDL.LU R10, [R1+0xe4] ;  /* 0x0000e400010a7983 */ /* 0x000ee20000300800 */
[----:B------:R-:W1:Y:S03]  /*4fab0*/  LDCU UR18, c[0x0][0x398] ;  /* 0x00007300ff1277ac */ /* 0x000e660008000800 */
[----:B------:R-:W3:Y:S01]  /*4fac0*/  LDL.LU R3, [R1+0xe8] ;  /* 0x0000e80001037983 */ /* 0x000ee20000300800 */
[----:B------:R-:W-:-:S03]  /*4fad0*/  @P1 LOP3.LUT R5, R5, 0x2000000, RZ, 0xfc, !PT ;  /* 0x0200000005051812 */ /* 0x000fc600078efcff */
[----:B------:R-:W3:Y:S01]  /*4fae0*/  LDL.LU R4, [R1+0xec] ;  /* 0x0000ec0001047983 */ /* 0x000ee20000300800 */
        /* <DEDUP_REMOVED lines=13> */
[----:B-1----:R-:W-:Y:S01]  /*4fbc0*/  ISETP.GE.AND P0, PT, R8, UR58, PT ;  /* 0x0000003a08007c0c */ /* 0x002fe2000bf06270 */
[----:B------:R-:W1:Y:S01]  /*4fbd0*/  LDCU UR58, c[0x0][0x39c] ;  /* 0x00007380ff3a77ac */ /* 0x000e620008000800 */
[----:B--2---:R-:W-:-:S05]  /*4fbe0*/  F2FP.SATFINITE.E5M2.F32.PACK_AB_MERGE_C R2, R58, R59, RZ ;  /* 0x0000003b3a02723e */ /* 0x004fca00048060ff */
[----:B------:R2:W-:Y:S04]  /*4fbf0*/  STL [R1+0xfc], R2 ;  /* 0x0000fc0201007387 */ /* 0x0005e80000100800 */
[----:B------:R-:W3:Y:S04]  /*4fc00*/  LDL.LU R9, [R1+0xb0] ;  /* 0x0000b00001097983 */ /* 0x000ee80000300800 */
[----:B--2---:R-:W2:Y:S04]  /*4fc10*/  LDL.LU R2, [R1+0xb4] ;  /* 0x0000b40001027983 */ /* 0x004ea80000300800 */
[----:B------:R-:W2:Y:S04]  /*4fc20*/  LDL.LU R59, [R1+0xb8] ;  /* 0x0000b800013b7983 */ /* 0x000ea80000300800 */
[----:B------:R-:W2:Y:S04]  /*4fc30*/  LDL.LU R58, [R1+0xbc] ;  /* 0x0000bc00013a7983 */ /* 0x000ea80000300800 */
[----:B------:R-:W2:Y:S01]  /*4fc40*/  LDL.LU R8, [R1+0x100] ;  /* 0x0001000001087983 */ /* 0x000ea20000300800 */
[----:B----4-:R-:W-:-:S03]  /*4fc50*/  F2FP.SATFINITE.E5M2.F32.PACK_AB_MERGE_C R12, R12, R54, RZ ;  /* 0x000000360c0c723e */ /* 0x010fc600048060ff */
[----:B------:R-:W4:Y:S01]  /*4fc60*/  LDL.LU R54, [R1+0x17e8] ;  /* 0x0017e80001367983 */ /* 0x000f220000300800 */
[----:B---3--:R-:W-:Y:S01]  /*4fc70*/  ISETP.LT.AND P1, PT, R61, UR22, !P0 ;  /* 0x000000163d007c0c */ /* 0x008fe2000c721270 */
[----:B------:R-:W3:Y:S01]  /*4fc80*/  LDCU UR22, c[0x0][0x398] ;  /* 0x00007300ff1677ac */ /* 0x000ee20008000800 */
[----:B------:R-:W-:Y:S02]  /*4fc90*/  ISETP.LT.AND P0, PT, R60, UR18, !P0 ;  /* 0x000000123c007c0c */ /* 0x000fe4000c701270 */
[----:B------:R-:W-:Y:S01]  /*4fca0*/  LOP3.LUT R5, R5, 0xffefffff, RZ, 0xc0, !PT ;  /* 0xffefffff05057812 */ /* 0x000fe200078ec0ff */
[----:B------:R-:W0:Y:S08]  /*4fcb0*/  LDCU UR18, c[0x0][0x398] ;  /* 0x00007300ff1277ac */ /* 0x000e300008000800 */
[----:B------:R-:W-:-:S04]  /*4fcc0*/  @P1 LOP3.LUT R5, R5, 0x100000, RZ, 0xfc, !PT ;  /* 0x0010000005051812 */ /* 0x000fc800078efcff */
[----:B------:R-:W-:-:S04]  /*4fcd0*/  LOP3.LUT R5, R5, 0xfff7ffff, RZ, 0xc0, !PT ;  /* 0xfff7ffff05057812 */ /* 0x000fc800078ec0ff */
[----:B------:R-:W-:Y:S02]  /*4fce0*/  @P0 LOP3.LUT R5, R5, 0x80000, RZ, 0xfc, !PT ;  /* 0x0008000005050812 */ /* 0x000fe400078efcff */
[----:B------:R-:W-:Y:S02]  /*4fcf0*/  F2FP.SATFINITE.E5M2.F32.PACK_AB_MERGE_C R3, R4, R3, RZ ;  /* 0x000000030403723e */ /* 0x000fe400048060ff */
[----:B--2---:R-:W-:Y:S02]  /*4fd00*/  F2FP.SATFINITE.E5M2.F32.PACK_AB_MERGE_C R9, R2, R9, RZ ;  /* 0x000000090209723e */ /* 0x004fe400048060ff */
[----:B------:R-:W-:Y:S02]  /*4fd10*/  F2FP.SATFINITE.E5M2.F32.PACK_AB_MERGE_C R2, R58, R59, RZ ;  /* 0x0000003b3a02723e */ /* 0x000fe400048060ff */
[----:B------:R-:W-:Y:S01]  /*4fd20*/  F2FP.SATFINITE.E5M2.F32.PACK_AB_MERGE_C R11, R11, R8, RZ ;  /* 0x000000080b0b723e */ /* 0x000fe200048060ff */
[----:B------:R-:W-:-:S05]  /*4fd30*/  VIADD R8, R0, 0x36 ;  /* 0x0000003600087836 */ /* 0x000fca0000000000 */
[----:B0-----:R-:W-:Y:S01]  /*4fd40*/  ISETP.GE.AND P0, PT, R8, UR14, PT ;  /* 0x0000000e08007c0c */ /* 0x001fe2000bf06270 */
[----:B------:R-:W0:Y:S01]  /*4fd50*/  LDCU UR14, c[0x0][0x39c] ;  /* 0x00007380ff0e77ac */ /* 0x000e220008000800 */
[----:B------:R-:W2:Y:S04]  /*4fd60*/  LDL.LU R8, [R1+0xe0] ;  /* 0x0000e00001087983 */ /* 0x000ea80000300800 */
[----:B------:R4:W-:Y:S04]  /*4fd70*/  STL [R1+0xf8], R3 ;  /* 0x0000f80301007387 */ /* 0x0009e80000100800 */
[----:B------:R0:W-:Y:S01]  /*4fd80*/  STL [R1+0xf4], R2 ;  /* 0x0000f40201007387 */ /* 0x0001e20000100800 */
[----:B----4-:R-:W-:-:S03]  /*4fd90*/  LOP3.LUT R3, R54, 0xffff, RZ, 0xc0, !PT ;  /* 0x0000ffff36037812 */ /* 0x010fc600078ec0ff */
[----:B------:R-:W4:Y:S04]  /*4fda0*/  LDL.LU R54, [R1+0x17e4] ;  /* 0x0017e40001367983 */ /* 0x000f280000300800 */
[----:B------:R-:W3:Y:S01]  /*4fdb0*/  LDL.LU R58, [R1+0x13d0] ;  /* 0x0013d000013a7983 */ /* 0x000ee20000300800 */
[----:B------:R-:W-:Y:S02]  /*4fdc0*/  LOP3.LUT R4, R34, 0xffff, RZ, 0xc0, !PT ;  /* 0x0000ffff22047812 */ /* 0x000fe400078ec0ff */
[----:B------:R-:W-:Y:S02]  /*4fdd0*/  SHF.R.U32.HI R34, RZ, 0x8, R3 ;  /* 0x00000008ff227819 */ /* 0x000fe40000011603 */
[----:B------:R-:W-:Y:S02]  /*4fde0*/  SHF.R.U32.HI R59, RZ, 0x8, R4 ;  /* 0x00000008ff3b7819 */ /* 0x000fe40000011604 */
[----:B0-----:R-:W-:-:S02]  /*4fdf0*/  LOP3.LUT R2, R34, 0xffff, RZ, 0xc0, !PT ;  /* 0x0000ffff22027812 */ /* 0x001fc400078ec0ff */
[----:B------:R-:W-:Y:S02]  /*4fe00*/  LOP3.LUT R34, R59, 0xffff, RZ, 0xc0, !PT ;  /* 0x0000ffff3b227812 */ /* 0x000fe400078ec0ff */
[----:B------:R-:W-:Y:S02]  /*4fe10*/  PRMT R3, R3, 0x3340, R4 ;  /* 0x0000334003037816 */ /* 0x000fe40000000004 */
[----:B------:R-:W-:-:S03]  /*4fe20*/  PRMT R2, R2, 0x3340, R34 ;  /* 0x0000334002027816 */ /* 0x000fc60000000022 */
[----:B------:R-:W-:Y:S04]  /*4fe30*/  STL [R1+0x16d4], R3 ;  /* 0x0016d40301007387 */ /* 0x000fe80000100800 */
[----:B------:R0:W-:Y:S01]  /*4fe40*/  STL [R1+0x16a8], R2 ;  /* 0x0016a80201007387 */ /* 0x0001e20000100800 */
[----:B------:R-:W-:Y:S01]  /*4fe50*/  ISETP.LT.AND P1, PT, R60, UR20, !P0 ;  /* 0x000000143c007c0c */ /* 0x000fe2000c721270 */
[----:B------:R-:W0:Y:S01]  /*4fe60*/  LDCU UR20, c[0x0][0x398] ;  /* 0x00007300ff1477ac */ /* 0x000e220008000800 */
[----:B------:R-:W-:Y:S02]  /*4fe70*/  ISETP.LT.AND P0, PT, R61, UR16, !P0 ;  /* 0x000000103d007c0c */ /* 0x000fe4000c701270 */
[----:B------:R-:W-:Y:S01]  /*4fe80*/  LOP3.LUT R5, R5, 0xfffbffff, RZ, 0xc0, !PT ;  /* 0xfffbffff05057812 */ /* 0x000fe200078ec0ff */
[----:B------:R-:W0:Y:S08]  /*4fe90*/  LDCU UR16, c[0x0][0x398] ;  /* 0x00007300ff1077ac */ /* 0x000e300008000800 */
[----:B------:R-:W-:-:S04]  /*4fea0*/  @P1 LOP3.LUT R5, R5, 0x40000, RZ, 0xfc, !PT ;  /* 0x0004000005051812 */ /* 0x000fc800078efcff */
[----:B------:R-:W-:-:S04]  /*4feb0*/  LOP3.LUT R5, R5, 0xfffeffff, RZ, 0xc0, !PT ;  /* 0xfffeffff05057812 */ /* 0x000fc800078ec0ff */
[----:B------:R-:W-:-:S04]  /*4fec0*/  @P0 LOP3.LUT R5, R5, 0x10000, RZ, 0xfc, !PT ;  /* 0x0001000005050812 */ /* 0x000fc800078efcff */
[----:B------:R-:W-:Y:S02]  /*4fed0*/  LOP3.LUT R5, R5, 0xfffdffff, RZ, 0xc0, !PT ;  /* 0xfffdffff05057812 */ /* 0x000fe400078ec0ff */
[----:B----4-:R-:W-:Y:S02]  /*4fee0*/  LOP3.LUT R34, R54, 0xffff, RZ, 0xc0, !PT ;  /* 0x0000ffff36227812 */ /* 0x010fe400078ec0ff */
[----:B------:R-:W4:Y:S01]  /*4fef0*/  LDL.LU R54, [R1+0x17e0] ;  /* 0x0017e00001367983 */ /* 0x000f220000300800 */
[----:B--2---:R-:W-:Y:S01]  /*4ff00*/  F2FP.SATFINITE.E5M2.F32.PACK_AB_MERGE_C R10, R10, R8, RZ ;  /* 0x000000080a0a723e */ /* 0x004fe200048060ff */
[----:B------:R-:W-:-:S05]  /*4ff10*/  VIADD R8, R0, 0xb ;  /* 0x0000000b00087836 */ /* 0x000fca0000000000 */
[----:B-1----:R-:W-:Y:S01]  /*4ff20*/  ISETP.GE.AND P0, PT, R8, UR58, PT ;  /* 0x0000003a08007c0c */ /* 0x002fe2000bf06270 */
[----:B------:R-:W-:Y:S01]  /*4ff30*/  VIADD R8, R0, 0x35 ;  /* 0x0000003500087836 */ /* 0x000fe20000000000 */
[----:B------:R-:W1:Y:S02]  /*4ff40*/  LDCU UR58, c[0x0][0x39c] ;  /* 0x00007380ff3a77ac */ /* 0x000e640008000800 */
[----:B---3--:R-:W-:Y:S02]  /*4ff50*/  ISETP.LT.AND P1, PT, R61, UR22, !P0 ;  /* 0x000000163d007c0c */ /* 0x008fe4000c721270 */
[----:B------:R-:W-:Y:S01]  /*4ff60*/  ISETP.LT.AND P0, PT, R60, UR18, !P0 ;  /* 0x000000123c007c0c */ /* 0x000fe2000c701270 */
[----:B------:R-:W2:Y:S01]  /*4ff70*/  LDCU UR22, c[0x0][0x398] ;  /* 0x00007300ff1677ac */ /* 0x000ea20008000800 */
[----:B------:R-:W3:Y:S09]  /*4ff80*/  LDCU UR18, c[0x0][0x398] ;  /* 0x00007300ff1277ac */ /* 0x000ef20008000800 */
        /* <DEDUP_REMOVED lines=17> */
[----:B--2---:R-:W-:Y:S01]  /*500a0*/  ISETP.LT.AND P1, PT, R61, UR22, !P0 ;  /* 0x000000163d007c0c */ /* 0x004fe2000c721270 */
[----:B------:R-:W1:Y:S01]  /*500b0*/  LDCU UR58, c[0x0][0x39c] ;  /* 0x00007380ff3a77ac */ /* 0x000e620008000800 */
[----:B---3--:R-:W-:Y:S01]  /*500c0*/  ISETP.LT.AND P0, PT, R60, UR18, !P0 ;  /* 0x000000123c007c0c */ /* 0x008fe2000c701270 */
[----:B------:R-:W2:Y:S01]  /*500d0*/  LDCU UR22, c[0x0][0x398] ;  /* 0x00007300ff1677ac */ /* 0x000ea20008000800 */
[----:B------:R-:W-:-:S02]  /*500e0*/  LOP3.LUT R2, R58, 0xffff, RZ, 0xc0, !PT ;  /* 0x0000ffff3a027812 */ /* 0x000fc400078ec0ff */
[----:B------:R-:W-:Y:S01]  /*500f0*/  LOP3.LUT R9, R9, 0xffff, RZ, 0xc0, !PT ;  /* 0x0000ffff09097812 */ /* 0x000fe200078ec0ff */
[----:B------:R-:W3:Y:S06]  /*50100*/  LDCU UR18, c[0x0][0x398] ;  /* 0x00007300ff1277ac */ /* 0x000eec0008000800 */
        /* <DEDUP_REMOVED lines=8> */
[----:B------:R-:W-:Y:S02]  /*50190*/  ISETP.LT.AND P0, PT, R61, UR16, !P0 ;  /* 0x000000103d007c0c */ /* 0x000fe4000c701270 */
[--C-:B------:R-:W-:Y:S01]  /*501a0*/  PRMT R58, R2, 0x3340, R9.reuse ;  /* 0x00003340023a7816 */ /* 0x100fe20000000009 */
[----:B------:R-:W0:Y:S01]  /*501b0*/  LDCU UR16, c[0x0][0x398] ;  /* 0x00007300ff1077ac */ /* 0x000e220008000800 */
[----:B------:R-:W-:-:S02]  /*501c0*/  SHF.R.U32.HI R3, RZ, 0x8, R9 ;  /* 0x00000008ff037819 */ /* 0x000fc40000011609 */
[----:B------:R-:W-:Y:S01]  /*501d0*/  SHF.R.U32.HI R4, RZ, 0x8, R2 ;  /* 0x00000008ff047819 */ /* 0x000fe20000011602 */
[----:B------:R-:W0:Y:S04]  /*501e0*/  LDCU UR20, c[0x0][0x39c] ;  /* 0x00007380ff1477ac */ /* 0x000e280008000800 */
[----:B------:R-:W-:-:S04]  /*501f0*/  @P1 LOP3.LUT R5, R5, 0x400, RZ, 0xfc, !PT ;  /* 0x0000040005051812 */ /* 0x000fc800078efcff */
[----:B------:R-:W-:Y:S01]  /*50200*/  LOP3.LUT R5, R5, 0xfffffeff, RZ, 0xc0, !PT ;  /* 0xfffffeff05057812 */ /* 0x000fe200078ec0ff */
[----:B------:R0:W-:Y:S03]  /*50210*/  STL [R1+0x16d0], R58 ;  /* 0x0016d03a01007387 */ /* 0x0001e60000100800 */
[----:B------:R-:W-:Y:S02]  /*50220*/  @P0 LOP3.LUT R5, R5, 0x100, RZ, 0xfc, !PT ;  /* 0x0000010005050812 */ /* 0x000fe400078efcff */
[----:B-1----:R-:W-:Y:S01]  /*50230*/  ISETP.GE.AND P0, PT, R8, UR58, PT ;  /* 0x0000003a08007c0c */ /* 0x002fe2000bf06270 */
[----:B0-----:R-:W4:Y:S03]  /*50240*/  LDL.LU R58, [R1+0x13d4] ;  /* 0x0013d400013a7983 */ /* 0x001f260000300800 */
[----:B--2---:R-:W-:-:S02]  /*50250*/  ISETP.LT.AND P1, PT, R61, UR22, !P0 ;  /* 0x000000163d007c0c */ /* 0x004fc4000c721270 */
[----:B------:R-:W-:Y:S01]  /*50260*/  LOP3.LUT R5, R5, 0xfffffdff, RZ, 0xc0, !PT ;  /* 0xfffffdff05057812 */ /* 0x000fe200078ec0ff */
[----:B------:R-:W-:Y:S01]  /*50270*/  VIADD R8, R0, 0x33 ;  /* 0x0000003300087836 */ /* 0x000fe20000000000 */
[----:B---3--:R-:W-:Y:S01]  /*50280*/  ISETP.LT.AND P0, PT, R60, UR18, !P0 ;  /* 0x000000123c007c0c */ /* 0x008fe2000c701270 */
[----:B------:R-:W0:Y:S01]  /*50290*/  LDCU UR58, c[0x0][0x39c] ;  /* 0x00007380ff3a77ac */ /* 0x000e220008000800 */
[----:B------:R-:W-:Y:S02]  /*502a0*/  PRMT R9, R34, 0x3340, R36 ;  /* 0x0000334022097816 */ /* 0x000fe40000000024 */
[----:B------:R-:W-:Y:S01]  /*502b0*/  SHF.R.U32.HI R2, RZ, 0x8, R34 ;  /* 0x00000008ff027819 */ /* 0x000fe20000011622 */
[----:B------:R-:W1:Y:S04]  /*502c0*/  LDCU UR18, c[0x0][0x398] ;  /* 0x00007300ff1277ac */ /* 0x000e680008000800 */
[----:B------:R-:W-:Y:S01]  /*502d0*/  @P1 LOP3.LUT R5, R5, 0x200, RZ, 0xfc, !PT ;  /* 0x0000020005051812 */ /* 0x000fe200078efcff */
[----:B------:R-:W2:Y:S03]  /*502e0*/  LDCU UR22, c[0x0][0x398] ;  /* 0x00007300ff1677ac */ /* 0x000ea60008000800 */
[----:B------:R-:W-:Y:S01]  /*502f0*/  LOP3.LUT R5, R5, 0xffffffbf, RZ, 0xc0, !PT ;  /* 0xffffffbf05057812 */ /* 0x000fe200078ec0ff */
[----:B------:R3:W-:Y:S03]  /*50300*/  STL [R1+0x16cc], R9 ;  /* 0x0016cc0901007387 */ /* 0x0007e60000100800 */
[----:B------:R-:W-:-:S02]  /*50310*/  @P0 LOP3.LUT R5, R5, 0x40, RZ, 0xfc, !PT ;  /* 0x0000004005050812 */ /* 0x000fc400078efcff */
[----:B------:R-:W-:Y:S01]  /*50320*/  ISETP.GE.AND P0, PT, R8, UR14, PT ;  /* 0x0000000e08007c0c */ /* 0x000fe2000bf06270 */
[----:B------:R-:W0:Y:S01]  /*50330*/  LDCU UR14, c[0x0][0x39c] ;  /* 0x00007380ff0e77ac */ /* 0x000e220008000800 */
[----:B------:R-:W-:Y:S02]  /*50340*/  LOP3.LUT R8, R3, 0xffff, RZ, 0xc0, !PT ;  /* 0x0000ffff03087812 */ /* 0x000fe400078ec0ff */
[----:B---3--:R-:W-:Y:S02]  /*50350*/  LOP3.LUT R9, R4, 0xffff, RZ, 0xc0, !PT ;  /* 0x0000ffff04097812 */ /* 0x008fe400078ec0ff */
[----:B------:R-:W-:Y:S02]  /*50360*/  SHF.R.U32.HI R34, RZ, 0x8, R36 ;  /* 0x00000008ff227819 */ /* 0x000fe40000011624 */
[----:B------:R-:W-:Y:S02]  /*50370*/  LOP3.LUT R36, R2, 0xffff, RZ, 0xc0, !PT ;  /* 0x0000ffff02247812 */ /* 0x000fe400078ec0ff */
[----:B------:R-:W-:-:S02]  /*50380*/  PRMT R2, R9, 0x3340, R8 ;  /* 0x0000334009027816 */ /* 0x000fc40000000008 */
[----:B------:R-:W-:-:S03]  /*50390*/  LOP3.LUT R34, R34, 0xffff, RZ, 0xc0, !PT ;  /* 0x0000ffff22227812 */ /* 0x000fc600078ec0ff */
[----:B------:R3:W-:Y:S02]  /*503a0*/  STL [R1+0x1404], R2 ;  /* 0x0014040201007387 */ /* 0x0007e40000100800 */
[----:B---3--:R-:W-:-:S05]  /*503b0*/  PRMT R2, R36, 0x3340, R34 ;  /* 0x0000334024027816 */ /* 0x008fca0000000022 */
[----:B------:R3:W-:Y:S01]  /*503c0*/  STL [R1+0x13d0], R2 ;  /* 0x0013d00201007387 */ /* 0x0007e20000100800 */
[----:B----4-:R-:W-:-:S03]  /*503d0*/  LOP3.LUT R9, R54, 0xffff, RZ, 0xc0, !PT ;  /* 0x0000ffff36097812 */ /* 0x010fc600078ec0ff */
[----:B------:R-:W4:Y:S04]  /*503e0*/  LDL.LU R54, [R1+0x17dc] ;  /* 0x0017dc0001367983 */ /* 0x000f280000300800 */
[----:B------:R-:W4:Y:S04]  /*503f0*/  LDL.LU R4, [R1+0x1424] ;  /* 0x0014240001047983 */ /* 0x000f280000300800 */
[----:B---3--:R-:W3:Y:S01]  /*50400*/  LDL.LU R2, [R1+0x13e0] ;  /* 0x0013e00001027983 */ /* 0x008ee20000300800 */
[----:B------:R-:W-:Y:S02]  /*50410*/  ISETP.LT.AND P1, PT, R60, UR16, !P0 ;  /* 0x000000103c007c0c */ /* 0x000fe4000c721270 */
[----:B------:R-:W-:Y:S01]  /*50420*/  LOP3.LUT R5, R5, 0xffffff7f, RZ, 0xc0, !PT ;  /* 0xffffff7f05057812 */ /* 0x000fe200078ec0ff */
[----:B------:R-:W-:Y:S01]  /*50430*/  VIADD R8, R0, 0xe ;  /* 0x0000000e00087836 */ /* 0x000fe20000000000 */
[----:B------:R-:W-:Y:S01]  /*50440*/  ISETP.LT.AND P0, PT, R61, UR26, !P0 ;  /* 0x0000001a3d007c0c */ /* 0x000fe2000c701270 */
[----:B------:R-:W0:Y:S01]  /*50450*/  LDCU UR26, c[0x0][0x398] ;  /* 0x00007300ff1a77ac */ /* 0x000e220008000800 */
[----:B------:R-:W-:-:S02]  /*50460*/  LOP3.LUT R10, R10, 0xffff, RZ, 0xc0, !PT ;  /* 0x0000ffff0a0a7812 */ /* 0x000fc400078ec0ff */
[----:B------:R-:W-:Y:S01]  /*50470*/  LOP3.LUT R11, R11, 0xffff, RZ, 0xc0, !PT ;  /* 0x0000ffff0b0b7812 */ /* 0x000fe200078ec0ff */
[----:B------:R-:W1:Y:S04]  /*50480*/  LDCU UR16, c[0x0][0x39c] ;  /* 0x00007380ff1077ac */ /* 0x000e680008000800 */
[----:B------:R-:W-:-:S04]  /*50490*/  @P1 LOP3.LUT R5, R5, 0x80, RZ, 0xfc, !PT ;  /* 0x0000008005051812 */ /* 0x000fc800078efcff */
[----:B------:R-:W-:-:S04]  /*504a0*/  LOP3.LUT R5, R5, 0xffffffdf, RZ, 0xc0, !PT ;  /* 0xffffffdf05057812 */ /* 0x000fc800078ec0ff */
[----:B------:R-:W-:Y:S02]  /*504b0*/  @P0 LOP3.LUT R5, R5, 0x20, RZ, 0xfc, !PT ;  /* 0x0000002005050812 */ /* 0x000fe400078efcff */
[----:B0-----:R-:W-:Y:S02]  /*504c0*/  ISETP.GE.AND P0, PT, R8, UR58, PT ;  /* 0x0000003a08007c0c */ /* 0x001fe4000bf06270 */
[----:B------:R-:W-:Y:S01]  /*504d0*/  LOP3.LUT R5, R5, 0xffffffef, RZ, 0xc0, !PT ;  /* 0xffffffef05057812 */ /* 0x000fe200078ec0ff */
[----:B------:R-:W-:Y:S01]  /*504e0*/  VIADD R8, R0, 0x32 ;  /* 0x0000003200087836 */ /* 0x000fe20000000000 */
[----:B-1----:R-:W-:Y:S01]  /*504f0*/  ISETP.LT.AND P1, PT, R61, UR18, !P0 ;  /* 0x000000123d007c0c */ /* 0x002fe2000c721270 */
[----:B------:R-:W0:Y:S01]  /*50500*/  LDCU UR58, c[0x0][0x39c] ;  /* 0x00007380ff3a77ac */ /* 0x000e220008000800 */
[----:B--2---:R-:W-:Y:S01]  /*50510*/  ISETP.LT.AND P0, PT, R60, UR22, !P0 ;  /* 0x000000163c007c0c */ /* 0x004fe2000c701270 */
[----:B------:R-:W1:Y:S01]  /*50520*/  LDCU UR18, c[0x0][0x398] ;  /* 0x00007300ff1277ac */ /* 0x000e620008000800 */
[----:B------:R-:W2:Y:S09]  /*50530*/  LDCU UR22, c[0x0][0x398] ;  /* 0x00007300ff1677ac */ /* 0x000eb20008000800 */
[----:B------:R-:W-:-:S04]  /*50540*/  @P1 LOP3.LUT R5, R5, 0x10, RZ, 0xfc, !PT ;  /* 0x0000001005051812 */ /* 0x000fc800078efcff */
[----:B------:R-:W-:-:S04]  /*50550*/  LOP3.LUT R5, R5, 0xfffffff7, RZ, 0xc0, !PT ;  /* 0xfffffff705057812 */ /* 0x000fc800078ec0ff */
[----:B------:R-:W-:Y:S02]  /*50560*/  @P0 LOP3.LUT R5, R5, 0x8, RZ, 0xfc, !PT ;  /* 0x0000000805050812 */ /* 0x000fe400078efcff */
[----:B------:R-:W-:Y:S01]  /*50570*/  ISETP.GE.AND P0, PT, R8, UR14, PT ;  /* 0x0000000e08007c0c */ /* 0x000fe2000bf06270 */
[----:B------:R-:W0:Y:S03]  /*50580*/  LDCU UR14, c[0x0][0x39c] ;  /* 0x00007380ff0e77ac */ /* 0x000e260008000800 */
        /* <DEDUP_REMOVED lines=8> */
[----:B------:R-:W-:-:S04]  /*50610*/  LOP3.LUT R34, R58, 0xffff, RZ, 0xc0, !PT ;  /* 0x0000ffff3a227812 */ /* 0x000fc800078ec0ff */
[----:B------:R-:W-:Y:S02]  /*50620*/  PRMT R3, R34, 0x3340, R10 ;  /* 0x0000334022037816 */ /* 0x000fe4000000000a */
[----:B------:R-:W-:Y:S02]  /*50630*/  SHF.R.U32.HI R36, RZ, 0x8, R34 ;  /* 0x00000008ff247819 */ /* 0x000fe40000011622 */
[----:B------:R-:W-:Y:S02]  /*50640*/  SHF.R.U32.HI R10, RZ, 0x8, R10 ;  /* 0x00000008ff0a7819 */ /* 0x000fe4000001160a */
[----:B------:R-:W-:Y:S02]  /*50650*/  SHF.R.U32.HI R34, RZ, 0x8, R9 ;  /* 0x00000008ff227819 */ /* 0x000fe40000011609 */
[----:B------:R-:W-:Y:S02]  /*50660*/  PRMT R58, R9, 0x3340, R41 ;  /* 0x00003340093a7816 */ /* 0x000fe40000000029 */
[----:B------:R-:W-:-:S02]  /*50670*/  LOP3.LUT R9, R36, 0xffff, RZ, 0xc0, !PT ;  /* 0x0000ffff24097812 */ /* 0x000fc400078ec0ff */
[----:B------:R-:W-:Y:S01]  /*50680*/  LOP3.LUT R8, R10, 0xffff, RZ, 0xc0, !PT ;  /* 0x0000ffff0a087812 */ /* 0x000fe200078ec0ff */
[----:B------:R0:W-:Y:S03]  /*50690*/  STL [R1+0x16c8], R3 ;  /* 0x0016c80301007387 */ /* 0x0001e60000100800 */
[----:B0-----:R-:W-:Y:S01]  /*506a0*/  PRMT R3, R9, 0x3340, R8 ;  /* 0x0000334009037816 */ /* 0x001fe20000000008 */
[----:B------:R-:W-:-:S05]  /*506b0*/  VIADD R8, R0, 0xf ;  /* 0x0000000f00087836 */ /* 0x000fca0000000000 */
[----:B------:R-:W-:Y:S02]  /*506c0*/  ISETP.GE.AND P0, PT, R8, UR58, PT ;  /* 0x0000003a08007c0c */ /* 0x000fe4000bf06270 */
[----:B------:R-:W-:Y:S02]  /*506d0*/  LOP3.LUT R5, R5, 0xfffffffd, RZ, 0xc0, !PT ;  /* 0xfffffffd05057812 */ /* 0x000fe400078ec0ff */
[----:B------:R-:W-:Y:S01]  /*506e0*/  SHF.R.U32.HI R41, RZ, 0x8, R41 ;  /* 0x00000008ff297819 */ /* 0x000fe20000011629 */
[----:B------:R-:W-:Y:S01]  /*506f0*/  STL [R1+0xad4], R3 ;  /* 0x000ad40301007387 */ /* 0x000fe20000100800 */
[----:B-1----:R-:W-:Y:S02]  /*50700*/  ISETP.LT.AND P1, PT, R61, UR18, !P0 ;  /* 0x000000123d007c0c */ /* 0x002fe4000c721270 */
[----:B------:R-:W-:Y:S01]  /*50710*/  LOP3.LUT R34, R34, 0xffff, RZ, 0xc0, !PT ;  /* 0x0000ffff22227812 */ /* 0x000fe200078ec0ff */
[----:B------:R-:W-:Y:S01]  /*50720*/  VIADD R8, R0, 0x31 ;  /* 0x0000003100087836 */ /* 0x000fe20000000000 */
[----:B------:R-:W-:Y:S01]  /*50730*/  LOP3.LUT R10, R41, 0xffff, RZ, 0xc0, !PT ;  /* 0x0000ffff290a7812 */ /* 0x000fe200078ec0ff */
[----:B------:R-:W0:Y:S01]  /*50740*/  LDCU UR18, c[0x0][0x398] ;  /* 0x00007300ff1277ac */ /* 0x000e220008000800 */
[----:B--2---:R-:W-:Y:S01]  /*50750*/  ISETP.LT.AND P0, PT, R60, UR22, !P0 ;  /* 0x000000163c007c0c */ /* 0x004fe2000c701270 */
[----:B------:R-:W1:Y:S06]  /*50760*/  LDCU UR58, c[0x0][0x39c] ;  /* 0x00007380ff3a77ac */ /* 0x000e6c0008000800 */
[----:B------:R-:W-:Y:S01]  /*50770*/  @P1 LOP3.LUT R5, R5, 0x2, RZ, 0xfc, !PT ;  /* 0x0000000205051812 */ /* 0x000fe200078efcff */
[----:B------:R-:W2:Y:S01]  /*50780*/  LDCU UR22, c[0x0][0x398] ;  /* 0x00007300ff1677ac */ /* 0x000ea20008000800 */
[----:B------:R-:W-:-:S03]  /*50790*/  PRMT R59, R34, 0x3340, R10 ;  /* 0x00003340223b7816 */ /* 0x000fc6000000000a */
[----:B------:R0:W-:Y:S04]  /*507a0*/  STL [R1+0x16f4], R5 ;  /* 0x0016f40501007387 */ /* 0x0001e80000100800 */
[----:B0-----:R-:W2:Y:S01]  /*507b0*/  LDL.LU R5, [R1+0x1434] ;  /* 0x0014340001057983 */ /* 0x001ea20000300800 */
[----:B----4-:R-:W-:Y:S02]  /*507c0*/  LOP3.LUT R54, R54, 0xbfffffff, RZ, 0xc0, !PT ;  /* 0xbfffffff36367812 */ /* 0x010fe400078ec0ff */
[----:B------:R-:W-:Y:S02]  /*507d0*/  LOP3.LUT R10, R4, 0xffff, RZ, 0xc0, !PT ;  /* 0x0000ffff040a7812 */ /* 0x000fe400078ec0ff */
[----:B---3--:R-:W-:Y:S02]  /*507e0*/  LOP3.LUT R9, R2, 0xffff, RZ, 0xc0, !PT ;  /* 0x0000ffff02097812 */ /* 0x008fe400078ec0ff */
[----:B------:R-:W3:Y:S01]  /*507f0*/  LDL.LU R2, [R1+0x13e8] ;  /* 0x0013e80001027983 */ /* 0x000ee20000300800 */
[----:B------:R-:W-:-:S02]  /*50800*/  PRMT R3, R10, 0x3340, R40 ;  /* 0x000033400a037816 */ /* 0x000fc40000000028 */
[----:B------:R-:W-:Y:S02]  /*50810*/  SHF.R.U32.HI R40, RZ, 0x8, R40 ;  /* 0x00000008ff287819 */ /* 0x000fe40000011628 */
[----:B------:R-:W-:Y:S01]  /*50820*/  @P0 LOP3.LUT R54, R54, 0x40000000, RZ, 0xfc, !PT ;  /* 0x4000000036360812 */ /* 0x000fe200078efcff */
[----:B------:R0:W-:Y:S01]  /*50830*/  STL [R1+0x98], R3 ;  /* 0x0000980301007387 */ /* 0x0001e20000100800 */
[----:B------:R-:W-:Y:S01]  /*50840*/  ISETP.GE.AND P0, PT, R8, UR26, PT ;  /* 0x0000001a08007c0c */ /* 0x000fe2000bf06270 */
[----:B------:R-:W4:Y:S01]  /*50850*/  LDCU UR26, c[0x0][0x39c] ;  /* 0x00007380ff1a77ac */ /* 0x000f220008000800 */
[----:B------:R-:W-:Y:S02]  /*50860*/  LOP3.LUT R8, R40, 0xffff, RZ, 0xc0, !PT ;  /* 0x0000ffff28087812 */ /* 0x000fe400078ec0ff */
[----:B------:R-:W3:Y:S01]  /*50870*/  LDL.LU R40, [R1+0x143c] ;  /* 0x00143c0001287983 */ /* 0x000ee20000300800 */
[----:B------:R-:W-:Y:S01]  /*50880*/  ISETP.LT.AND P1, PT, R60, UR30, !P0 ;  /* 0x0000001e3c007c0c */ /* 0x000fe2000c721270 */
[----:B------:R-:W0:Y:S01]  /*50890*/  LDCU UR30, c[0x0][0x398] ;  /* 0x00007300ff1e77ac */ /* 0x000e220008000800 */
[----:B------:R-:W-:-:S02]  /*508a0*/  SHF.R.U32.HI R36, RZ, 0x8, R10 ;  /* 0x00000008ff247819 */ /* 0x000fc4000001160a */
[----:B------:R-:W-:Y:S01]  /*508b0*/  ISETP.LT.AND P0, PT, R61, UR18, !P0 ;  /* 0x000000123d007c0c */ /* 0x000fe2000c701270 */
[----:B------:R-:W0:Y:S01]  /*508c0*/  LDCU UR18, c[0x0][0x39c] ;  /* 0x00007380ff1277ac */ /* 0x000e220008000800 */
[----:B------:R-:W-:Y:S02]  /*508d0*/  LOP3.LUT R54, R54, 0x7fffffff, RZ, 0xc0, !PT ;  /* 0x7fffffff36367812 */ /* 0x000fe400078ec0ff */
[----:B------:R-:W-:Y:S02]  /*508e0*/  SHF.R.U32.HI R34, RZ, 0x8, R9 ;  /* 0x00000008ff227819 */ /* 0x000fe40000011609 */
[----:B------:R-:W-:Y:S02]  /*508f0*/  PRMT R4, R9, 0x3340, R11 ;  /* 0x0000334009047816 */ /* 0x000fe4000000000b */
[----:B------:R-:W-:Y:S02]  /*50900*/  LOP3.LUT R9, R36, 0xffff, RZ, 0xc0, !PT ;  /* 0x0000ffff24097812 */ /* 0x000fe400078ec0ff */
[----:B------:R-:W-:Y:S01]  /*50910*/  @P1 LOP3.LUT R54, R54, 0x80000000, RZ, 0xfc, !PT ;  /* 0x8000000036361812 */ /* 0x000fe200078efcff */
[----:B------:R-:W3:Y:S01]  /*50920*/  LDL.LU R36, [R1+0x1440] ;  /* 0x0014400001247983 */ /* 0x000ee20000300800 */
[----:B------:R-:W-:Y:S01]  /*50930*/  PRMT R41, R9, 0x3340, R8 ;  /* 0x0000334009297816 */ /* 0x000fe20000000008 */
[----:B------:R-:W-:Y:S01]  /*50940*/  VIADD R8, R0, 0x10 ;  /* 0x0000001000087836 */ /* 0x000fe20000000000 */
[----:B------:R-:W-:-:S04]  /*50950*/  LOP3.LUT R54, R54, 0xdfffffff, RZ, 0xc0, !PT ;  /* 0xdfffffff36367812 */ /* 0x000fc800078ec0ff */
[----:B------:R-:W-:Y:S02]  /*50960*/  @P0 LOP3.LUT R54, R54, 0x20000000, RZ, 0xfc, !PT ;  /* 0x2000000036360812 */ /* 0x000fe400078efcff */
[----:B-1----:R-:W-:Y:S02]  /*50970*/  ISETP.GE.AND P0, PT, R8, UR58, PT ;  /* 0x0000003a08007c0c */ /* 0x002fe4000bf06270 */
[----:B------:R-:W-:Y:S02]  /*50980*/  SHF.R.U32.HI R10, RZ, 0x8, R11 ;  /* 0x00000008ff0a7819 */ /* 0x000fe4000001160b */
[----:B------:R-:W-:Y:S02]  /*50990*/  LOP3.LUT R54, R54, 0xefffffff, RZ, 0xc0, !PT ;  /* 0xefffffff36367812 */ /* 0x000fe400078ec0ff */
[----:B------:R-:W-:Y:S01]  /*509a0*/  LOP3.LUT R13, R13, 0xffff, RZ, 0xc0, !PT ;  /* 0x0000ffff0d0d7812 */ /* 0x000fe200078ec0ff */
[----:B------:R-:W-:Y:S01]  /*509b0*/  VIADD R8, R0, 0x30 ;  /* 0x0000003000087836 */ /* 0x000fe20000000000 */
[----:B--2---:R-:W-:Y:S01]  /*509c0*/  ISETP.LT.AND P1, PT, R61, UR22, !P0 ;  /* 0x000000163d007c0c */ /* 0x004fe2000c721270 */
[----:B------:R-:W1:Y:S01]  /*509d0*/  LDCU UR58, c[0x0][0x39c] ;  /* 0x00007380ff3a77ac */ /* 0x000e620008000800 */
[----:B------:R-:W-:-:S02]  /*509e0*/  LOP3.LUT R11, R34, 0xffff, RZ, 0xc0, !PT ;  /* 0x0000ffff220b7812 */ /* 0x000fc400078ec0ff */
[----:B------:R-:W-:Y:S01]  /*509f0*/  LOP3.LUT R10, R10, 0xffff, RZ, 0xc0, !PT ;  /* 0x0000ffff0a0a7812 */ /* 0x000fe200078ec0ff */
[----:B------:R-:W2:Y:S01]  /*50a00*/  LDCU UR22, c[0x0][0x398] ;  /* 0x00007300ff1677ac */ /* 0x000ea20008000800 */
[----:B------:R-:W-:Y:S02]  /*50a10*/  ISETP.LT.AND P0, PT, R60, UR34, !P0 ;  /* 0x000000223c007c0c */ /* 0x000fe4000c701270 */
[----:B0-----:R-:W-:Y:S01]  /*50a20*/  PRMT R3, R11, 0x3340, R10 ;  /* 0x000033400b037816 */ /* 0x001fe2000000000a */
[----:B------:R-:W0:Y:S04]  /*50a30*/  LDCU UR34, c[0x0][0x398] ;  /* 0x00007300ff2277ac */ /* 0x000e280008000800 */
[----:B------:R-:W-:-:S04]  /*50a40*/  @P1 LOP3.LUT R54, R54, 0x10000000, RZ, 0xfc, !PT ;  /* 0x1000000036361812 */ /* 0x000fc800078efcff */
[----:B------:R-:W-:-:S04]  /*50a50*/  LOP3.LUT R54, R54, 0xf7ffffff, RZ, 0xc0, !PT ;  /* 0xf7ffffff36367812 */ /* 0x000fc800078ec0ff */
[----:B------:R-:W-:Y:S02]  /*50a60*/  @P0 LOP3.LUT R54, R54, 0x8000000, RZ, 0xfc, !PT ;  /* 0x0800000036360812 */ /* 0x000fe400078efcff */
[----:B----4-:R-:W-:Y:S01]  /*50a70*/  ISETP.GE.AND P0, PT, R8, UR26, PT ;  /* 0x0000001a08007c0c */ /* 0x010fe2000bf06270 */
[----:B------:R-:W4:Y:S01]  /*50a80*/  LDCU UR26, c[0x0][0x398] ;  /* 0x00007300ff1a77ac */ /* 0x000f220008000800 */
[----:B------:R-:W-:-:S04]  /*50a90*/  LOP3.LUT R10, R5, 0xffff, RZ, 0xc0, !PT ;  /* 0x0000ffff050a7812 */ /* 0x000fc800078ec0ff */
[----:B------:R-:W-:Y:S02]  /*50aa0*/  SHF.R.U32.HI R34, RZ, 0x8, R10 ;  /* 0x00000008ff227819 */ /* 0x000fe4000001160a */
[----:B------:R-:W-:Y:S02]  /*50ab0*/  PRMT R5, R10, 0x3340, R43 ;  /* 0x000033400a057816 */ /* 0x000fe4000000002b */
[----:B------:R-:W-:Y:S02]  /*50ac0*/  SHF.R.U32.HI R10, RZ, 0x8, R13 ;  /* 0x00000008ff0a7819 */ /* 0x000fe4000001160d */
[----:B------:R-:W-:Y:S02]  /*50ad0*/  SHF.R.U32.HI R43, RZ, 0x8, R43 ;  /* 0x00000008ff2b7819 */ /* 0x000fe4000001162b */
[----:B------:R-:W-:Y:S02]  /*50ae0*/  LOP3.LUT R10, R10, 0xffff, RZ, 0xc0, !PT ;  /* 0x0000ffff0a0a7812 */ /* 0x000fe400078ec0ff */
[----:B------:R-:W-:-:S02]  /*50af0*/  LOP3.LUT R8, R43, 0xffff, RZ, 0xc0, !PT ;  /* 0x0000ffff2b087812 */ /* 0x000fc400078ec0ff */
[----:B---3--:R-:W-:-:S04]  /*50b00*/  LOP3.LUT R9, R2, 0xffff, RZ, 0xc0, !PT ;  /* 0x0000ffff02097812 */ /* 0x008fc800078ec0ff */
[----:B------:R-:W-:-:S04]  /*50b10*/  SHF.R.U32.HI R11, RZ, 0x8, R9 ;  /* 0x00000008ff0b7819 */ /* 0x000fc80000011609 */
[----:B------:R-:W-:-:S04]  /*50b20*/  LOP3.LUT R11, R11, 0xffff, RZ, 0xc0, !PT ;  /* 0x0000ffff0b0b7812 */ /* 0x000fc800078ec0ff */
[----:B------:R-:W-:Y:S02]  /*50b30*/  PRMT R43, R11, 0x3340, R10 ;  /* 0x000033400b2b7816 */ /* 0x000fe4000000000a */
[----:B------:R-:W-:Y:S02]  /*50b40*/  LOP3.LUT R10, R40, 0xffff, RZ, 0xc0, !PT ;  /* 0x0000ffff280a7812 */ /* 0x000fe400078ec0ff */
[----:B------:R-:W-:Y:S02]  /*50b50*/  PRMT R2, R9, 0x3340, R13 ;  /* 0x0000334009027816 */ /* 0x000fe4000000000d */
[----:B------:R-:W-:Y:S02]  /*50b60*/  SHF.R.U32.HI R13, RZ, 0x8, R10 ;  /* 0x00000008ff0d7819 */ /* 0x000fe4000001160a */
[----:B------:R-:W-:-:S05]  /*50b70*/  PRMT R10, R10, 0x3340, R37 ;  /* 0x000033400a0a7816 */ /* 0x000fca0000000025 */
[----:B------:R3:W-:Y:S04]  /*50b80*/  STL [R1+0x16c4], R10 ;  /* 0x0016c40a01007387 */ /* 0x0007e80000100800 */
[----:B------:R-:W4:Y:S01]  /*50b90*/  LDL.LU R40, [R1+0x13f0] ;  /* 0x0013f00001287983 */ /* 0x000f220000300800 */
[----:B------:R-:W-:Y:S01]  /*50ba0*/  ISETP.LT.AND P1, PT, R60, UR30, !P0 ;  /* 0x0000001e3c007c0c */ /* 0x000fe2000c721270 */
[----:B------:R-:W0:Y:S01]  /*50bb0*/  LDCU UR30, c[0x0][0x398] ;  /* 0x00007300ff1e77ac */ /* 0x000e220008000800 */
[----:B------:R-:W-:Y:S02]  /*50bc0*/  ISETP.LT.AND P0, PT, R61, UR38, !P0 ;  /* 0x000000263d007c0c */ /* 0x000fe4000c701270 */
[----:B------:R-:W-:Y:S01]  /*50bd0*/  LOP3.LUT R54, R54, 0xfbffffff, RZ, 0xc0, !PT ;  /* 0xfbffffff36367812 */ /* 0x000fe200078ec0ff */
[----:B------:R-:W0:Y:S01]  /*50be0*/  LDCU UR38, c[0x0][0x398] ;  /* 0x00007300ff2677ac */ /* 0x000e220008000800 */
[----:B------:R-:W-:-:S04]  /*50bf0*/  LOP3.LUT R9, R34, 0xffff, RZ, 0xc0, !PT ;  /* 0x0000ffff22097812 */ /* 0x000fc800078ec0ff */
[----:B------:R-:W-:-:S03]  /*50c00*/  PRMT R34, R9, 0x3340, R8 ;  /* 0x0000334009227816 */ /* 0x000fc60000000008 */
[----:B------:R-:W-:Y:S01]  /*50c10*/  @P1 LOP3.LUT R54, R54, 0x4000000, RZ, 0xfc, !PT ;  /* 0x0400000036361812 */ /* 0x000fe200078efcff */
[----:B------:R-:W-:-:S03]  /*50c20*/  VIADD R8, R0, 0x11 ;  /* 0x0000001100087836 */ /* 0x000fc60000000000 */
[----:B------:R-:W-:-:S04]  /*50c30*/  LOP3.LUT R54, R54, 0xfeffffff, RZ, 0xc0, !PT ;  /* 0xfeffffff36367812 */ /* 0x000fc800078ec0ff */
[----:B------:R-:W-:Y:S02]  /*50c40*/  @P0 LOP3.LUT R54, R54, 0x1000000, RZ, 0xfc, !PT ;  /* 0x0100000036360812 */ /* 0x000fe400078efcff */
[----:B-1----:R-:W-:Y:S02]  /*50c50*/  ISETP.GE.AND P0, PT, R8, UR58, PT ;  /* 0x0000003a08007c0c */ /* 0x002fe4000bf06270 */
[----:B------:R-:W-:Y:S02]  /*50c60*/  LOP3.LUT R54, R54, 0xfdffffff, RZ, 0xc0, !PT ;  /* 0xfdffffff36367812 */ /* 0x000fe400078ec0ff */
[----:B------:R-:W-:Y:S01]  /*50c70*/  LOP3.LUT R9, R36, 0xffff, RZ, 0xc0, !PT ;  /* 0x0000ffff24097812 */ /* 0x000fe200078ec0ff */
[----:B------:R-:W-:Y:S01]  /*50c80*/  VIADD R8, R0, 0x2f ;  /* 0x0000002f00087836 */ /* 0x000fe20000000000 */
[----:B--2---:R-:W-:Y:S01]  /*50c90*/  ISETP.LT.AND P1, PT, R61, UR22, !P0 ;  /* 0x000000163d007c0c */ /* 0x004fe2000c721270 */
[----:B------:R-:W2:Y:S01]  /*50ca0*/  LDL.LU R36, [R1+0x1450] ;  /* 0x0014500001247983 */ /* 0x000ea20000300800 */
[----:B0-----:R-:W-:Y:S01]  /*50cb0*/  ISETP.LT.AND P0, PT, R60, UR34, !P0 ;  /* 0x000000223c007c0c */ /* 0x001fe2000c701270 */
[----:B------:R-:W0:Y:S01]  /*50cc0*/  LDCU UR34, c[0x0][0x398] ;  /* 0x00007300ff2277ac */ /* 0x000e220008000800 */
[----:B------:R-:W-:-:S02]  /*50cd0*/  SHF.R.U32.HI R11, RZ, 0x8, R9 ;  /* 0x00000008ff0b7819 */ /* 0x000fc40000011609 */
[--C-:B------:R-:W-:Y:S01]  /*50ce0*/  PRMT R9, R9, 0x3340, R42.reuse ;  /* 0x0000334009097816 */ /* 0x100fe2000000002a */
[----:B------:R-:W1:Y:S01]  /*50cf0*/  LDCU UR58, c[0x0][0x39c] ;  /* 0x00007380ff3a77ac */ /* 0x000e620008000800 */
[----:B------:R-:W-:Y:S02]  /*50d00*/  SHF.R.U32.HI R37, RZ, 0x8, R37 ;  /* 0x00000008ff257819 */ /* 0x000fe40000011625 */
[----:B---3--:R-:W-:Y:S01]  /*50d10*/  SHF.R.U32.HI R10, RZ, 0x8, R42 ;  /* 0x00000008ff0a7819 */ /* 0x008fe2000001162a */
[----:B------:R-:W3:Y:S02]  /*50d20*/  LDCU UR22, c[0x0][0x398] ;  /* 0x00007300ff1677ac */ /* 0x000ee40008000800 */
[----:B------:R-:W-:-:S04]  /*50d30*/  @P1 LOP3.LUT R54, R54, 0x2000000, RZ, 0xfc, !PT ;  /* 0x0200000036361812 */ /* 0x000fc800078efcff */
[----:B------:R-:W-:Y:S01]  /*50d40*/  LOP3.LUT R54, R54, 0xffbfffff, RZ, 0xc0, !PT ;  /* 0xffbfffff36367812 */ /* 0x000fe200078ec0ff */
[----:B------:R0:W-:Y:S03]  /*50d50*/  STL [R1+0x16c0], R9 ;  /* 0x0016c00901007387 */ /* 0x0001e60000100800 */
[----:B------:R-:W-:Y:S02]  /*50d60*/  @P0 LOP3.LUT R54, R54, 0x400000, RZ, 0xfc, !PT ;  /* 0x0040000036360812 */ /* 0x000fe400078efcff */
[----:B------:R-:W-:Y:S01]  /*50d70*/  ISETP.GE.AND P0, PT, R8, UR18, PT ;  /* 0x0000001208007c0c */ /* 0x000fe2000bf06270 */
[----:B------:R-:W1:Y:S01]  /*50d80*/  LDCU UR18, c[0x0][0x398] ;  /* 0x00007300ff1277ac */ /* 0x000e620008000800 */
[----:B------:R-:W-:Y:S02]  /*50d90*/  LOP3.LUT R8, R37, 0xffff, RZ, 0xc0, !PT ;  /* 0x0000ffff25087812 */ /* 0x000fe400078ec0ff */
[----:B0-----:R-:W-:-:S02]  /*50da0*/  LOP3.LUT R9, R13, 0xffff, RZ, 0xc0, !PT ;  /* 0x0000ffff0d097812 */ /* 0x001fc400078ec0ff */
[----:B------:R-:W-:Y:S02]  /*50db0*/  LOP3.LUT R11, R11, 0xffff, RZ, 0xc0, !PT ;  /* 0x0000ffff0b0b7812 */ /* 0x000fe400078ec0ff */
[----:B------:R-:W-:Y:S02]  /*50dc0*/  PRMT R9, R9, 0x3340, R8 ;  /* 0x0000334009097816 */ /* 0x000fe40000000008 */
[----:B------:R-:W-:-:S03]  /*50dd0*/  LOP3.LUT R10, R10, 0xffff, RZ, 0xc0, !PT ;  /* 0x0000ffff0a0a7812 */ /* 0x000fc600078ec0ff */
[----:B------:R0:W-:Y:S02]  /*50de0*/  STL [R1+0xa9c], R9 ;  /* 0x000a9c0901007387 */ /* 0x0001e40000100800 */
[----:B0-----:R-:W-:-:S05]  /*50df0*/  PRMT R9, R11, 0x3340, R10 ;  /* 0x000033400b097816 */ /* 0x001fca000000000a */
[----:B------:R2:W-:Y:S04]  /*50e00*/  STL [R1+0xa98], R9 ;  /* 0x000a980901007387 */ /* 0x0005e80000100800 */
[----:B------:R-:W3:Y:S01]  /*50e10*/  LDL.LU R42, [R1+0x1460] ;  /* 0x00146000012a7983 */ /* 0x000ee20000300800 */
[----:B----4-:R-:W-:-:S03]  /*50e20*/  LOP3.LUT R10, R40, 0xffff, RZ, 0xc0, !PT ;  /* 0x0000ffff280a7812 */ /* 0x010fc600078ec0ff */
[----:B------:R-:W4:Y:S01]  /*50e30*/  LDL.LU R40, [R1+0x145c] ;  /* 0x00145c0001287983 */ /* 0x000f220000300800 */
[----:B------:R-:W-:Y:S02]  /*50e40*/  ISETP.LT.AND P1, PT, R60, UR26, !P0 ;  /* 0x0000001a3c007c0c */ /* 0x000fe4000c721270 */
[----:B------:R-:W-:Y:S01]  /*50e50*/  LOP3.LUT R54, R54, 0xff7fffff, RZ, 0xc0, !PT ;  /* 0xff7fffff36367812 */ /* 0x000fe200078ec0ff */
[----:B------:R-:W-:Y:S01]  /*50e60*/  VIADD R8, R0, 0x12 ;  /* 0x0000001200087836 */ /* 0x000fe20000000000 */
[----:B------:R-:W-:Y:S01]  /*50e70*/  ISETP.LT.AND P0, PT, R61, UR34, !P0 ;  /* 0x000000223d007c0c */ /* 0x000fe2000c701270 */
[----:B------:R-:W0:Y:S01]  /*50e80*/  LDCU UR26, c[0x0][0x398] ;  /* 0x00007300ff1a77ac */ /* 0x000e220008000800 */
[----:B------:R-:W-:Y:S02]  /*50e90*/  LOP3.LUT R12, R12, 0xffff, RZ, 0xc0, !PT ;  /* 0x0000ffff0c0c7812 */ /* 0x000fe400078ec0ff */
[----:B------:R-:W-:Y:S01]  /*50ea0*/  SHF.R.U32.HI R11, RZ, 0x8, R10 ;  /* 0x00000008ff0b7819 */ /* 0x000fe2000001160a */
[----:B------:R-:W0:Y:S04]  /*50eb0*/  LDCU UR34, c[0x0][0x398] ;  /* 0x00007300ff2277ac */ /* 0x000e280008000800 */
[----:B------:R-:W-:-:S04]  /*50ec0*/  @P1 LOP3.LUT R54, R54, 0x800000, RZ, 0xfc, !PT ;  /* 0x0080000036361812 */ /* 0x000fc800078efcff */
[----:B------:R-:W-:-:S04]  /*50ed0*/  LOP3.LUT R54, R54, 0xffdfffff, RZ, 0xc0, !PT ;  /* 0xffdfffff36367812 */ /* 0x000fc800078ec0ff */
[----:B------:R-:W-:Y:S02]  /*50ee0*/  @P0 LOP3.LUT R54, R54, 0x200000, RZ, 0xfc, !PT ;  /* 0x0020000036360812 */ /* 0x000fe400078efcff */
[----:B-1----:R-:W-:Y:S02]  /*50ef0*/  ISETP.GE.AND P0, PT, R8, UR58, PT ;  /* 0x0000003a08007c0c */ /* 0x002fe4000bf06270 */
[----:B------:R-:W-:Y:S02]  /*50f00*/  PRMT R10, R10, 0x3340, R12 ;  /* 0x000033400a0a7816 */ /* 0x000fe4000000000c */
[----:B------:R-:W-:Y:S02]  /*50f10*/  LOP3.LUT R54, R54, 0xffefffff, RZ, 0xc0, !PT ;  /* 0xffefffff36367812 */ /* 0x000fe400078ec0ff */
[----:B--2---:R-:W-:Y:S01]  /*50f20*/  LOP3.LUT R9, R36, 0xffff, RZ, 0xc0, !PT ;  /* 0x0000ffff24097812 */ /* 0x004fe200078ec0ff */
[----:B------:R-:W-:Y:S01]  /*50f30*/  VIADD R8, R0, 0x2e ;  /* 0x0000002e00087836 */ /* 0x000fe20000000000 */
[----:B---3--:R-:W-:Y:S01]  /*50f40*/  ISETP.LT.AND P1, PT, R61, UR22, !P0 ;  /* 0x000000163d007c0c */ /* 0x008fe2000c721270 */
[----:B------:R1:W-:Y:S01]  /*50f50*/  STL [R1+0x16bc], R10 ;  /* 0x0016bc0a01007387 */ /* 0x0003e20000100800 */
[----:B------:R-:W-:Y:S01]  /*50f60*/  ISETP.LT.AND P0, PT, R60, UR30, !P0 ;  /* 0x0000001e3c007c0c */ /* 0x000fe2000c701270 */
[----:B------:R-:W2:Y:S01]  /*50f70*/  LDCU UR30, c[0x0][0x398] ;  /* 0x00007300ff1e77ac */ /* 0x000ea20008000800 */
[----:B------:R-:W-:-:S02]  /*50f80*/  SHF.R.U32.HI R13, RZ, 0x8, R9 ;  /* 0x00000008ff0d7819 */ /* 0x000fc40000011609 */
[--C-:B------:R-:W-:Y:S01]  /*50f90*/  PRMT R37, R9, 0x3340, R44.reuse ;  /* 0x0000334009257816 */ /* 0x100fe2000000002c */
[----:B------:R-:W3:Y:S01]  /*50fa0*/  LDCU UR58, c[0x0][0x39c] ;  /* 0x00007380ff3a77ac */ /* 0x000ee20008000800 */
[----:B------:R-:W-:Y:S02]  /*50fb0*/  LOP3.LUT R9, R11, 0xffff, RZ, 0xc0, !PT ;  /* 0x0000ffff0b097812 */ /* 0x000fe400078ec0ff */
[----:B-1----:R-:W-:Y:S01]  /*50fc0*/  SHF.R.U32.HI R10, RZ, 0x8, R44 ;  /* 0x00000008ff0a7819 */ /* 0x002fe2000001162c */
[----:B------:R-:W1:Y:S02]  /*50fd0*/  LDCU UR22, c[0x0][0x398] ;  /* 0x00007300ff1677ac */ /* 0x000e640008000800 */
[----:B------:R-:W-:Y:S02]  /*50fe0*/  @P1 LOP3.LUT R54, R54, 0x100000, RZ, 0xfc, !PT ;  /* 0x0010000036361812 */ /* 0x000fe400078efcff */
[----:B------:R-:W-:Y:S02]  /*50ff0*/  LOP3.LUT R11, R13, 0xffff, RZ, 0xc0, !PT ;  /* 0x0000ffff0d0b7812 */ /* 0x000fe400078ec0ff */
[----:B------:R-:W-:-:S02]  /*51000*/  LOP3.LUT R54, R54, 0xfff7ffff, RZ, 0xc0, !PT ;  /* 0xfff7ffff36367812 */ /* 0x000fc400078ec0ff */
[----:B------:R-:W-:Y:S02]  /*51010*/  LOP3.LUT R10, R10, 0xffff, RZ, 0xc0, !PT ;  /* 0x0000ffff0a0a7812 */ /* 0x000fe400078ec0ff */
[----:B------:R-:W-:Y:S02]  /*51020*/  SHF.R.U32.HI R12, RZ, 0x8, R12 ;  /* 0x00000008ff0c7819 */ /* 0x000fe4000001160c */
[----:B------:R-:W-:Y:S02]  /*51030*/  @P0 LOP3.LUT R54, R54, 0x80000, RZ, 0xfc, !PT ;  /* 0x0008000036360812 */ /* 0x000fe400078efcff */
[----:B------:R-:W-:Y:S01]  /*51040*/  ISETP.GE.AND P0, PT, R8, UR14, PT ;  /* 0x0000000e08007c0c */ /* 0x000fe2000bf06270 */
[----:B------:R-:W0:Y:S01]  /*51050*/  LDCU UR14, c[0x0][0x39c] ;  /* 0x00007380ff0e77ac */ /* 0x000e220008000800 */
[----:B------:R-:W-:Y:S02]  /*51060*/  PRMT R36, R11, 0x3340, R10 ;  /* 0x000033400b247816 */ /* 0x000fe4000000000a */
[----:B------:R-:W-:-:S04]  /*51070*/  LOP3.LUT R8, R12, 0xffff, RZ, 0xc0, !PT ;  /* 0x0000ffff0c087812 */ /* 0x000fc800078ec0ff */
[----:B------:R-:W-:-:S05]  /*51080*/  PRMT R9, R9, 0x3340, R8 ;  /* 0x0000334009097816 */ /* 0x000fca0000000008 */
[----:B------:R4:W-:Y:S01]  /*51090*/  STL [R1+0xa60], R9 ;  /* 0x000a600901007387 */ /* 0x0009e20000100800 */
[----:B------:R-:W-:-:S04]  /*510a0*/  LOP3.LUT R10, R42, 0xffff, RZ, 0xc0, !PT ;  /* 0x0000ffff2a0a7812 */ /* 0x000fc800078ec0ff */
[----:B------:R-:W-:Y:S02]  /*510b0*/  SHF.R.U32.HI R12, RZ, 0x8, R10 ;  /* 0x00000008ff0c7819 */ /* 0x000fe4000001160a */
[----:B------:R-:W-:-:S05]  /*510c0*/  PRMT R10, R10, 0x3340, R46 ;  /* 0x000033400a0a7816 */ /* 0x000fca000000002e */
[----:B------:R-:W-:Y:S04]  /*510d0*/  STL [R1+0x16b8], R10 ;  /* 0x0016b80a01007387 */ /* 0x000fe80000100800 */
[----:B------:R-:W3:Y:S01]  /*510e0*/  LDL.LU R42, [R1+0x1400] ;  /* 0x00140000012a7983 */ /* 0x000ee20000300800 */
[----:B----4-:R-:W-:-:S03]  /*510f0*/  LOP3.LUT R9, R40, 0xffff, RZ, 0xc0, !PT ;  /* 0x0000ffff28097812 */ /* 0x010fc600078ec0ff */
[----:B------:R-:W4:Y:S01]  /*51100*/  LDL.LU R40, [R1+0x13fc] ;  /* 0x0013fc0001287983 */ /* 0x000f220000300800 */
[----:B------:R-:W-:Y:S02]  /*51110*/  ISETP.LT.AND P1, PT, R60, UR18, !P0 ;  /* 0x000000123c007c0c */ /* 0x000fe4000c721270 */
[----:B------:R-:W-:Y:S01]  /*51120*/  LOP3.LUT R54, R54, 0xfffbffff, RZ, 0xc0, !PT ;  /* 0xfffbffff36367812 */ /* 0x000fe200078ec0ff */
[----:B------:R-:W-:Y:S01]  /*51130*/  VIADD R8, R0, 0x13 ;  /* 0x0000001300087836 */ /* 0x000fe20000000000 */
[----:B--2---:R-:W-:Y:S01]  /*51140*/  ISETP.LT.AND P0, PT, R61, UR30, !P0 ;  /* 0x0000001e3d007c0c */ /* 0x004fe2000c701270 */
[----:B------:R-:W2:Y:S01]  /*51150*/  LDCU UR18, c[0x0][0x398] ;  /* 0x00007300ff1277ac */ /* 0x000ea20008000800 */
[----:B------:R-:W-:-:S07]  /*51160*/  SHF.R.U32.HI R11, RZ, 0x8, R9 ;  /* 0x00000008ff0b7819 */ /* 0x000fce0000011609 */
[----:B------:R-:W-:Y:S01]  /*51170*/  @P1 LOP3.LUT R54, R54, 0x40000, RZ, 0xfc, !PT ;  /* 0x0004000036361812 */ /* 0x000fe200078efcff */
[----:B------:R-:W2:Y:S03]  /*51180*/  LDCU UR30, c[0x0][0x398] ;  /* 0x00007300ff1e77ac */ /* 0x000ea60008000800 */
[----:B------:R-:W-:-:S04]  /*51190*/  LOP3.LUT R54, R54, 0xfffeffff, RZ, 0xc0, !PT ;  /* 0xfffeffff36367812 */ /* 0x000fc800078ec0ff */
[----:B------:R-:W-:Y:S02]  /*511a0*/  @P0 LOP3.LUT R54, R54, 0x10000, RZ, 0xfc, !PT ;  /* 0x0001000036360812 */ /* 0x000fe400078efcff */
[----:B---3--:R-:W-:Y:S02]  /*511b0*/  ISETP.GE.AND P0, PT, R8, UR58, PT ;  /* 0x0000003a08007c0c */ /* 0x008fe4000bf06270 */
[----:B------:R-:W-:Y:S01]  /*511c0*/  LOP3.LUT R54, R54, 0xfffdffff, RZ, 0xc0, !PT ;  /* 0xfffdffff36367812 */ /* 0x000fe200078ec0ff */
[----:B------:R-:W-:Y:S01]  /*511d0*/  VIADD R8, R0, 0x2d ;  /* 0x0000002d00087836 */ /* 0x000fe20000000000 */
[----:B-1----:R-:W-:Y:S01]  /*511e0*/  ISETP.LT.AND P1, PT, R61, UR22, !P0 ;  /* 0x000000163d007c0c */ /* 0x002fe2000c721270 */
[----:B------:R-:W1:Y:S01]  /*511f0*/  LDCU UR58, c[0x0][0x39c] ;  /* 0x00007380ff3a77ac */ /* 0x000e620008000800 */
[----:B0-----:R-:W-:Y:S02]  /*51200*/  ISETP.LT.AND P0, PT, R60, UR26, !P0 ;  /* 0x0000001a3c007c0c */ /* 0x001fe4000c701270 */
[----:B------:R-:W-:Y:S01]  /*51210*/  PRMT R9, R9, 0x3340, R45 ;  /* 0x0000334009097816 */ /* 0x000fe2000000002d */
[----:B------:R-:W0:Y:S01]  /*51220*/  LDCU UR22, c[0x0][0x398] ;  /* 0x00007300ff1677ac */ /* 0x000e220008000800 */
[----:B------:R-:W-:-:S07]  /*51230*/  SHF.R.U32.HI R46, RZ, 0x8, R46 ;  /* 0x00000008ff2e7819 */ /* 0x000fce000001162e */
[----:B------:R-:W-:Y:S01]  /*51240*/  @P1 LOP3.LUT R54, R54, 0x20000, RZ, 0xfc, !PT ;  /* 0x0002000036361812 */ /* 0x000fe200078efcff */
[----:B------:R-:W3:Y:S03]  /*51250*/  LDCU UR26, c[0x0][0x398] ;  /* 0x00007300ff1a77ac */ /* 0x000ee60008000800 */
[----:B------:R-:W-:Y:S01]  /*51260*/  LOP3.LUT R54, R54, 0xffffbfff, RZ, 0xc0, !PT ;  /* 0xffffbfff36367812 */ /* 0x000fe200078ec0ff */
[----:B------:R0:W-:Y:S03]  /*51270*/  STL [R1+0x16b4], R9 ;  /* 0x0016b40901007387 */ /* 0x0001e60000100800 */
[----:B------:R-:W-:Y:S02]  /*51280*/  @P0 LOP3.LUT R54, R54, 0x4000, RZ, 0xfc, !PT ;  /* 0x0000400036360812 */ /* 0x000fe400078efcff */
[----:B------:R-:W-:Y:S01]  /*51290*/  ISETP.GE.AND P0, PT, R8, UR16, PT ;  /* 0x0000001008007c0c */ /* 0x000fe2000bf06270 */
[----:B------:R-:W1:Y:S01]  /*512a0*/  LDCU UR16, c[0x0][0x39c] ;  /* 0x00007380ff1077ac */ /* 0x000e620008000800 */
[----:B------:R-:W-:-:S02]  /*512b0*/  LOP3.LUT R8, R46, 0xffff, RZ, 0xc0, !PT ;  /* 0x0000ffff2e087812 */ /* 0x000fc400078ec0ff */
[----:B0-----:R-:W-:Y:S02]  /*512c0*/  LOP3.LUT R9, R12, 0xffff, RZ, 0xc0, !PT ;  /* 0x0000ffff0c097812 */ /* 0x001fe400078ec0ff */
[----:B------:R-:W-:Y:S02]  /*512d0*/  SHF.R.U32.HI R10, RZ, 0x8, R45 ;  /* 0x00000008ff0a7819 */ /* 0x000fe4000001162d */
[----:B------:R-:W-:Y:S02]  /*512e0*/  PRMT R9, R9, 0x3340, R8 ;  /* 0x0000334009097816 */ /* 0x000fe40000000008 */
[----:B------:R-:W-:Y:S02]  /*512f0*/  LOP3.LUT R11, R11, 0xffff, RZ, 0xc0, !PT ;  /* 0x0000ffff0b0b7812 */ /* 0x000fe400078ec0ff */
[----:B------:R-:W-:Y:S01]  /*51300*/  LOP3.LUT R10, R10, 0xffff, RZ, 0xc0, !PT ;  /* 0x0000ffff0a0a7812 */ /* 0x000fe200078ec0ff */
[----:B------:R0:W-:Y:S03]  /*51310*/  STL [R1+0xa24], R9 ;  /* 0x000a240901007387 */ /* 0x0001e60000100800 */
[----:B0-----:R-:W-:-:S05]  /*51320*/  PRMT R9, R11, 0x3340, R10 ;  /* 0x000033400b097816 */ /* 0x001fca000000000a */
[----:B------:R4:W-:Y:S01]  /*51330*/  STL [R1+0xa20], R9 ;  /* 0x000a200901007387 */ /* 0x0009e20000100800 */
[----:B------:R-:W-:-:S03]  /*51340*/  LOP3.LUT R10, R42, 0xffff, RZ, 0xc0, !PT ;  /* 0x0000ffff2a0a7812 */ /* 0x000fc600078ec0ff */
[----:B------:R-:W3:Y:S01]  /*51350*/  LDL.LU R42, [R1+0x146c] ;  /* 0x00146c00012a7983 */ /* 0x000ee20000300800 */
[----:B----4-:R-:W-:-:S03]  /*51360*/  LOP3.LUT R9, R40, 0xffff, RZ, 0xc0, !PT ;  /* 0x0000ffff28097812 */ /* 0x010fc600078ec0ff */
[----:B------:R-:W4:Y:S01]  /*51370*/  LDL.LU R40, [R1+0x1468] ;  /* 0x0014680001287983 */ /* 0x000f220000300800 */
[----:B--2---:R-:W-:Y:S02]  /*51380*/  ISETP.LT.AND P1, PT, R60, UR18, !P0 ;  /* 0x000000123c007c0c */ /* 0x004fe4000c721270 */
[----:B------:R-:W-:Y:S01]  /*51390*/  LOP3.LUT R54, R54, 0xffff7fff, RZ, 0xc0, !PT ;  /* 0xffff7fff36367812 */ /* 0x000fe200078ec0ff */
[----:B------:R-:W-:Y:S01]  /*513a0*/  VIADD R8, R0, 0x14 ;  /* 0x0000001400087836 */ /* 0x000fe20000000000 */
[----:B------:R-:W-:Y:S01]  /*513b0*/  ISETP.LT.AND P0, PT, R61, UR30, !P0 ;  /* 0x0000001e3d007c0c */ /* 0x000fe2000c701270 */
[----:B------:R-:W0:Y:S01]  /*513c0*/  LDCU UR30, c[0x0][0x398] ;  /* 0x00007300ff1e77ac */ /* 0x000e220008000800 */
[----:B------:R-:W-:Y:S02]  /*513d0*/  LOP3.LUT R15, R15, 0xffff, RZ, 0xc0, !PT ;  /* 0x0000ffff0f0f7812 */ /* 0x000fe400078ec0ff */
[----:B------:R-:W-:Y:S01]  /*513e0*/  LOP3.LUT R14, R14, 0xffff, RZ, 0xc0, !PT ;  /* 0x0000ffff0e0e7812 */ /* 0x000fe200078ec0ff */
[----:B------:R-:W2:Y:S04]  /*513f0*/  LDCU UR18, c[0x0][0x39c] ;  /* 0x00007380ff1277ac */ /* 0x000ea80008000800 */
        /* <DEDUP_REMOVED lines=8> */
[----:B---3--:R-:W-:Y:S02]  /*51480*/  ISETP.LT.AND P0, PT, R60, UR26, !P0 ;  /* 0x0000001a3c007c0c */ /* 0x008fe4000c701270 */
[----:B------:R-:W-:Y:S01]  /*51490*/  SHF.R.U32.HI R12, RZ, 0x8, R10 ;  /* 0x00000008ff0c7819 */ /* 0x000fe2000001160a */
[----:B------:R-:W3:Y:S01]  /*514a0*/  LDCU UR22, c[0x0][0x398] ;  /* 0x00007300ff1677ac */ /* 0x000ee20008000800 */
[----:B------:R-:W-:-:S02]  /*514b0*/  SHF.R.U32.HI R11, RZ, 0x8, R9 ;  /* 0x00000008ff0b7819 */ /* 0x000fc40000011609 */
[----:B------:R-:W-:Y:S01]  /*514c0*/  PRMT R13, R9, 0x3340, R14 ;  /* 0x00003340090d7816 */ /* 0x000fe2000000000e */
[----:B------:R-:W0:Y:S04]  /*514d0*/  LDCU UR26, c[0x0][0x398] ;  /* 0x00007300ff1a77ac */ /* 0x000e280008000800 */
[----:B------:R-:W-:-:S04]  /*514e0*/  @P1 LOP3.LUT R54, R54, 0x1000, RZ, 0xfc, !PT ;  /* 0x0000100036361812 */ /* 0x000fc800078efcff */
[----:B------:R-:W-:-:S04]  /*514f0*/  LOP3.LUT R54, R54, 0xfffff7ff, RZ, 0xc0, !PT ;  /* 0xfffff7ff36367812 */ /* 0x000fc800078ec0ff */
[----:B------:R-:W-:Y:S02]  /*51500*/  @P0 LOP3.LUT R54, R54, 0x800, RZ, 0xfc, !PT ;  /* 0x0000080036360812 */ /* 0x000fe400078efcff */
[----:B------:R-:W-:Y:S01]  /*51510*/  ISETP.GE.AND P0, PT, R8, UR20, PT ;  /* 0x0000001408007c0c */ /* 0x000fe2000bf06270 */
[----:B------:R-:W0:Y:S01]  /*51520*/  LDCU UR20, c[0x0][0x39c] ;  /* 0x00007380ff1477ac */ /* 0x000e220008000800 */
[----:B------:R-:W-:-:S05]  /*51530*/  PRMT R8, R10, 0x3340, R15 ;  /* 0x000033400a087816 */ /* 0x000fca000000000f */
[----:B------:R1:W-:Y:S01]  /*51540*/  STL [R1+0x16b0], R8 ;  /* 0x0016b00801007387 */ /* 0x0003e20000100800 */
[----:B------:R-:W-:Y:S02]  /*51550*/  LOP3.LUT R9, R12, 0xffff, RZ, 0xc0, !PT ;  /* 0x0000ffff0c097812 */ /* 0x000fe400078ec0ff */
[----:B------:R-:W-:Y:S02]  /*51560*/  SHF.R.U32.HI R10, RZ, 0x8, R14 ;  /* 0x00000008ff0a7819 */ /* 0x000fe4000001160e */
[----:B-1----:R-:W-:-:S04]  /*51570*/  SHF.R.U32.HI R8, RZ, 0x8, R15 ;  /* 0x00000008ff087819 */ /* 0x002fc8000001160f */
[----:B------:R-:W-:Y:S02]  /*51580*/  LOP3.LUT R8, R8, 0xffff, RZ, 0xc0, !PT ;  /* 0x0000ffff08087812 */ /* 0x000fe400078ec0ff */
[----:B------:R-:W-:Y:S02]  /*51590*/  LOP3.LUT R11, R11, 0xffff, RZ, 0xc0, !PT ;  /* 0x0000ffff0b0b7812 */ /* 0x000fe400078ec0ff */
[----:B------:R-:W-:Y:S02]  /*515a0*/  PRMT R9, R9, 0x3340, R8 ;  /* 0x0000334009097816 */ /* 0x000fe40000000008 */
[----:B------:R-:W-:Y:S01]  /*515b0*/  LOP3.LUT R10, R10, 0xffff, RZ, 0xc0, !PT ;  /* 0x0000ffff0a0a7812 */ /* 0x000fe200078ec0ff */
[----:B------:R-:W-:Y:S04]  /*515c0*/  STL [R1+0x16ac], R13 ;  /* 0x0016ac0d01007387 */ /* 0x000fe80000100800 */
[----:B------:R1:W-:Y:S02]  /*515d0*/  STL [R1+0x9e4], R9 ;  /* 0x0009e40901007387 */ /* 0x0003e40000100800 */
[----:B-1----:R-:W-:-:S02]  /*515e0*/  PRMT R9, R11, 0x3340, R10 ;  /* 0x000033400b097816 */ /* 0x002fc4000000000a */
[----:B------:R-:W-:-:S03]  /*515f0*/  LOP3.LUT R10, R55, 0xffff, RZ, 0xc0, !PT ;  /* 0x0000ffff370a7812 */ /* 0x000fc600078ec0ff */
[----:B------:R1:W-:Y:S01]  /*51600*/  STL [R1+0x9e0], R9 ;  /* 0x0009e00901007387 */ /* 0x0003e20000100800 */
[----:B------:R-:W-:-:S03]  /*51610*/  LOP3.LUT R12, R42, 0xffff, RZ, 0xc0, !PT ;  /* 0x0000ffff2a0c7812 */ /* 0x000fc600078ec0ff */
[----:B------:R-:W2:Y:S01]  /*51620*/  LDL.LU R55, [R1+0x17d8] ;  /* 0x0017d80001377983 */ /* 0x000ea20000300800 */
[----:B-1----:R-:W-:-:S03]  /*51630*/  LOP3.LUT R9, R51, 0xffff, RZ, 0xc0, !PT ;  /* 0x0000ffff33097812 */ /* 0x002fc600078ec0ff */
[----:B------:R-:W2:Y:S04]  /*51640*/  LDL.LU R51, [R1+0x17d4] ;  /* 0x0017d40001337983 */ /* 0x000ea80000300800 */
[----:B------:R-:W2:Y:S01]  /*51650*/  LDL.LU R42, [R1+0x1478] ;  /* 0x00147800012a7983 */ /* 0x000ea20000300800 */
[----:B----4-:R-:W-:-:S03]  /*51660*/  LOP3.LUT R11, R40, 0xffff, RZ, 0xc0, !PT ;  /* 0x0000ffff280b7812 */ /* 0x010fc600078ec0ff */
[----:B------:R-:W4:Y:S01]  /*51670*/  LDL.LU R40, [R1+0x1418] ;  /* 0x0014180001287983 */ /* 0x000f220000300800 */
[----:B0-----:R-:W-:Y:S02]  /*51680*/  ISETP.LT.AND P1, PT, R60, UR30, !P0 ;  /* 0x0000001e3c007c0c */ /* 0x001fe4000c721270 */
[----:B------:R-:W-:Y:S01]  /*51690*/  LOP3.LUT R54, R54, 0xfffffbff, RZ, 0xc0, !PT ;  /* 0xfffffbff36367812 */ /* 0x000fe200078ec0ff */
[----:B------:R-:W-:Y:S01]  /*516a0*/  VIADD R8, R0, 0x15 ;  /* 0x0000001500087836 */ /* 0x000fe20000000000 */
[----:B------:R-:W-:Y:S01]  /*516b0*/  ISETP.LT.AND P0, PT, R61, UR34, !P0 ;  /* 0x000000223d007c0c */ /* 0x000fe2000c701270 */
[----:B------:R-:W0:Y:S01]  /*516c0*/  LDCU UR34, c[0x0][0x398] ;  /* 0x00007300ff2277ac */ /* 0x000e220008000800 */
[----:B------:R-:W-:Y:S01]  /*516d0*/  SHF.R.U32.HI R13, RZ, 0x8, R12 ;  /* 0x00000008ff0d7819 */ /* 0x000fe2000001160c */
[----:B------:R-:W1:Y:S06]  /*516e0*/  LDCU UR30, c[0x0][0x398] ;  /* 0x00007300ff1e77ac */ /* 0x000e6c0008000800 */
[----:B------:R-:W-:-:S04]  /*516f0*/  @P1 LOP3.LUT R54, R54, 0x400, RZ, 0xfc, !PT ;  /* 0x0000040036361812 */ /* 0x000fc800078efcff */
[----:B------:R-:W-:-:S04]  /*51700*/  LOP3.LUT R54, R54, 0xfffffeff, RZ, 0xc0, !PT ;  /* 0xfffffeff36367812 */ /* 0x000fc800078ec0ff */
[----:B------:R-:W-:Y:S02]  /*51710*/  @P0 LOP3.LUT R54, R54, 0x100, RZ, 0xfc, !PT ;  /* 0x0000010036360812 */ /* 0x000fe400078efcff */
[----:B------:R-:W-:Y:S02]  /*51720*/  ISETP.GE.AND P0, PT, R8, UR58, PT ;  /* 0x0000003a08007c0c */ /* 0x000fe4000bf06270 */
[----:B------:R-:W-:Y:S01]  /*51730*/  LOP3.LUT R54, R54, 0xfffffdff, RZ, 0xc0, !PT ;  /* 0xfffffdff36367812 */ /* 0x000fe200078ec0ff */
[----:B------:R-:W-:Y:S01]  /*51740*/  VIADD R8, R0, 0x2b ;  /* 0x0000002b00087836 */ /* 0x000fe20000000000 */
[----:B---3--:R-:W-:Y:S01]  /*51750*/  ISETP.LT.AND P1, PT, R61, UR22, !P0 ;  /* 0x000000163d007c0c */ /* 0x008fe2000c721270 */
[----:B------:R-:W3:Y:S01]  /*51760*/  LDCU UR58, c[0x0][0x39c] ;  /* 0x00007380ff3a77ac */ /* 0x000ee20008000800 */
[----:B------:R-:W-:Y:S01]  /*51770*/  ISETP.LT.AND P0, PT, R60, UR26, !P0 ;  /* 0x0000001a3c007c0c */ /* 0x000fe2000c701270 */
[----:B------:R-:W0:Y:S01]  /*51780*/  LDCU UR26, c[0x0][0x398] ;  /* 0x00007300ff1a77ac */ /* 0x000e220008000800 */
[----:B------:R-:W-:-:S02]  /*51790*/  LOP3.LUT R16, R16, 0xffff, RZ, 0xc0, !PT ;  /* 0x0000ffff10107812 */ /* 0x000fc400078ec0ff */
[----:B------:R-:W-:Y:S01]  /*517a0*/  LOP3.LUT R18, R18, 0xffff, RZ, 0xc0, !PT ;  /* 0x0000ffff12127812 */ /* 0x000fe200078ec0ff */
[----:B------:R-:W0:Y:S06]  /*517b0*/  LDCU UR22, c[0x0][0x39c] ;  /* 0x00007380ff1677ac */ /* 0x000e2c0008000800 */
[----:B------:R-:W-:-:S04]  /*517c0*/  @P1 LOP3.LUT R54, R54, 0x200, RZ, 0xfc, !PT ;  /* 0x0000020036361812 */ /* 0x000fc800078efcff */
[----:B------:R-:W-:-:S04]  /*517d0*/  LOP3.LUT R54, R54, 0xffffffbf, RZ, 0xc0, !PT ;  /* 0xffffffbf36367812 */ /* 0x000fc800078ec0ff */
[----:B------:R-:W-:Y:S02]  /*517e0*/  @P0 LOP3.LUT R54, R54, 0x40, RZ, 0xfc, !PT ;  /* 0x0000004036360812 */ /* 0x000fe400078efcff */
[----:B------:R-:W-:Y:S01]  /*517f0*/  ISETP.GE.AND P0, PT, R8, UR24, PT ;  /* 0x0000001808007c0c */ /* 0x000fe2000bf06270 */
[----:B------:R-:W0:Y:S01]  /*51800*/  LDCU UR24, c[0x0][0x39c] ;  /* 0x00007380ff1877ac */ /* 0x000e220008000800 */
[----:B------:R-:W-:Y:S02]  /*51810*/  PRMT R8, R12, 0x3340, R10 ;  /* 0x000033400c087816 */ /* 0x000fe4000000000a */
[----:B------:R-:W-:-:S03]  /*51820*/  SHF.R.U32.HI R12, RZ, 0x8, R11 ;  /* 0x00000008ff0c7819 */ /* 0x000fc6000001160b */
[----:B------:R1:W-:Y:S01]  /*51830*/  STL [R1+0x146c], R8 ;  /* 0x00146c0801007387 */ /* 0x0003e20000100800 */
[--C-:B------:R-:W-:Y:S02]  /*51840*/  PRMT R11, R11, 0x3340, R9.reuse ;  /* 0x000033400b0b7816 */ /* 0x100fe40000000009 */
[----:B-1----:R-:W-:Y:S02]  /*51850*/  SHF.R.U32.HI R8, RZ, 0x8, R10 ;  /* 0x00000008ff087819 */ /* 0x002fe4000001160a */
[----:B------:R-:W-:Y:S02]  /*51860*/  SHF.R.U32.HI R10, RZ, 0x8, R9 ;  /* 0x00000008ff0a7819 */ /* 0x000fe40000011609 */
[----:B------:R-:W-:Y:S02]  /*51870*/  LOP3.LUT R9, R13, 0xffff, RZ, 0xc0, !PT ;  /* 0x0000ffff0d097812 */ /* 0x000fe400078ec0ff */
[----:B------:R-:W-:Y:S01]  /*51880*/  LOP3.LUT R8, R8, 0xffff, RZ, 0xc0, !PT ;  /* 0x0000ffff08087812 */ /* 0x000fe200078ec0ff */
[----:B------:R1:W-:Y:S01]  /*51890*/  STL [R1+0x1468], R11 ;  /* 0x0014680b01007387 */ /* 0x0003e20000100800 */
[----:B------:R-:W-:-:S02]  /*518a0*/  LOP3.LUT R10, R10, 0xffff, RZ, 0xc0, !PT ;  /* 0x0000ffff0a0a7812 */ /* 0x000fc400078ec0ff */
[----:B------:R-:W-:Y:S02]  /*518b0*/  PRMT R9, R9, 0x3340, R8 ;  /* 0x0000334009097816 */ /* 0x000fe40000000008 */
[----:B-1----:R-:W-:-:S03]  /*518c0*/  LOP3.LUT R11, R12, 0xffff, RZ, 0xc0, !PT ;  /* 0x0000ffff0c0b7812 */ /* 0x002fc600078ec0ff */
[----:B------:R1:W-:Y:S02]  /*518d0*/  STL [R1+0x9dc], R9 ;  /* 0x0009dc0901007387 */ /* 0x0003e40000100800 */
[----:B-1----:R-:W-:-:S05]  /*518e0*/  PRMT R9, R11, 0x3340, R10 ;  /* 0x000033400b097816 */ /* 0x002fca000000000a */
[----:B------:R2:W-:Y:S02]  /*518f0*/  STL [R1+0x9d8], R9 ;  /* 0x0009d80901007387 */ /* 0x0005e40000100800 */
[----:B--2---:R-:W-:Y:S02]  /*51900*/  LOP3.LUT R9, R55, 0xffff, RZ, 0xc0, !PT ;  /* 0x0000ffff37097812 */ /* 0x004fe400078ec0ff */
[----:B------:R-:W-:Y:S01]  /*51910*/  LOP3.LUT R11, R42, 0xffff, RZ, 0xc0, !PT ;  /* 0x0000ffff2a0b7812 */ /* 0x000fe200078ec0ff */
        /* <DEDUP_REMOVED lines=9> */
[----:B------:R-:W-:Y:S02]  /*519b0*/  SHF.R.U32.HI R12, RZ, 0x8, R10 ;  /* 0x00000008ff0c7819 */ /* 0x000fe4000001160a */
[----:B------:R-:W-:Y:S01]  /*519c0*/  SHF.R.U32.HI R13, RZ, 0x8, R11 ;  /* 0x00000008ff0d7819 */ /* 0x000fe2000001160b */
[----:B------:R-:W1:Y:S04]  /*519d0*/  LDCU UR34, c[0x0][0x398] ;  /* 0x00007300ff2277ac */ /* 0x000e680008000800 */
[----:B------:R-:W-:-:S04]  /*519e0*/  @P1 LOP3.LUT R54, R54, 0x80, RZ, 0xfc, !PT ;  /* 0x0000008036361812 */ /* 0x000fc800078efcff */
[----:B------:R-:W-:-:S04]  /*519f0*/  LOP3.LUT R54, R54, 0xffffffdf, RZ, 0xc0, !PT ;  /* 0xffffffdf36367812 */ /* 0x000fc800078ec0ff */
[----:B------:R-:W-:Y:S02]  /*51a00*/  @P0 LOP3.LUT R54, R54, 0x20, RZ, 0xfc, !PT ;  /* 0x0000002036360812 */ /* 0x000fe400078efcff */
[----:B---3--:R-:W-:-:S04]  /*51a10*/  ISETP.GE.AND P0, PT, R8, UR58, PT ;  /* 0x0000003a08007c0c */ /* 0x008fc8000bf06270 */
[----:B------:R-:W-:Y:S02]  /*51a20*/  ISETP.LT.AND P1, PT, R61, UR26, !P0 ;  /* 0x0000001a3d007c0c */ /* 0x000fe4000c721270 */
[----:B------:R-:W-:Y:S01]  /*51a30*/  LOP3.LUT R54, R54, 0xffffffef, RZ, 0xc0, !PT ;  /* 0xffffffef36367812 */ /* 0x000fe200078ec0ff */
[----:B------:R-:W-:Y:S01]  /*51a40*/  VIADD R8, R0, 0x2a ;  /* 0x0000002a00087836 */ /* 0x000fe20000000000 */
[----:B------:R-:W-:Y:S01]  /*51a50*/  ISETP.LT.AND P0, PT, R60, UR30, !P0 ;  /* 0x0000001e3c007c0c */ /* 0x000fe2000c701270 */
[----:B------:R-:W3:Y:S01]  /*51a60*/  LDCU UR30, c[0x0][0x398] ;  /* 0x00007300ff1e77ac */ /* 0x000ee20008000800 */
[----:B------:R-:W-:Y:S02]  /*51a70*/  PRMT R11, R11, 0x3340, R9 ;  /* 0x000033400b0b7816 */ /* 0x000fe40000000009 */
[----:B--2---:R-:W-:Y:S01]  /*51a80*/  LOP3.LUT R55, R55, 0xbfffffff, RZ, 0xc0, !PT ;  /* 0xbfffffff37377812 */ /* 0x004fe200078ec0ff */
[----:B------:R-:W-:-:S04]  /*51a90*/  UMOV UR58, UR57 ;  /* 0x00000039003a7c82 */ /* 0x000fc80008000000 */
[----:B------:R-:W-:Y:S01]  /*51aa0*/  @P1 LOP3.LUT R54, R54, 0x10, RZ, 0xfc, !PT ;  /* 0x0000001036361812 */ /* 0x000fe200078efcff */
[----:B------:R-:W2:Y:S03]  /*51ab0*/  LDCU UR57, c[0x0][0x398] ;  /* 0x00007300ff3977ac */ /* 0x000ea60008000800 */
[----:B------:R-:W-:Y:S01]  /*51ac0*/  LOP3.LUT R54, R54, 0xfffffff7, RZ, 0xc0, !PT ;  /* 0xfffffff736367812 */ /* 0x000fe200078ec0ff */
[----:B------:R-:W1:Y:S03]  /*51ad0*/  LDCU UR26, c[0x0][0x39c] ;  /* 0x00007380ff1a77ac */ /* 0x000e660008000800 */
[----:B------:R-:W-:Y:S02]  /*51ae0*/  @P0 LOP3.LUT R54, R54, 0x8, RZ, 0xfc, !PT ;  /* 0x0000000836360812 */ /* 0x000fe400078efcff */
[----:B------:R-:W-:Y:S01]  /*51af0*/  ISETP.GE.AND P0, PT, R8, UR28, PT ;  /* 0x0000001c08007c0c */ /* 0x000fe2000bf06270 */
[----:B------:R-:W1:Y:S01]  /*51b00*/  LDCU UR28, c[0x0][0x39c] ;  /* 0x00007380ff1c77ac */ /* 0x000e620008000800 */
[----:B------:R-:W-:-:S02]  /*51b10*/  PRMT R8, R10, 0x3340, R16 ;  /* 0x000033400a087816 */ /* 0x000fc40000000010 */
[----:B0-----:R-:W-:Y:S01]  /*51b20*/  ISETP.LT.AND P1, PT, R60, UR38, !P0 ;  /* 0x000000263c007c0c */ /* 0x001fe2000c721270 */
[----:B------:R-:W0:Y:S01]  /*51b30*/  LDCU UR38, c[0x0][0x398] ;  /* 0x00007300ff2677ac */ /* 0x000e220008000800 */
[----:B------:R-:W-:Y:S01]  /*51b40*/  ISETP.LT.AND P0, PT, R61, UR42, !P0 ;  /* 0x0000002a3d007c0c */ /* 0x000fe2000c701270 */
[----:B------:R2:W-:Y:S01]  /*51b50*/  STL [R1+0x1460], R8 ;  /* 0x0014600801007387 */ /* 0x0005e20000100800 */
[----:B------:R-:W-:Y:S01]  /*51b60*/  LOP3.LUT R54, R54, 0xfffffffb, RZ, 0xc0, !PT ;  /* 0xfffffffb36367812 */ /* 0x000fe200078ec0ff */
[----:B------:R-:W0:Y:S01]  /*51b70*/  LDCU UR42, c[0x0][0x398] ;  /* 0x00007300ff2a77ac */ /* 0x000e220008000800 */
[----:B------:R-:W-:Y:S02]  /*51b80*/  SHF.R.U32.HI R10, RZ, 0x8, R9 ;  /* 0x00000008ff0a7819 */ /* 0x000fe40000011609 */
[----:B------:R-:W-:Y:S02]  /*51b90*/  LOP3.LUT R9, R12, 0xffff, RZ, 0xc0, !PT ;  /* 0x0000ffff0c097812 */ /* 0x000fe400078ec0ff */
[----:B--2---:R-:W-:-:S03]  /*51ba0*/  SHF.R.U32.HI R8, RZ, 0x8, R16 ;  /* 0x00000008ff087819 */ /* 0x004fc60000011610 */
[----:B------:R-:W-:Y:S02]  /*51bb0*/  @P1 LOP3.LUT R54, R54, 0x4, RZ, 0xfc, !PT ;  /* 0x0000000436361812 */ /* 0x000fe400078efcff */
[----:B------:R-:W-:Y:S02]  /*51bc0*/  LOP3.LUT R8, R8, 0xffff, RZ, 0xc0, !PT ;  /* 0x0000ffff08087812 */ /* 0x000fe400078ec0ff */
[----:B------:R-:W-:Y:S02]  /*51bd0*/  LOP3.LUT R54, R54, 0xfffffffe, RZ, 0xc0, !PT ;  /* 0xfffffffe36367812 */ /* 0x000fe400078ec0ff */
[----:B------:R-:W-:Y:S01]  /*51be0*/  PRMT R9, R9, 0x3340, R8 ;  /* 0x0000334009097816 */ /* 0x000fe20000000008 */
[----:B------:R-:W-:Y:S01]  /*51bf0*/  VIADD R8, R0, 0x17 ;  /* 0x0000001700087836 */ /* 0x000fe20000000000 */
[----:B------:R-:W-:-:S04]  /*51c00*/  @P0 LOP3.LUT R54, R54, 0x1, RZ, 0xfc, !PT ;  /* 0x0000000136360812 */ /* 0x000fc800078efcff */
[----:B------:R-:W-:-:S04]  /*51c10*/  ISETP.GE.AND P0, PT, R8, UR60, PT ;  /* 0x0000003c08007c0c */ /* 0x000fc8000bf06270 */
[----:B---3--:R-:W-:Y:S01]  /*51c20*/  ISETP.LT.AND P1, PT, R61, UR30, !P0 ;  /* 0x0000001e3d007c0c */ /* 0x008fe2000c721270 */
[----:B------:R2:W-:Y:S01]  /*51c30*/  STL [R1+0x145c], R11 ;  /* 0x00145c0b01007387 */ /* 0x0005e20000100800 */
[----:B------:R-:W-:Y:S02]  /*51c40*/  LOP3.LUT R10, R10, 0xffff, RZ, 0xc0, !PT ;  /* 0x0000ffff0a0a7812 */ /* 0x000fe400078ec0ff */
[----:B------:R-:W-:Y:S01]  /*51c50*/  LOP3.LUT R54, R54, 0xfffffffd, RZ, 0xc0, !PT ;  /* 0xfffffffd36367812 */ /* 0x000fe200078ec0ff */
[----:B------:R3:W-:Y:S01]  /*51c60*/  STL [R1+0x9cc], R9 ;  /* 0x0009cc0901007387 */ /* 0x0007e20000100800 */
[----:B------:R-:W-:Y:S01]  /*51c70*/  VIADD R8, R0, 0x29 ;  /* 0x0000002900087836 */ /* 0x000fe20000000000 */
[----:B------:R-:W-:Y:S01]  /*51c80*/  LOP3.LUT R17, R17, 0xffff, RZ, 0xc0, !PT ;  /* 0x0000ffff11117812 */ /* 0x000fe200078ec0ff */
[----:B------:R-:W-:Y:S01]  /*51c90*/  UMOV UR60, UR58 ;  /* 0x0000003a003c7c82 */ /* 0x000fe20008000000 */
[----:B-1----:R-:W-:Y:S01]  /*51ca0*/  ISETP.LT.AND P0, PT, R60, UR34, !P0 ;  /* 0x000000223c007c0c */ /* 0x002fe2000c701270 */
[----:B------:R-:W1:Y:S01]  /*51cb0*/  LDCU UR34, c[0x0][0x398] ;  /* 0x00007300ff2277ac */ /* 0x000e620008000800 */
[----:B--2---:R-:W-:-:S02]  /*51cc0*/  LOP3.LUT R11, R13, 0xffff, RZ, 0xc0, !PT ;  /* 0x0000ffff0d0b7812 */ /* 0x004fc400078ec0ff */
[----:B------:R-:W-:Y:S01]  /*51cd0*/  @P1 LOP3.LUT R54, R54, 0x2, RZ, 0xfc, !PT ;  /* 0x0000000236361812 */ /* 0x000fe200078efcff */
[----:B------:R-:W2:Y:S01]  /*51ce0*/  LDCU UR58, c[0x0][0x398] ;  /* 0x00007300ff3a77ac */ /* 0x000ea20008000800 */
[----:B---3--:R-:W-:Y:S02]  /*51cf0*/  PRMT R9, R11, 0x3340, R10 ;  /* 0x000033400b097816 */ /* 0x008fe4000000000a */
[----:B------:R-:W-:Y:S01]  /*51d00*/  LOP3.LUT R11, R42, 0xffff, RZ, 0xc0, !PT ;  /* 0x0000ffff2a0b7812 */ /* 0x000fe200078ec0ff */
[----:B------:R-:W3:Y:S02]  /*51d10*/  LDCU UR30, c[0x0][0x39c] ;  /* 0x00007380ff1e77ac */ /* 0x000ee40008000800 */
[----:B------:R0:W-:Y:S04]  /*51d20*/  STL [R1+0x9c8], R9 ;  /* 0x0009c80901007387 */ /* 0x0001e80000100800 */
[----:B------:R-:W-:Y:S01]  /*51d30*/  STL [R1+0x16f8], R54 ;  /* 0x0016f83601007387 */ /* 0x000fe20000100800 */
[----:B0-----:R-:W-:-:S03]  /*51d40*/  LOP3.LUT R9, R53, 0xffff, RZ, 0xc0, !PT ;  /* 0x0000ffff35097812 */ /* 0x001fc600078ec0ff */
[----:B------:R-:W2:Y:S04]  /*51d50*/  LDL.LU R53, [R1+0x17cc] ;  /* 0x0017cc0001357983 */ /* 0x000ea80000300800 */
[----:B------:R-:W3:Y:S01]  /*51d60*/  LDL.LU R42, [R1+0x1494] ;  /* 0x00149400012a7983 */ /* 0x000ee20000300800 */
[----:B----4-:R-:W-:-:S03]  /*51d70*/  LOP3.LUT R10, R40, 0xffff, RZ, 0xc0, !PT ;  /* 0x0000ffff280a7812 */ /* 0x010fc600078ec0ff */
[----:B------:R-:W4:Y:S01]  /*51d80*/  LDL.LU R40, [R1+0x1430] ;  /* 0x0014300001287983 */ /* 0x000f220000300800 */
[----:B------:R-:W-:Y:S02]  /*51d90*/  @P0 LOP3.LUT R55, R55, 0x40000000, RZ, 0xfc, !PT ;  /* 0x4000000037370812 */ /* 0x000fe400078efcff */
[----:B------:R-:W-:Y:S01]  /*51da0*/  ISETP.GE.AND P0, PT, R8, UR32, PT ;  /* 0x0000002008007c0c */ /* 0x000fe2000bf06270 */
[----:B------:R-:W0:Y:S01]  /*51db0*/  LDCU UR32, c[0x0][0x39c] ;  /* 0x00007380ff2077ac */ /* 0x000e220008000800 */
[----:B------:R-:W-:Y:S02]  /*51dc0*/  PRMT R8, R11, 0x3340, R9 ;  /* 0x000033400b087816 */ /* 0x000fe40000000009 */
[----:B------:R-:W-:-:S03]  /*51dd0*/  SHF.R.U32.HI R12, RZ, 0x8, R11 ;  /* 0x00000008ff0c7819 */ /* 0x000fc6000001160b */
[----:B------:R1:W-:Y:S01]  /*51de0*/  STL [R1+0x1450], R8 ;  /* 0x0014500801007387 */ /* 0x0003e20000100800 */
[----:B------:R-:W-:Y:S02]  /*51df0*/  SHF.R.U32.HI R11, RZ, 0x8, R10 ;  /* 0x00000008ff0b7819 */ /* 0x000fe4000001160a */
[--C-:B------:R-:W-:Y:S02]  /*51e00*/  PRMT R13, R10, 0x3340, R18.reuse ;  /* 0x000033400a0d7816 */ /* 0x100fe40000000012 */
[----:B-1----:R-:W-:Y:S02]  /*51e10*/  SHF.R.U32.HI R8, RZ, 0x8, R9 ;  /* 0x00000008ff087819 */ /* 0x002fe40000011609 */
[----:B------:R-:W-:Y:S02]  /*51e20*/  LOP3.LUT R9, R12, 0xffff, RZ, 0xc0, !PT ;  /* 0x0000ffff0c097812 */ /* 0x000fe400078ec0ff */
[----:B------:R-:W-:Y:S02]  /*51e30*/  LOP3.LUT R8, R8, 0xffff, RZ, 0xc0, !PT ;  /* 0x0000ffff08087812 */ /* 0x000fe400078ec0ff */
[----:B------:R-:W-:-:S02]  /*51e40*/  SHF.R.U32.HI R10, RZ, 0x8, R18 ;  /* 0x00000008ff0a7819 */ /* 0x000fc40000011612 */
[----:B------:R-:W-:Y:S02]  /*51e50*/  PRMT R9, R9, 0x3340, R8 ;  /* 0x0000334009097816 */ /* 0x000fe40000000008 */
[----:B------:R-:W-:Y:S02]  /*51e60*/  LOP3.LUT R11, R11, 0xffff, RZ, 0xc0, !PT ;  /* 0x0000ffff0b0b7812 */ /* 0x000fe400078ec0ff */
[----:B------:R-:W-:Y:S01]  /*51e70*/  LOP3.LUT R10, R10, 0xffff, RZ, 0xc0, !PT ;  /* 0x0000ffff0a0a7812 */ /* 0x000fe200078ec0ff */
[----:B------:R-:W-:Y:S04]  /*51e80*/  STL [R1+0x1440], R13 ;  /* 0x0014400d01007387 */ /* 0x000fe80000100800 */
[----:B------:R1:W-:Y:S02]  /*51e90*/  STL [R1+0x598], R9 ;  /* 0x0005980901007387 */ /* 0x0003e40000100800 */
[----:B-1----:R-:W-:-:S05]  /*51ea0*/  PRMT R9, R11, 0x3340, R10 ;  /* 0x000033400b097816 */ /* 0x002fca000000000a */
[----:B------:R2:W-:Y:S02]  /*51eb0*/  STL [R1+0x594], R9 ;  /* 0x0005940901007387 */ /* 0x0005e40000100800 */
[----:B--2---:R-:W-:Y:S02]  /*51ec0*/  LOP3.LUT R9, R53, 0xffff, RZ, 0xc0, !PT ;  /* 0x0000ffff35097812 */ /* 0x004fe400078ec0ff */
[----:B------:R-:W2:Y:S01]  /*51ed0*/  LDL.LU R53, [R1+0x17c8] ;  /* 0x0017c80001357983 */ /* 0x000ea20000300800 */
[----:B---3--:R-:W-:-:S03]  /*51ee0*/  LOP3.LUT R11, R42, 0xffff, RZ, 0xc0, !PT ;  /* 0x0000ffff2a0b7812 */ /* 0x008fc600078ec0ff */
[----:B------:R-:W3:Y:S01]  /*51ef0*/  LDL.LU R42, [R1+0x14a0] ;  /* 0x0014a000012a7983 */ /* 0x000ee20000300800 */
[----:B----4-:R-:W-:-:S03]  /*51f00*/  LOP3.LUT R10, R40, 0xffff, RZ, 0xc0, !PT ;  /* 0x0000ffff280a7812 */ /* 0x010fc600078ec0ff */
[----:B------:R-:W4:Y:S01]  /*51f10*/  LDL.LU R40, [R1+0x1444] ;  /* 0x0014440001287983 */ /* 0x000f220000300800 */
[----:B------:R-:W-:Y:S02]  /*51f20*/  ISETP.LT.AND P1, PT, R60, UR42, !P0 ;  /* 0x0000002a3c007c0c */ /* 0x000fe4000c721270 */
[----:B------:R-:W-:Y:S01]  /*51f30*/  LOP3.LUT R55, R55, 0x7fffffff, RZ, 0xc0, !PT ;  /* 0x7fffffff37377812 */ /* 0x000fe200078ec0ff */
[----:B------:R-:W-:Y:S01]  /*51f40*/  VIADD R8, R0, 0x18 ;  /* 0x0000001800087836 */ /* 0x000fe20000000000 */
[----:B------:R-:W-:Y:S01]  /*51f50*/  ISETP.LT.AND P0, PT, R61, UR57, !P0 ;  /* 0x000000393d007c0c */ /* 0x000fe2000c701270 */
[----:B------:R-:W1:Y:S01]  /*51f60*/  LDCU UR57, c[0x0][0x398] ;  /* 0x00007300ff3977ac */ /* 0x000e620008000800 */
[----:B------:R-:W-:Y:S02]  /*51f70*/  SHF.R.U32.HI R12, RZ, 0x8, R10 ;  /* 0x00000008ff0c7819 */ /* 0x000fe4000001160a */
[----:B------:R-:W-:Y:S01]  /*51f80*/  SHF.R.U32.HI R13, RZ, 0x8, R11 ;  /* 0x00000008ff0d7819 */ /* 0x000fe2000001160b */
[----:B------:R-:W0:Y:S04]  /*51f90*/  LDCU UR42, c[0x0][0x398] ;  /* 0x00007300ff2a77ac */ /* 0x000e280008000800 */
[----:B------:R-:W-:-:S04]  /*51fa0*/  @P1 LOP3.LUT R55, R55, 0x80000000, RZ, 0xfc, !PT ;  /* 0x8000000037371812 */ /* 0x000fc800078efcff */
[----:B------:R-:W-:-:S04]  /*51fb0*/  LOP3.LUT R55, R55, 0xdfffffff, RZ, 0xc0, !PT ;  /* 0xdfffffff37377812 */ /* 0x000fc800078ec0ff */
[----:B------:R-:W-:Y:S02]  /*51fc0*/  @P0 LOP3.LUT R55, R55, 0x20000000, RZ, 0xfc, !PT ;  /* 0x2000000037370812 */ /* 0x000fe400078efcff */
[----:B------:R-:W-:-:S04]  /*51fd0*/  ISETP.GE.AND P0, PT, R8, UR62, PT ;  /* 0x0000003e08007c0c */ /* 0x000fc8000bf06270 */
[----:B------:R-:W-:Y:S02]  /*51fe0*/  ISETP.LT.AND P1, PT, R61, UR34, !P0 ;  /* 0x000000223d007c0c */ /* 0x000fe4000c721270 */
[----:B------:R-:W-:Y:S01]  /*51ff0*/  LOP3.LUT R55, R55, 0xefffffff, RZ, 0xc0, !PT ;  /* 0xefffffff37377812 */ /* 0x000fe200078ec0ff */
[----:B------:R-:W-:Y:S01]  /*52000*/  VIADD R8, R0, 0x28 ;  /* 0x0000002800087836 */ /* 0x000fe20000000000 */
[----:B------:R-:W-:Y:S01]  /*52010*/  ISETP.LT.AND P0, PT, R60, UR38, !P0 ;  /* 0x000000263c007c0c */ /* 0x000fe2000c701270 */
[----:B------:R-:W0:Y:S01]  /*52020*/  LDCU UR38, c[0x0][0x398] ;  /* 0x00007300ff2677ac */ /* 0x000e220008000800 */
[----:B------:R-:W-:Y:S02]  /*52030*/  PRMT R11, R11, 0x3340, R9 ;  /* 0x000033400b0b7816 */ /* 0x000fe40000000009 */
[----:B------:R-:W-:Y:S01]  /*52040*/  LOP3.LUT R19, R19, 0xffff, RZ, 0xc0, !PT ;  /* 0x0000ffff13137812 */ /* 0x000fe200078ec0ff */
[----:B------:R-:W-:Y:S01]  /*52050*/  UMOV UR62, UR60 ;  /* 0x0000003c003e7c82 */ /* 0x000fe20008000000 */
[----:B------:R-:W0:Y:S03]  /*52060*/  LDCU UR60, c[0x0][0x398] ;  /* 0x00007300ff3c77ac */ /* 0x000e260008000800 */
[----:B------:R-:W-:Y:S01]  /*52070*/  @P1 LOP3.LUT R55, R55, 0x10000000, RZ, 0xfc, !PT ;  /* 0x1000000037371812 */ /* 0x000fe200078efcff */
[----:B------:R-:W0:Y:S03]  /*52080*/  LDCU UR34, c[0x0][0x39c] ;  /* 0x00007380ff2277ac */ /* 0x000e260008000800 */
[----:B------:R-:W-:-:S04]  /*52090*/  LOP3.LUT R55, R55, 0xf7ffffff, RZ, 0xc0, !PT ;  /* 0xf7ffffff37377812 */ /* 0x000fc800078ec0ff */
[----:B------:R-:W-:Y:S02]  /*520a0*/  @P0 LOP3.LUT R55, R55, 0x8000000, RZ, 0xfc, !PT ;  /* 0x0800000037370812 */ /* 0x000fe400078efcff */
[----:B------:R-:W-:Y:S01]  /*520b0*/  ISETP.GE.AND P0, PT, R8, UR36, PT ;  /* 0x0000002408007c0c */ /* 0x000fe2000bf06270 */
[----:B------:R-:W0:Y:S01]  /*520c0*/  LDCU UR36, c[0x0][0x39c] ;  /* 0x00007380ff2477ac */ /* 0x000e220008000800 */
[----:B------:R-:W-:-:S05]  /*520d0*/  PRMT R8, R10, 0x3340, R17 ;  /* 0x000033400a087816 */ /* 0x000fca0000000011 */
[----:B------:R1:W-:Y:S01]  /*520e0*/  STL [R1+0x143c], R8 ;  /* 0x00143c0801007387 */ /* 0x0003e20000100800 */
[----:B------:R-:W-:Y:S02]  /*520f0*/  SHF.R.U32.HI R10, RZ, 0x8, R9 ;  /* 0x00000008ff0a7819 */ /* 0x000fe40000011609 */
[----:B------:R-:W-:Y:S02]  /*52100*/  LOP3.LUT R9, R12, 0xffff, RZ, 0xc0, !PT ;  /* 0x0000ffff0c097812 */ /* 0x000fe400078ec0ff */
[----:B-1----:R-:W-:-:S04]  /*52110*/  SHF.R.U32.HI R8, RZ, 0x8, R17 ;  /* 0x00000008ff087819 */ /* 0x002fc80000011611 */
[----:B------:R-:W-:Y:S01]  /*52120*/  LOP3.LUT R8, R8, 0xffff, RZ, 0xc0, !PT ;  /* 0x0000ffff08087812 */ /* 0x000fe200078ec0ff */
[----:B------:R1:W-:Y:S01]  /*52130*/  STL [R1+0x1434], R11 ;  /* 0x0014340b01007387 */ /* 0x0003e20000100800 */
[----:B------:R-:W-:Y:S02]  /*52140*/  LOP3.LUT R10, R10, 0xffff, RZ, 0xc0, !PT ;  /* 0x0000ffff0a0a7812 */ /* 0x000fe400078ec0ff */
[----:B------:R-:W-:Y:S02]  /*52150*/  PRMT R9, R9, 0x3340, R8 ;  /* 0x0000334009097816 */ /* 0x000fe40000000008 */
[----:B-1----:R-:W-:-:S03]  /*52160*/  LOP3.LUT R11, R13, 0xffff, RZ, 0xc0, !PT ;  /* 0x0000ffff0d0b7812 */ /* 0x002fc600078ec0ff */
[----:B------:R1:W-:Y:S02]  /*52170*/  STL [R1+0x58c], R9 ;  /* 0x00058c0901007387 */ /* 0x0003e40000100800 */
[----:B-1----:R-:W-:-:S05]  /*52180*/  PRMT R9, R11, 0x3340, R10 ;  /* 0x000033400b097816 */ /* 0x002fca000000000a */
[----:B------:R1:W-:Y:S02]  /*52190*/  STL [R1+0x580], R9 ;  /* 0x0005800901007387 */ /* 0x0003e40000100800 */
[----:B-1----:R-:W-:Y:S02]  /*521a0*/  LOP3.LUT R9, R51, 0xffff, RZ, 0xc0, !PT ;  /* 0x0000ffff33097812 */ /* 0x002fe400078ec0ff */
        /* <DEDUP_REMOVED lines=11> */
[----:B------:R-:W-:Y:S01]  /*52260*/  PRMT R13, R10, 0x3340, R19 ;  /* 0x000033400a0d7816 */ /* 0x000fe20000000013 */
[----:B------:R-:W0:Y:S04]  /*52270*/  LDCU UR57, c[0x0][0x398] ;  /* 0x00007300ff3977ac */ /* 0x000e280008000800 */
[----:B------:R-:W-:-:S04]  /*52280*/  @P1 LOP3.LUT R55, R55, 0x4000000, RZ, 0xfc, !PT ;  /* 0x0400000037371812 */ /* 0x000fc800078efcff */
[----:B------:R-:W-:-:S04]  /*52290*/  LOP3.LUT R55, R55, 0xfeffffff, RZ, 0xc0, !PT ;  /* 0xfeffffff37377812 */ /* 0x000fc800078ec0ff */
[----:B------:R-:W-:Y:S02]  /*522a0*/  @P0 LOP3.LUT R55, R55, 0x1000000, RZ, 0xfc, !PT ;  /* 0x0100000037370812 */ /* 0x000fe400078efcff */
[----:B------:R-:W-:-:S04]  /*522b0*/  ISETP.GE.AND P0, PT, R8, UR72, PT ;  /* 0x0000004808007c0c */ /* 0x000fc8000bf06270 */
[----:B0-----:R-:W-:Y:S02]  /*522c0*/  ISETP.LT.AND P1, PT, R61, UR38, !P0 ;  /* 0x000000263d007c0c */ /* 0x001fe4000c721270 */
[----:B------:R-:W-:Y:S01]  /*522d0*/  LOP3.LUT R55, R55, 0xfdffffff, RZ, 0xc0, !PT ;  /* 0xfdffffff37377812 */ /* 0x000fe200078ec0ff */
[----:B------:R-:W-:Y:S01]  /*522e0*/  VIADD R8, R0, 0x27 ;  /* 0x0000002700087836 */ /* 0x000fe20000000000 */
[----:B------:R-:W-:Y:S01]  /*522f0*/  ISETP.LT.AND P0, PT, R60, UR42, !P0 ;  /* 0x0000002a3c007c0c */ /* 0x000fe2000c701270 */
[----:B------:R-:W0:Y:S01]  /*52300*/  LDCU UR42, c[0x0][0x398] ;  /* 0x00007300ff2a77ac */ /* 0x000e220008000800 */
[----:B------:R-:W-:Y:S01]  /*52310*/  UMOV UR72, UR62 ;  /* 0x0000003e00487c82 */ /* 0x000fe20008000000 */
[----:B------:R-:W0:Y:S06]  /*52320*/  LDCU UR62, c[0x0][0x398] ;  /* 0x00007300ff3e77ac */ /* 0x000e2c0008000800 */
        /* <DEDUP_REMOVED lines=9> */
[----:B------:R-:W-:Y:S02]  /*523c0*/  SHF.R.U32.HI R10, RZ, 0x8, R19 ;  /* 0x00000008ff0a7819 */ /* 0x000fe40000011613 */
[----:B-1----:R-:W-:Y:S02]  /*523d0*/  SHF.R.U32.HI R8, RZ, 0x8, R9 ;  /* 0x00000008ff087819 */ /* 0x002fe40000011609 */
[----:B------:R-:W-:Y:S02]  /*523e0*/  LOP3.LUT R9, R12, 0xffff, RZ, 0xc0, !PT ;  /* 0x0000ffff0c097812 */ /* 0x000fe400078ec0ff */
[----:B------:R-:W-:Y:S02]  /*523f0*/  LOP3.LUT R8, R8, 0xffff, RZ, 0xc0, !PT ;  /* 0x0000ffff08087812 */ /* 0x000fe400078ec0ff */
[----:B------:R-:W-:-:S02]  /*52400*/  LOP3.LUT R11, R11, 0xffff, RZ, 0xc0, !PT ;  /* 0x0000ffff0b0b7812 */ /* 0x000fc400078ec0ff */
[----:B------:R-:W-:Y:S02]  /*52410*/  PRMT R9, R9, 0x3340, R8 ;  /* 0x0000334009097816 */ /* 0x000fe40000000008 */
[----:B------:R-:W-:Y:S01]  /*52420*/  LOP3.LUT R10, R10, 0xffff, RZ, 0xc0, !PT ;  /* 0x0000ffff0a0a7812 */ /* 0x000fe200078ec0ff */
[----:B------:R-:W-:Y:S04]  /*52430*/  STL [R1+0x1428], R13 ;  /* 0x0014280d01007387 */ /* 0x000fe80000100800 */
[----:B------:R1:W-:Y:S02]  /*52440*/  STL [R1+0x57c], R9 ;  /* 0x00057c0901007387 */ /* 0x0003e40000100800 */
[----:B-1----:R-:W-:-:S05]  /*52450*/  PRMT R9, R11, 0x3340, R10 ;  /* 0x000033400b097816 */ /* 0x002fca000000000a */
[----:B------:R2:W-:Y:S02]  /*52460*/  STL [R1+0x578], R9 ;  /* 0x0005780901007387 */ /* 0x0005e40000100800 */
[----:B--2---:R-:W-:Y:S02]  /*52470*/  LOP3.LUT R9, R53, 0xffff, RZ, 0xc0, !PT ;  /* 0x0000ffff35097812 */ /* 0x004fe400078ec0ff */
[----:B------:R-:W-:Y:S02]  /*52480*/  LOP3.LUT R10, R51, 0xffff, RZ, 0xc0, !PT ;  /* 0x0000ffff330a7812 */ /* 0x000fe400078ec0ff */
[----:B------:R-:W2:Y:S04]  /*52490*/  LDL.LU R51, [R1+0x17c0] ;  /* 0x0017c00001337983 */ /* 0x000ea80000300800 */
        /* <DEDUP_REMOVED lines=10> */
[----:B------:R-:W-:Y:S01]  /*52540*/  SHF.R.U32.HI R13, RZ, 0x8, R12 ;  /* 0x00000008ff0d7819 */ /* 0x000fe2000001160c */
[----:B------:R-:W0:Y:S06]  /*52550*/  LDCU UR58, c[0x0][0x398] ;  /* 0x00007300ff3a77ac */ /* 0x000e2c0008000800 */
        /* <DEDUP_REMOVED lines=9> */
[----:B------:R-:W-:Y:S02]  /*525f0*/  LOP3.LUT R21, R21, 0xffff, RZ, 0xc0, !PT ;  /* 0x0000ffff15157812 */ /* 0x000fe400078ec0ff */
[----:B------:R-:W-:Y:S02]  /*52600*/  LOP3.LUT R20, R20, 0xffff, RZ, 0xc0, !PT ;  /* 0x0000ffff14147812 */ /* 0x000fe400078ec0ff */
[----:B------:R-:W-:-:S02]  /*52610*/  LOP3.LUT R22, R22, 0xffff, RZ, 0xc0, !PT ;  /* 0x0000ffff16167812 */ /* 0x000fc400078ec0ff */
[----:B------:R-:W-:Y:S02]  /*52620*/  LOP3.LUT R24, R24, 0xffff, RZ, 0xc0, !PT ;  /* 0x0000ffff18187812 */ /* 0x000fe400078ec0ff */
[----:B------:R-:W-:Y:S02]  /*52630*/  LOP3.LUT R23, R23, 0xffff, RZ, 0xc0, !PT ;  /* 0x0000ffff17177812 */ /* 0x000fe400078ec0ff */
[----:B------:R-:W-:Y:S02]  /*52640*/  LOP3.LUT R25, R25, 0xffff, RZ, 0xc0, !PT ;  /* 0x0000ffff19197812 */ /* 0x000fe400078ec0ff */
[----:B------:R-:W-:Y:S02]  /*52650*/  LOP3.LUT R27, R27, 0xffff, RZ, 0xc0, !PT ;  /* 0x0000ffff1b1b7812 */ /* 0x000fe400078ec0ff */
[----:B------:R-:W-:Y:S01]  /*52660*/  LOP3.LUT R26, R26, 0xffff, RZ, 0xc0, !PT ;  /* 0x0000ffff1a1a7812 */ /* 0x000fe200078ec0ff */
[----:B------:R-:W-:Y:S01]  /*52670*/  UMOV UR74, UR72 ;  /* 0x00000048004a7c82 */ /* 0x000fe20008000000 */
[----:B------:R-:W-:Y:S01]  /*52680*/  @P1 LOP3.LUT R55, R55, 0x100000, RZ, 0xfc, !PT ;  /* 0x0010000037371812 */ /* 0x000fe200078efcff */
[----:B------:R-:W0:Y:S03]  /*52690*/  LDCU UR42, c[0x0][0x39c] ;  /* 0x00007380ff2a77ac */ /* 0x000e260008000800 */
[----:B------:R-:W-:Y:S01]  /*526a0*/  LOP3.LUT R55, R55, 0xfff7ffff, RZ, 0xc0, !PT ;  /* 0xfff7ffff37377812 */ /* 0x000fe200078ec0ff */
[----:B------:R-:W0:Y:S03]  /*526b0*/  LDCU UR72, c[0x0][0x39c] ;  /* 0x00007380ff4877ac */ /* 0x000e260008000800 */
[----:B------:R-:W-:-:S02]  /*526c0*/  @P0 LOP3.LUT R55, R55, 0x80000, RZ, 0xfc, !PT ;  /* 0x0008000037370812 */ /* 0x000fc400078efcff */
        /* <DEDUP_REMOVED lines=16> */
[----:B------:R4:W-:Y:S04]  /*527d0*/  STL [R1+0x570], R9 ;  /* 0x0005700901007387 */ /* 0x0009e80000100800 */
        /* <DEDUP_REMOVED lines=21> */
[----:B------:R-:W-:Y:S02]  /*52930*/  ISETP.LT.AND P0, PT, R60, UR58, !P0 ;  /* 0x0000003a3c007c0c */ /* 0x000fe4000c701270 */
[----:B------:R-:W-:Y:S01]  /*52940*/  PRMT R13, R9, 0x3340, R20 ;  /* 0x00003340090d7816 */ /* 0x000fe20000000014 */
[----:B------:R-:W0:Y:S01]  /*52950*/  LDCU UR58, c[0x0][0x398] ;  /* 0x00007300ff3a77ac */ /* 0x000e220008000800 */
[----:B------:R-:W-:-:S02]  /*52960*/  LOP3.LUT R11, R11, 0xffff, RZ, 0xc0, !PT ;  /* 0x0000ffff0b0b7812 */ /* 0x000fc400078ec0ff */
[----:B------:R-:W-:Y:S01]  /*52970*/  LOP3.LUT R56, R56, 0xffff, RZ, 0xc0, !PT ;  /* 0x0000ffff38387812 */ /* 0x000fe200078ec0ff */
        /* <DEDUP_REMOVED lines=13> */
[----:B------:R-:W-:Y:S01]  /*52a50*/  PRMT R9, R9, 0x3340, R8 ;  /* 0x0000334009097816 */ /* 0x000fe20000000008 */
[----:B------:R-:W-:Y:S04]  /*52a60*/  STL [R1+0x1410], R13 ;  /* 0x0014100d01007387 */ /* 0x000fe80000100800 */
[----:B------:R1:W-:Y:S02]  /*52a70*/  STL [R1+0x56c], R9 ;  /* 0x00056c0901007387 */ /* 0x0003e40000100800 */
[----:B-1----:R-:W-:-:S05]  /*52a80*/  PRMT R9, R11, 0x3340, R10 ;  /* 0x000033400b097816 */ /* 0x002fca000000000a */
[----:B------:R2:W-:Y:S02]  /*52a90*/  STL [R1+0x568], R9 ;  /* 0x0005680901007387 */ /* 0x0005e40000100800 */
[----:B--2---:R-:W-:Y:S02]  /*52aa0*/  LOP3.LUT R9, R51, 0xffff, RZ, 0xc0, !PT ;  /* 0x0000ffff33097812 */ /* 0x004fe400078ec0ff */
[----:B------:R-:W2:Y:S01]  /*52ab0*/  LDL.LU R51, [R1+0x17b8] ;  /* 0x0017b80001337983 */ /* 0x000ea20000300800 */
[----:B------:R-:W-:-:S03]  /*52ac0*/  LOP3.LUT R12, R44, 0xffff, RZ, 0xc0, !PT ;  /* 0x0000ffff2c0c7812 */ /* 0x000fc600078ec0ff */
        /* <DEDUP_REMOVED lines=11> */
[----:B------:R-:W-:Y:S01]  /*52b80*/  LOP3.LUT R47, R47, 0xffff, RZ, 0xc0, !PT ;  /* 0x0000ffff2f2f7812 */ /* 0x000fe200078ec0ff */
        /* <DEDUP_REMOVED lines=10> */
[----:B------:R-:W0:Y:S07]  /*52c30*/  LDCU UR58, c[0x0][0x398] ;  /* 0x00007300ff3a77ac */ /* 0x000e2e0008000800 */
[----:B------:R-:W-:-:S04]  /*52c40*/  @P1 LOP3.LUT R55, R55, 0x1000, RZ, 0xfc, !PT ;  /* 0x0000100037371812 */ /* 0x000fc800078efcff */
[----:B------:R-:W-:-:S04]  /*52c50*/  LOP3.LUT R55, R55, 0xfffff7ff, RZ, 0xc0, !PT ;  /* 0xfffff7ff37377812 */ /* 0x000fc800078ec0ff */
[----:B------:R-:W-:Y:S02]  /*52c60*/  @P0 LOP3.LUT R55, R55, 0x800, RZ, 0xfc, !PT ;  /* 0x0000080037370812 */ /* 0x000fe400078efcff */
[----:B------:R-:W-:Y:S01]  /*52c70*/  ISETP.GE.AND P0, PT, R8, UR50, PT ;  /* 0x0000003208007c0c */ /* 0x000fe2000bf06270 */
[----:B------:R-:W0:Y:S01]  /*52c80*/  LDCU UR50, c[0x0][0x398] ;  /* 0x00007300ff3277ac */ /* 0x000e220008000800 */
[--C-:B------:R-:W-:Y:S02]  /*52c90*/  PRMT R8, R12, 0x3340, R10.reuse ;  /* 0x000033400c087816 */ /* 0x100fe4000000000a */
[----:B------:R-:W-:Y:S02]  /*52ca0*/  SHF.R.U32.HI R12, RZ, 0x8, R11 ;  /* 0x00000008ff0c7819 */ /* 0x000fe4000001160b */
[----:B------:R-:W-:Y:S01]  /*52cb0*/  PRMT R11, R11, 0x3340, R9 ;  /* 0x000033400b0b7816 */ /* 0x000fe20000000009 */
[----:B------:R1:W-:Y:S04]  /*52cc0*/  STL [R1+0x140c], R8 ;  /* 0x00140c0801007387 */ /* 0x0003e80000100800 */
[----:B------:R0:W-:Y:S01]  /*52cd0*/  STL [R1+0x1408], R11 ;  /* 0x0014080b01007387 */ /* 0x0001e20000100800 */
[----:B-1----:R-:W-:-:S02]  /*52ce0*/  SHF.R.U32.HI R8, RZ, 0x8, R10 ;  /* 0x00000008ff087819 */ /* 0x002fc4000001160a */
[----:B------:R-:W-:Y:S02]  /*52cf0*/  SHF.R.U32.HI R10, RZ, 0x8, R9 ;  /* 0x00000008ff0a7819 */ /* 0x000fe40000011609 */
[----:B------:R-:W-:Y:S02]  /*52d00*/  LOP3.LUT R9, R13, 0xffff, RZ, 0xc0, !PT ;  /* 0x0000ffff0d097812 */ /* 0x000fe400078ec0ff */
[----:B------:R-:W-:Y:S02]  /*52d10*/  LOP3.LUT R8, R8, 0xffff, RZ, 0xc0, !PT ;  /* 0x0000ffff08087812 */ /* 0x000fe400078ec0ff */
[----:B0-----:R-:W-:Y:S02]  /*52d20*/  LOP3.LUT R11, R12, 0xffff, RZ, 0xc0, !PT ;  /* 0x0000ffff0c0b7812 */ /* 0x001fe400078ec0ff */
[----:B------:R-:W-:Y:S02]  /*52d30*/  LOP3.LUT R10, R10, 0xffff, RZ, 0xc0, !PT ;  /* 0x0000ffff0a0a7812 */ /* 0x000fe400078ec0ff */
[----:B------:R-:W-:-:S02]  /*52d40*/  PRMT R12, R9, 0x3340, R8 ;  /* 0x00003340090c7816 */ /* 0x000fc40000000008 */
[----:B------:R-:W-:-:S03]  /*52d50*/  PRMT R9, R11, 0x3340, R10 ;  /* 0x000033400b097816 */ /* 0x000fc6000000000a */
[----:B------:R-:W-:Y:S04]  /*52d60*/  STL [R1+0x554], R12 ;  /* 0x0005540c01007387 */ /* 0x000fe80000100800 */
[----:B------:R4:W-:Y:S01]  /*52d70*/  STL [R1+0x550], R9 ;  /* 0x0005500901007387 */ /* 0x0009e20000100800 */
        /* <DEDUP_REMOVED lines=9> */
[----:B--2---:R-:W-:Y:S02]  /*52e10*/  LOP3.LUT R11, R44, 0xffff, RZ, 0xc0, !PT ;  /* 0x0000ffff2c0b7812 */ /* 0x004fe400078ec0ff */
[----:B------:R-:W-:Y:S01]  /*52e20*/  SHF.R.U32.HI R13, RZ, 0x8, R10 ;  /* 0x00000008ff0d7819 */ /* 0x000fe2000001160a */
[----:B------:R-:W1:Y:S04]  /*52e30*/  LDCU UR56, c[0x0][0x398] ;  /* 0x00007300ff3877ac */ /* 0x000e680008000800 */
[----:B------:R-:W-:-:S04]  /*52e40*/  @P1 LOP3.LUT R55, R55, 0x400, RZ, 0xfc, !PT ;  /* 0x0000040037371812 */ /* 0x000fc800078efcff */
[----:B------:R-:W-:-:S04]  /*52e50*/  LOP3.LUT R55, R55, 0xfffffeff, RZ, 0xc0, !PT ;  /* 0xfffffeff37377812 */ /* 0x000fc800078ec0ff */
[----:B------:R-:W-:Y:S02]  /*52e60*/  @P0 LOP3.LUT R55, R55, 0x100, RZ, 0xfc, !PT ;  /* 0x0000010037370812 */ /* 0x000fe400078efcff */
[----:B------:R-:W-:Y:S02]  /*52e70*/  ISETP.GE.AND P0, PT, R8, UR4, PT ;  /* 0x0000000408007c0c */ /* 0x000fe4000bf06270 */
[----:B------:R-:W-:Y:S01]  /*52e80*/  LOP3.LUT R55, R55, 0xfffffdff, RZ, 0xc0, !PT ;  /* 0xfffffdff37377812 */ /* 0x000fe200078ec0ff */
[----:B------:R-:W-:Y:S01]  /*52e90*/  VIADD R8, R0, 0x23 ;  /* 0x0000002300087836 */ /* 0x000fe20000000000 */
[----:B------:R-:W-:Y:S01]  /*52ea0*/  ISETP.LT.AND P1, PT, R61, UR57, !P0 ;  /* 0x000000393d007c0c */ /* 0x000fe2000c721270 */
[----:B------:R-:W2:Y:S01]  /*52eb0*/  LDCU UR4, c[0x0][0x398] ;  /* 0x00007300ff0477ac */ /* 0x000ea20008000800 */
[----:B------:R-:W-:Y:S02]  /*52ec0*/  ISETP.LT.AND P0, PT, R60, UR58, !P0 ;  /* 0x0000003a3c007c0c */ /* 0x000fe4000c701270 */
[----:B------:R-:W-:Y:S01]  /*52ed0*/  PRMT R10, R10, 0x3340, R22 ;  /* 0x000033400a0a7816 */ /* 0x000fe20000000016 */
[----:B------:R-:W-:Y:S01]  /*52ee0*/  UMOV UR62, UR74 ;  /* 0x0000004a003e7c82 */ /* 0x000fe20008000000 */
[----:B------:R-:W-:Y:S01]  /*52ef0*/  SHF.R.U32.HI R12, RZ, 0x8, R11 ;  /* 0x00000008ff0c7819 */ /* 0x000fe2000001160b */
[----:B------:R-:W0:Y:S01]  /*52f00*/  LDCU UR74, c[0x0][0x39c] ;  /* 0x00007380ff4a77ac */ /* 0x000e220008000800 */
[----:B------:R-:W-:-:S02]  /*52f10*/  LOP3.LUT R28, R28, 0xffff, RZ, 0xc0, !PT ;  /* 0x0000ffff1c1c7812 */ /* 0x000fc400078ec0ff */
[----:B------:R-:W-:Y:S01]  /*52f20*/  LOP3.LUT R29, R29, 0xffff, RZ, 0xc0, !PT ;  /* 0x0000ffff1d1d7812 */ /* 0x000fe200078ec0ff */
[----:B------:R-:W0:Y:S02]  /*52f30*/  LDCU UR57, c[0x0][0x39c] ;  /* 0x00007380ff3977ac */ /* 0x000e240008000800 */
[----:B------:R-:W-:Y:S02]  /*52f40*/  @P1 LOP3.LUT R55, R55, 0x200, RZ, 0xfc, !PT ;  /* 0x0000020037371812 */ /* 0x000fe400078efcff */
[----:B------:R-:W-:Y:S01]  /*52f50*/  LOP3.LUT R57, R57, 0xffff, RZ, 0xc0, !PT ;  /* 0x0000ffff39397812 */ /* 0x000fe200078ec0ff */
[----:B------:R-:W0:Y:S01]  /*52f60*/  LDCU UR58, c[0x0][0x39c] ;  /* 0x00007380ff3a77ac */ /* 0x000e220008000800 */
[----:B------:R-:W-:Y:S01]  /*52f70*/  LOP3.LUT R55, R55, 0xffffffbf, RZ, 0xc0, !PT ;  /* 0xffffffbf37377812 */ /* 0x000fe200078ec0ff */
[----:B------:R1:W-:Y:S01]  /*52f80*/  STL [R1+0x1400], R10 ;  /* 0x0014000a01007387 */ /* 0x0003e20000100800 */
[----:B------:R-:W-:Y:S02]  /*52f90*/  PRMT R11, R11, 0x3340, R9 ;  /* 0x000033400b0b7816 */ /* 0x000fe40000000009 */
[----:B------:R-:W-:-:S02]  /*52fa0*/  @P0 LOP3.LUT R55, R55, 0x40, RZ, 0xfc, !PT ;  /* 0x0000004037370812 */ /* 0x000fc400078efcff */
[----:B------:R-:W-:Y:S01]  /*52fb0*/  ISETP.GE.AND P0, PT, R8, UR48, PT ;  /* 0x0000003008007c0c */ /* 0x000fe2000bf06270 */
[----:B------:R0:W-:Y:S01]  /*52fc0*/  STL [R1+0x13fc], R11 ;  /* 0x0013fc0b01007387 */ /* 0x0001e20000100800 */
[----:B------:R-:W-:Y:S01]  /*52fd0*/  SHF.R.U32.HI R8, RZ, 0x8, R22 ;  /* 0x00000008ff087819 */ /* 0x000fe20000011616 */
[----:B------:R-:W2:Y:S01]  /*52fe0*/  LDCU UR48, c[0x0][0x398] ;  /* 0x00007300ff3077ac */ /* 0x000ea20008000800 */
[----:B-1----:R-:W-:Y:S02]  /*52ff0*/  SHF.R.U32.HI R10, RZ, 0x8, R9 ;  /* 0x00000008ff0a7819 */ /* 0x002fe40000011609 */
[----:B------:R-:W-:Y:S02]  /*53000*/  LOP3.LUT R9, R13, 0xffff, RZ, 0xc0, !PT ;  /* 0x0000ffff0d097812 */ /* 0x000fe400078ec0ff */
[----:B------:R-:W-:Y:S02]  /*53010*/  LOP3.LUT R8, R8, 0xffff, RZ, 0xc0, !PT ;  /* 0x0000ffff08087812 */ /* 0x000fe400078ec0ff */
[----:B0-----:R-:W-:-:S02]  /*53020*/  LOP3.LUT R11, R12, 0xffff, RZ, 0xc0, !PT ;  /* 0x0000ffff0c0b7812 */ /* 0x001fc400078ec0ff */
[----:B------:R-:W-:Y:S02]  /*53030*/  LOP3.LUT R10, R10, 0xffff, RZ, 0xc0, !PT ;  /* 0x0000ffff0a0a7812 */ /* 0x000fe400078ec0ff */
[----:B------:R-:W-:Y:S02]  /*53040*/  PRMT R12, R9, 0x3340, R8 ;  /* 0x00003340090c7816 */ /* 0x000fe40000000008 */
[----:B------:R-:W-:-:S03]  /*53050*/  PRMT R9, R11, 0x3340, R10 ;  /* 0x000033400b097816 */ /* 0x000fc6000000000a */
[----:B------:R-:W-:Y:S04]  /*53060*/  STL [R1+0x510], R12 ;  /* 0x0005100c01007387 */ /* 0x000fe80000100800 */
[----:B------:R0:W-:Y:S02]  /*53070*/  STL [R1+0x508], R9 ;  /* 0x0005080901007387 */ /* 0x0001e40000100800 */
[----:B0-----:R-:W-:Y:S02]  /*53080*/  LOP3.LUT R9, R53, 0xffff, RZ, 0xc0, !PT ;  /* 0x0000ffff35097812 */ /* 0x001fe400078ec0ff */
        /* <DEDUP_REMOVED lines=10> */
[----:B------:R-:W0:Y:S08]  /*53130*/  LDCU UR50, c[0x0][0x398] ;  /* 0x00007300ff3277ac */ /* 0x000e300008000800 */
[----:B------:R-:W-:-:S04]  /*53140*/  @P1 LOP3.LUT R55, R55, 0x80, RZ, 0xfc, !PT ;  /* 0x0000008037371812 */ /* 0x000fc800078efcff */
[----:B------:R-:W-:-:S04]  /*53150*/  LOP3.LUT R55, R55, 0xffffffdf, RZ, 0xc0, !PT ;  /* 0xffffffdf37377812 */ /* 0x000fc800078ec0ff */
[----:B------:R-:W-:Y:S02]  /*53160*/  @P0 LOP3.LUT R55, R55, 0x20, RZ, 0xfc, !PT ;  /* 0x0000002037370812 */ /* 0x000fe400078efcff */
[----:B------:R-:W-:Y:S02]  /*53170*/  ISETP.GE.AND P0, PT, R8, UR12, PT ;  /* 0x0000000c08007c0c */ /* 0x000fe4000bf06270 */
[----:B------:R-:W-:Y:S01]  /*53180*/  LOP3.LUT R55, R55, 0xffffffef, RZ, 0xc0, !PT ;  /* 0xffffffef37377812 */ /* 0x000fe200078ec0ff */
[----:B------:R-:W-:Y:S01]  /*53190*/  VIADD R8, R0, 0x22 ;  /* 0x0000002200087836 */ /* 0x000fe20000000000 */
[----:B--2---:R-:W-:Y:S01]  /*531a0*/  ISETP.LT.AND P1, PT, R61, UR4, !P0 ;  /* 0x000000043d007c0c */ /* 0x004fe2000c721270 */
[----:B------:R-:W1:Y:S01]  /*531b0*/  LDCU UR4, c[0x0][0x398] ;  /* 0x00007300ff0477ac */ /* 0x000e620008000800 */
[----:B------:R-:W-:Y:S02]  /*531c0*/  ISETP.LT.AND P0, PT, R60, UR56, !P0 ;  /* 0x000000383c007c0c */ /* 0x000fe4000c701270 */
[----:B------:R-:W-:Y:S01]  /*531d0*/  SHF.R.U32.HI R12, RZ, 0x8, R11 ;  /* 0x00000008ff0c7819 */ /* 0x000fe2000001160b */
[----:B------:R-:W2:Y:S01]  /*531e0*/  LDCU UR12, c[0x0][0x398] ;  /* 0x00007300ff0c77ac */ /* 0x000ea20008000800 */
[----:B------:R-:W-:-:S02]  /*531f0*/  PRMT R13, R10, 0x3340, R24 ;  /* 0x000033400a0d7816 */ /* 0x000fc40000000018 */
[----:B------:R-:W-:Y:S01]  /*53200*/  LOP3.LUT R53, R53, 0xbfffffff, RZ, 0xc0, !PT ;  /* 0xbfffffff35357812 */ /* 0x000fe200078ec0ff */
[----:B------:R-:W-:-:S04]  /*53210*/  UMOV UR52, UR62 ;  /* 0x0000003e00347c82 */ /* 0x000fc80008000000 */
[----:B------:R-:W-:Y:S01]  /*53220*/  @P1 LOP3.LUT R55, R55, 0x10, RZ, 0xfc, !PT ;  /* 0x0000001037371812 */ /* 0x000fe200078efcff */
[----:B------:R-:W1:Y:S03]  /*53230*/  LDCU UR62, c[0x0][0x39c] ;  /* 0x00007380ff3e77ac */ /* 0x000e660008000800 */
[----:B------:R-:W-:Y:S01]  /*53240*/  LOP3.LUT R55, R55, 0xfffffff7, RZ, 0xc0, !PT ;  /* 0xfffffff737377812 */ /* 0x000fe200078ec0ff */
[----:B------:R-:W1:Y:S03]  /*53250*/  LDCU UR56, c[0x0][0x39c] ;  /* 0x00007380ff3877ac */ /* 0x000e660008000800 */
[----:B------:R-:W-:Y:S02]  /*53260*/  @P0 LOP3.LUT R55, R55, 0x8, RZ, 0xfc, !PT ;  /* 0x0000000837370812 */ /* 0x000fe400078efcff */
[----:B------:R-:W-:Y:S01]  /*53270*/  ISETP.GE.AND P0, PT, R8, UR44, PT ;  /* 0x0000002c08007c0c */ /* 0x000fe2000bf06270 */
[----:B------:R-:W1:Y:S01]  /*53280*/  LDCU UR44, c[0x0][0x398] ;  /* 0x00007300ff2c77ac */ /* 0x000e620008000800 */
[----:B------:R-:W-:-:S02]  /*53290*/  PRMT R8, R11, 0x3340, R9 ;  /* 0x000033400b087816 */ /* 0x000fc40000000009 */
[----:B------:R-:W-:Y:S01]  /*532a0*/  ISETP.LT.AND P1, PT, R60, UR48, !P0 ;  /* 0x000000303c007c0c */ /* 0x000fe2000c721270 */
[----:B------:R-:W1:Y:S01]  /*532b0*/  LDCU UR48, c[0x0][0x398] ;  /* 0x00007300ff3077ac */ /* 0x000e620008000800 */
[----:B0-----:R-:W-:Y:S01]  /*532c0*/  ISETP.LT.AND P0, PT, R61, UR50, !P0 ;  /* 0x000000323d007c0c */ /* 0x001fe2000c701270 */
[----:B------:R0:W-:Y:S01]  /*532d0*/  STL [R1+0x13f8], R8 ;  /* 0x0013f80801007387 */ /* 0x0001e20000100800 */
[----:B------:R-:W-:Y:S01]  /*532e0*/  LOP3.LUT R55, R55, 0xfffffffb, RZ, 0xc0, !PT ;  /* 0xfffffffb37377812 */ /* 0x000fe200078ec0ff */
[----:B------:R-:W1:Y:S01]  /*532f0*/  LDCU UR50, c[0x0][0x39c] ;  /* 0x00007380ff3277ac */ /* 0x000e620008000800 */
[----:B0-----:R-:W-:Y:S02]  /*53300*/  SHF.R.U32.HI R8, RZ, 0x8, R9 ;  /* 0x00000008ff087819 */ /* 0x001fe40000011609 */
[----:B------:R-:W-:Y:S02]  /*53310*/  LOP3.LUT R9, R12, 0xffff, RZ, 0xc0, !PT ;  /* 0x0000ffff0c097812 */ /* 0x000fe400078ec0ff */
[----:B------:R-:W-:-:S03]  /*53320*/  LOP3.LUT R8, R8, 0xffff, RZ, 0xc0, !PT ;  /* 0x0000ffff08087812 */ /* 0x000fc600078ec0ff */
[----:B------:R-:W-:Y:S02]  /*53330*/  @P1 LOP3.LUT R55, R55, 0x4, RZ, 0xfc, !PT ;  /* 0x0000000437371812 */ /* 0x000fe400078efcff */
[----:B------:R-:W-:Y:S01]  /*53340*/  PRMT R12, R9, 0x3340, R8 ;  /* 0x00003340090c7816 */ /* 0x000fe20000000008 */
[----:B------:R-:W-:Y:S01]  /*53350*/  VIADD R8, R0, 0x1f ;  /* 0x0000001f00087836 */ /* 0x000fe20000000000 */
[----:B------:R-:W-:-:S04]  /*53360*/  LOP3.LUT R55, R55, 0xfffffffe, RZ, 0xc0, !PT ;  /* 0xfffffffe37377812 */ /* 0x000fc800078ec0ff */
[----:B------:R-:W-:Y:S02]  /*53370*/  @P0 LOP3.LUT R55, R55, 0x1, RZ, 0xfc, !PT ;  /* 0x0000000137370812 */ /* 0x000fe400078efcff */
[----:B------:R-:W-:Y:S02]  /*53380*/  ISETP.GE.AND P0, PT, R8, UR8, PT ;  /* 0x0000000808007c0c */ /* 0x000fe4000bf06270 */
[----:B------:R-:W-:Y:S02]  /*53390*/  SHF.R.U32.HI R11, RZ, 0x8, R10 ;  /* 0x00000008ff0b7819 */ /* 0x000fe4000001160a */
[----:B------:R-:W-:Y:S01]  /*533a0*/  LOP3.LUT R55, R55, 0xfffffffd, RZ, 0xc0, !PT ;  /* 0xfffffffd37377812 */ /* 0x000fe200078ec0ff */
[----:B------:R-:W-:Y:S01]  /*533b0*/  STL [R1+0x13f4], R13 ;  /* 0x0013f40d01007387 */ /* 0x000fe20000100800 */
[----:B-1----:R-:W-:Y:S01]  /*533c0*/  ISETP.LT.AND P1, PT, R61, UR4, !P0 ;  /* 0x000000043d007c0c */ /* 0x002fe2000c721270 */
[----:B------:R-:W-:Y:S01]  /*533d0*/  VIADD R8, R0, 0x21 ;  /* 0x0000002100087836 */ /* 0x000fe20000000000 */
[----:B------:R-:W-:Y:S01]  /*533e0*/  SHF.R.U32.HI R10, RZ, 0x8, R24 ;  /* 0x00000008ff0a7819 */ /* 0x000fe20000011618 */
[----:B------:R-:W0:Y:S01]  /*533f0*/  LDCU UR8, c[0x0][0x398] ;  /* 0x00007300ff0877ac */ /* 0x000e220008000800 */
[----:B------:R-:W-:-:S02]  /*53400*/  LOP3.LUT R11, R11, 0xffff, RZ, 0xc0, !PT ;  /* 0x0000ffff0b0b7812 */ /* 0x000fc400078ec0ff */
[----:B------:R-:W-:Y:S01]  /*53410*/  LOP3.LUT R10, R10, 0xffff, RZ, 0xc0, !PT ;  /* 0x0000ffff0a0a7812 */ /* 0x000fe200078ec0ff */
[----:B------:R-:W-:Y:S01]  /*53420*/  STL [R1+0x504], R12 ;  /* 0x0005040c01007387 */ /* 0x000fe20000100800 */
[----:B------:R-:W1:Y:S02]  /*53430*/  LDCU UR4, c[0x0][0x398] ;  /* 0x00007300ff0477ac */ /* 0x000e640008000800 */
[----:B------:R-:W-:-:S03]  /*53440*/  PRMT R9, R11, 0x3340, R10 ;  /* 0x000033400b097816 */ /* 0x000fc6000000000a */
[----:B------:R-:W-:Y:S02]  /*53450*/  @P1 LOP3.LUT R55, R55, 0x2, RZ, 0xfc, !PT ;  /* 0x0000000237371812 */ /* 0x000fe400078efcff */
[----:B------:R4:W-:Y:S04]  /*53460*/  STL [R1+0x500], R9 ;  /* 0x0005000901007387 */ /* 0x0009e80000100800 */
[----:B------:R-:W-:Y:S01]  /*53470*/  STL [R1+0x16fc], R55 ;  /* 0x0016fc3701007387 */ /* 0x000fe20000100800 */
[----:B---3--:R-:W-:-:S03]  /*53480*/  LOP3.LUT R10, R42, 0xffff, RZ, 0xc0, !PT ;  /* 0x0000ffff2a0a7812 */ /* 0x008fc600078ec0ff */
[----:B------:R-:W3:Y:S01]  /*53490*/  LDL.LU R42, [R1+0x14e8] ;  /* 0x0014e800012a7983 */ /* 0x000ee20000300800 */
[----:B----4-:R-:W-:-:S03]  /*534a0*/  LOP3.LUT R9, R40, 0xffff, RZ, 0xc0, !PT ;  /* 0x0000ffff28097812 */ /* 0x010fc600078ec0ff */
[----:B------:R-:W4:Y:S01]  /*534b0*/  LDL.LU R40, [R1+0x1498] ;  /* 0x0014980001287983 */ /* 0x000f220000300800 */
[----:B--2---:R-:W-:Y:S01]  /*534c0*/  ISETP.LT.AND P0, PT, R60, UR12, !P0 ;  /* 0x0000000c3c007c0c */ /* 0x004fe2000c701270 */
[----:B------:R-:W2:Y:S01]  /*534d0*/  LDCU UR12, c[0x0][0x398] ;  /* 0x00007300ff0c77ac */ /* 0x000ea20008000800 */
[----:B------:R-:W-:Y:S02]  /*534e0*/  LOP3.LUT R11, R44, 0xffff, RZ, 0xc0, !PT ;  /* 0x0000ffff2c0b7812 */ /* 0x000fe400078ec0ff */
[----:B------:R-:W-:Y:S02]  /*534f0*/  SHF.R.U32.HI R12, RZ, 0x8, R10 ;  /* 0x00000008ff0c7819 */ /* 0x000fe4000001160a */
[----:B------:R-:W-:-:S07]  /*53500*/  SHF.R.U32.HI R13, RZ, 0x8, R11 ;  /* 0x00000008ff0d7819 */ /* 0x000fce000001160b */
[----:B------:R-:W-:Y:S02]  /*53510*/  @P0 LOP3.LUT R53, R53, 0x40000000, RZ, 0xfc, !PT ;  /* 0x4000000035350812 */ /* 0x000fe400078efcff */
[----:B------:R-:W-:Y:S01]  /*53520*/  ISETP.GE.AND P0, PT, R8, UR10, PT ;  /* 0x0000000a08007c0c */ /* 0x000fe2000bf06270 */
[----:B------:R-:W0:Y:S01]  /*53530*/  LDCU UR10, c[0x0][0x398] ;  /* 0x00007300ff0a77ac */ /* 0x000e220008000800 */
[----:B------:R-:W-:Y:S02]  /*53540*/  PRMT R8, R10, 0x3340, R23 ;  /* 0x000033400a087816 */ /* 0x000fe40000000017 */
[----:B------:R-:W-:-:S03]  /*53550*/  PRMT R11, R11, 0x3340, R9 ;  /* 0x000033400b0b7816 */ /* 0x000fc60000000009 */
[----:B------:R1:W-:Y:S01]  /*53560*/  STL [R1+0x13f0], R8 ;  /* 0x0013f00801007387 */ /* 0x0003e20000100800 */
[----:B------:R-:W-:Y:S02]  /*53570*/  SHF.R.U32.HI R10, RZ, 0x8, R9 ;  /* 0x00000008ff0a7819 */ /* 0x000fe40000011609 */
[----:B------:R-:W-:Y:S01]  /*53580*/  LOP3.LUT R9, R12, 0xffff, RZ, 0xc0, !PT ;  /* 0x0000ffff0c097812 */ /* 0x000fe200078ec0ff */
[----:B------:R0:W-:Y:S01]  /*53590*/  STL [R1+0x13ec], R11 ;  /* 0x0013ec0b01007387 */ /* 0x0001e20000100800 */
[----:B------:R-:W-:Y:S02]  /*535a0*/  LOP3.LUT R10, R10, 0xffff, RZ, 0xc0, !PT ;  /* 0x0000ffff0a0a7812 */ /* 0x000fe400078ec0ff */
[----:B-1----:R-:W-:-:S04]  /*535b0*/  SHF.R.U32.HI R8, RZ, 0x8, R23 ;  /* 0x00000008ff087819 */ /* 0x002fc80000011617 */
[----:B------:R-:W-:Y:S02]  /*535c0*/  LOP3.LUT R8, R8, 0xffff, RZ, 0xc0, !PT ;  /* 0x0000ffff08087812 */ /* 0x000fe400078ec0ff */
[----:B0-----:R-:W-:Y:S02]  /*535d0*/  LOP3.LUT R11, R13, 0xffff, RZ, 0xc0, !PT ;  /* 0x0000ffff0d0b7812 */ /* 0x001fe400078ec0ff */
        /* <DEDUP_REMOVED lines=12> */
[----:B------:R-:W-:Y:S02]  /*536a0*/  ISETP.LT.AND P0, PT, R61, UR48, !P0 ;  /* 0x000000303d007c0c */ /* 0x000fe4000c701270 */
[----:B------:R-:W-:Y:S01]  /*536b0*/  LOP3.LUT R53, R53, 0x7fffffff, RZ, 0xc0, !PT ;  /* 0x7fffffff35357812 */ /* 0x000fe200078ec0ff */
[----:B------:R-:W-:Y:S01]  /*536c0*/  VIADD R8, R0, 0x20 ;  /* 0x0000002000087836 */ /* 0x000fe20000000000 */
[----:B------:R-:W-:Y:S02]  /*536d0*/  SHF.R.U32.HI R12, RZ, 0x8, R11 ;  /* 0x00000008ff0c7819 */ /* 0x000fe4000001160b */
[----:B------:R-:W-:Y:S01]  /*536e0*/  PRMT R13, R10, 0x3340, R25 ;  /* 0x000033400a0d7816 */ /* 0x000fe20000000019 */
[----:B------:R-:W-:Y:S01]  /*536f0*/  UMOV UR44, UR52 ;  /* 0x00000034002c7c82 */ /* 0x000fe20008000000 */
[----:B------:R-:W-:Y:S01]  /*53700*/  LOP3.LUT R30, R30, 0xffff, RZ, 0xc0, !PT ;  /* 0x0000ffff1e1e7812 */ /* 0x000fe200078ec0ff */
[----:B------:R-:W0:Y:S02]  /*53710*/  LDCU UR52, c[0x0][0x39c] ;  /* 0x00007380ff3477ac */ /* 0x000e240008000800 */
[----:B------:R-:W-:-:S02]  /*53720*/  @P1 LOP3.LUT R53, R53, 0x80000000, RZ, 0xfc, !PT ;  /* 0x8000000035351812 */ /* 0x000fc400078efcff */
[----:B------:R-:W-:Y:S01]  /*53730*/  LOP3.LUT R31, R31, 0xffff, RZ, 0xc0, !PT ;  /* 0x0000ffff1f1f7812 */ /* 0x000fe200078ec0ff */
[----:B------:R-:W1:Y:S01]  /*53740*/  LDCU UR48, c[0x0][0x39c] ;  /* 0x00007380ff3077ac */ /* 0x000e620008000800 */
        /* <DEDUP_REMOVED lines=14> */
[----:B------:R-:W-:Y:S02]  /*53830*/  PRMT R8, R11, 0x3340, R9 ;  /* 0x000033400b087816 */ /* 0x000fe40000000009 */
[----:B------:R-:W-:-:S03]  /*53840*/  SHF.R.U32.HI R11, RZ, 0x8, R10 ;  /* 0x00000008ff0b7819 */ /* 0x000fc6000001160a */
[----:B------:R0:W-:Y:S01]  /*53850*/  STL [R1+0x13e8], R8 ;  /* 0x0013e80801007387 */ /* 0x0001e20000100800 */
[----:B------:R-:W-:Y:S02]  /*53860*/  SHF.R.U32.HI R10, RZ, 0x8, R25 ;  /* 0x00000008ff0a7819 */ /* 0x000fe40000011619 */
[----:B------:R-:W-:Y:S02]  /*53870*/  LOP3.LUT R11, R11, 0xffff, RZ, 0xc0, !PT ;  /* 0x0000ffff0b0b7812 */ /* 0x000fe400078ec0ff */
[----:B------:R-:W-:Y:S02]  /*53880*/  LOP3.LUT R10, R10, 0xffff, RZ, 0xc0, !PT ;  /* 0x0000ffff0a0a7812 */ /* 0x000fe400078ec0ff */
[----:B0-----:R-:W-:Y:S02]  /*53890*/  SHF.R.U32.HI R8, RZ, 0x8, R9 ;  /* 0x00000008ff087819 */ /* 0x001fe40000011609 */
[----:B------:R-:W-:Y:S02]  /*538a0*/  LOP3.LUT R9, R12, 0xffff, RZ, 0xc0, !PT ;  /* 0x0000ffff0c097812 */ /* 0x000fe400078ec0ff */
[----:B------:R-:W-:-:S04]  /*538b0*/  LOP3.LUT R8, R8, 0xffff, RZ, 0xc0, !PT ;  /* 0x0000ffff08087812 */ /* 0x000fc800078ec0ff */
[----:B------:R-:W-:Y:S02]  /*538c0*/  PRMT R12, R9, 0x3340, R8 ;  /* 0x00003340090c7816 */ /* 0x000fe40000000008 */
[----:B------:R-:W-:Y:S01]  /*538d0*/  PRMT R9, R11, 0x3340, R10 ;  /* 0x000033400b097816 */ /* 0x000fe2000000000a */
[----:B------:R-:W-:Y:S04]  /*538e0*/  STL [R1+0x13e4], R13 ;  /* 0x0013e40d01007387 */ /* 0x000fe80000100800 */
[----:B------:R-:W-:Y:S04]  /*538f0*/  STL [R1+0x4c4], R12 ;  /* 0x0004c40c01007387 */ /* 0x000fe80000100800 */
[----:B------:R2:W-:Y:S02]  /*53900*/  STL [R1+0x4c0], R9 ;  /* 0x0004c00901007387 */ /* 0x0005e40000100800 */
[----:B--2---:R-:W-:-:S02]  /*53910*/  LOP3.LUT R9, R51, 0xffff, RZ, 0xc0, !PT ;  /* 0x0000ffff33097812 */ /* 0x004fc400078ec0ff */
        /* <DEDUP_REMOVED lines=10> */
[----:B------:R-:W-:Y:S01]  /*539c0*/  LOP3.LUT R12, R44, 0xffff, RZ, 0xc0, !PT ;  /* 0x0000ffff2c0c7812 */ /* 0x000fe200078ec0ff */
[----:B------:R-:W0:Y:S06]  /*539d0*/  LDCU UR12, c[0x0][0x398] ;  /* 0x00007300ff0c77ac */ /* 0x000e2c0008000800 */
        /* <DEDUP_REMOVED lines=8> */
[----:B------:R-:W-:Y:S02]  /*53a60*/  ISETP.LT.AND P0, PT, R60, UR6, !P0 ;  /* 0x000000063c007c0c */ /* 0x000fe4000c701270 */
[----:B------:R-:W-:Y:S01]  /*53a70*/  SHF.R.U32.HI R13, RZ, 0x8, R12 ;  /* 0x00000008ff0d7819 */ /* 0x000fe2000001160c */
[----:B------:R-:W-:Y:S01]  /*53a80*/  UMOV UR70, UR44 ;  /* 0x0000002c00467c82 */ /* 0x000fe20008000000 */
[----:B------:R-:W0:Y:S01]  /*53a90*/  LDCU UR44, c[0x0][0x398] ;  /* 0x00007300ff2c77ac */ /* 0x000e220008000800 */
[----:B------:R-:W0:Y:S06]  /*53aa0*/  LDCU UR68, c[0x0][0x398] ;  /* 0x00007300ff4477ac */ /* 0x000e2c0008000800 */
[----:B------:R-:W-:Y:S01]  /*53ab0*/  @P1 LOP3.LUT R53, R53, 0x1000000, RZ, 0xfc, !PT ;  /* 0x0100000035351812 */ /* 0x000fe200078efcff */
[----:B------:R-:W0:Y:S03]  /*53ac0*/  LDCU UR6, c[0x0][0x39c] ;  /* 0x00007380ff0677ac */ /* 0x000e260008000800 */
        /* <DEDUP_REMOVED lines=18> */
[----:B------:R4:W-:Y:S04]  /*53bf0*/  STL [R1+0x488], R9 ;  /* 0x0004880901007387 */ /* 0x0009e80000100800 */
        /* <DEDUP_REMOVED lines=23> */
[----:B------:R-:W-:Y:S01]  /*53d70*/  PRMT R13, R9, 0x3340, R26 ;  /* 0x00003340090d7816 */ /* 0x000fe2000000001a */
[----:B------:R-:W0:Y:S08]  /*53d80*/  LDCU UR64, c[0x0][0x398] ;  /* 0x00007300ff4077ac */ /* 0x000e300008000800 */
[----:B------:R-:W-:Y:S01]  /*53d90*/  @P1 LOP3.LUT R53, R53, 0x100000, RZ, 0xfc, !PT ;  /* 0x0010000035351812 */ /* 0x000fe200078efcff */
[----:B------:R-:W0:Y:S03]  /*53da0*/  LDCU UR12, c[0x0][0x39c] ;  /* 0x00007380ff0c77ac */ /* 0x000e260008000800 */
[----:B------:R-:W-:-:S04]  /*53db0*/  LOP3.LUT R53, R53, 0xfff7ffff, RZ, 0xc0, !PT ;  /* 0xfff7ffff35357812 */ /* 0x000fc800078ec0ff */
[----:B------:R-:W-:Y:S02]  /*53dc0*/  @P0 LOP3.LUT R53, R53, 0x80000, RZ, 0xfc, !PT ;  /* 0x0008000035350812 */ /* 0x000fe400078efcff */
[----:B------:R-:W-:Y:S01]  /*53dd0*/  ISETP.GE.AND P0, PT, R8, UR46, PT ;  /* 0x0000002e08007c0c */ /* 0x000fe2000bf06270 */
[----:B------:R-:W0:Y:S01]  /*53de0*/  LDCU UR46, c[0x0][0x398] ;  /* 0x00007300ff2e77ac */ /* 0x000e220008000800 */
[----:B------:R-:W-:Y:S02]  /*53df0*/  PRMT R8, R10, 0x3340, R27 ;  /* 0x000033400a087816 */ /* 0x000fe4000000001b */
[----:B------:R-:W-:-:S03]  /*53e00*/  SHF.R.U32.HI R10, RZ, 0x8, R26 ;  /* 0x00000008ff0a7819 */ /* 0x000fc6000001161a */
[----:B------:R1:W-:Y:S01]  /*53e10*/  STL [R1+0x13d8], R8 ;  /* 0x0013d80801007387 */ /* 0x0003e20000100800 */
[----:B------:R-:W-:Y:S02]  /*53e20*/  LOP3.LUT R9, R11, 0xffff, RZ, 0xc0, !PT ;  /* 0x0000ffff0b097812 */ /* 0x000fe400078ec0ff */
[----:B------:R-:W-:Y:S02]  /*53e30*/  LOP3.LUT R11, R12, 0xffff, RZ, 0xc0, !PT ;  /* 0x0000ffff0c0b7812 */ /* 0x000fe400078ec0ff */
[----:B------:R-:W-:Y:S02]  /*53e40*/  LOP3.LUT R10, R10, 0xffff, RZ, 0xc0, !PT ;  /* 0x0000ffff0a0a7812 */ /* 0x000fe400078ec0ff */
[----:B-1----:R-:W-:-:S04]  /*53e50*/  SHF.R.U32.HI R8, RZ, 0x8, R27 ;  /* 0x00000008ff087819 */ /* 0x002fc8000001161b */
[----:B------:R-:W-:-:S04]  /*53e60*/  LOP3.LUT R8, R8, 0xffff, RZ, 0xc0, !PT ;  /* 0x0000ffff08087812 */ /* 0x000fc800078ec0ff */
[----:B------:R-:W-:Y:S02]  /*53e70*/  PRMT R12, R9, 0x3340, R8 ;  /* 0x00003340090c7816 */ /* 0x000fe40000000008 */
[----:B------:R-:W-:Y:S01]  /*53e80*/  PRMT R9, R11, 0x3340, R10 ;  /* 0x000033400b097816 */ /* 0x000fe2000000000a */
[----:B------:R-:W-:Y:S04]  /*53e90*/  STL [R1+0x13d4], R13 ;  /* 0x0013d40d01007387 */ /* 0x000fe80000100800 */
[----:B------:R-:W-:Y:S04]  /*53ea0*/  STL [R1+0x484], R12 ;  /* 0x0004840c01007387 */ /* 0x000fe80000100800 */
[----:B------:R4:W-:Y:S01]  /*53eb0*/  STL [R1+0x480], R9 ;  /* 0x0004800901007387 */ /* 0x0009e20000100800 */
[----:B--2---:R-:W-:-:S03]  /*53ec0*/  LOP3.LUT R11, R44, 0xffff, RZ, 0xc0, !PT ;  /* 0x0000ffff2c0b7812 */ /* 0x004fc600078ec0ff */
        /* <DEDUP_REMOVED lines=10> */
[----:B------:R-:W-:Y:S02]  /*53f70*/  LOP3.LUT R12, R45, 0xffff, RZ, 0xc0, !PT ;  /* 0x0000ffff2d0c7812 */ /* 0x000fe400078ec0ff */
        /* <DEDUP_REMOVED lines=29> */
[----:B------:R-:W-:Y:S02]  /*54150*/  LOP3.LUT R10, R10, 0xffff, RZ, 0xc0, !PT ;  /* 0x0000ffff0a0a7812 */ /* 0x000fe400078ec0ff */
[----:B------:R-:W-:Y:S02]  /*54160*/  PRMT R9, R9, 0x3340, R8 ;  /* 0x0000334009097816 */ /* 0x000fe40000000008 */
[----:B------:R-:W-:-:S03]  /*54170*/  PRMT R17, R11, 0x3340, R10 ;  /* 0x000033400b117816 */ /* 0x000fc6000000000a */
        /* <DEDUP_REMOVED lines=10> */
[----:B--2---:R-:W-:Y:S02]  /*54220*/  LOP3.LUT R11, R44, 0xffff, RZ, 0xc0, !PT ;  /* 0x0000ffff2c0b7812 */ /* 0x004fe400078ec0ff */
[----:B------:R-:W-:Y:S01]  /*54230*/  PRMT R19, R10, 0x3340, R56 ;  /* 0x000033400a137816 */ /* 0x000fe20000000038 */
[----:B------:R-:W2:Y:S04]  /*54240*/  LDCU UR46, c[0x0][0x398] ;  /* 0x00007300ff2e77ac */ /* 0x000ea80008000800 */
        /* <DEDUP_REMOVED lines=9> */
[----:B------:R-:W-:Y:S01]  /*542e0*/  SHF.R.U32.HI R12, RZ, 0x8, R11 ;  /* 0x00000008ff0c7819 */ /* 0x000fe2000001160b */
[----:B------:R-:W0:Y:S01]  /*542f0*/  LDCU UR64, c[0x0][0x398] ;  /* 0x00007300ff4077ac */ /* 0x000e220008000800 */
[----:B------:R-:W-:-:S02]  /*54300*/  PRMT R20, R11, 0x3340, R9 ;  /* 0x000033400b147816 */ /* 0x000fc40000000009 */
[----:B------:R-:W-:Y:S01]  /*54310*/  LOP3.LUT R35, R35, 0xffff, RZ, 0xc0, !PT ;  /* 0x0000ffff23237812 */ /* 0x000fe200078ec0ff */
[----:B------:R-:W0:Y:S04]  /*54320*/  LDCU UR18, c[0x0][0x39c] ;  /* 0x00007380ff1277ac */ /* 0x000e280008000800 */
[----:B------:R-:W-:-:S04]  /*54330*/  @P1 LOP3.LUT R53, R53, 0x1000, RZ, 0xfc, !PT ;  /* 0x0000100035351812 */ /* 0x000fc800078efcff */
[----:B------:R-:W-:-:S04]  /*54340*/  LOP3.LUT R53, R53, 0xfffff7ff, RZ, 0xc0, !PT ;  /* 0xfffff7ff35357812 */ /* 0x000fc800078ec0ff */
[----:B------:R-:W-:Y:S02]  /*54350*/  @P0 LOP3.LUT R53, R53, 0x800, RZ, 0xfc, !PT ;  /* 0x0000080035350812 */ /* 0x000fe400078efcff */
[----:B------:R-:W-:Y:S01]  /*54360*/  ISETP.GE.AND P0, PT, R8, UR20, PT ;  /* 0x0000001408007c0c */ /* 0x000fe2000bf06270 */
[----:B------:R-:W0:Y:S01]  /*54370*/  LDCU UR20, c[0x0][0x39c] ;  /* 0x00007380ff1477ac */ /* 0x000e220008000800 */
[----:B------:R-:W-:Y:S02]  /*54380*/  SHF.R.U32.HI R8, RZ, 0x8, R9 ;  /* 0x00000008ff087819 */ /* 0x000fe40000011609 */
[----:B------:R-:W-:Y:S02]  /*54390*/  SHF.R.U32.HI R11, RZ, 0x8, R10 ;  /* 0x00000008ff0b7819 */ /* 0x000fe4000001160a */
[----:B------:R-:W-:Y:S02]  /*543a0*/  SHF.R.U32.HI R10, RZ, 0x8, R56 ;  /* 0x00000008ff0a7819 */ /* 0x000fe40000011638 */
[----:B------:R-:W-:-:S02]  /*543b0*/  LOP3.LUT R9, R12, 0xffff, RZ, 0xc0, !PT ;  /* 0x0000ffff0c097812 */ /* 0x000fc400078ec0ff */
[----:B------:R-:W-:Y:S02]  /*543c0*/  LOP3.LUT R8, R8, 0xffff, RZ, 0xc0, !PT ;  /* 0x0000ffff08087812 */ /* 0x000fe400078ec0ff */
[----:B------:R-:W-:Y:S02]  /*543d0*/  LOP3.LUT R11, R11, 0xffff, RZ, 0xc0, !PT ;  /* 0x0000ffff0b0b7812 */ /* 0x000fe400078ec0ff */
[----:B------:R-:W-:Y:S02]  /*543e0*/  LOP3.LUT R10, R10, 0xffff, RZ, 0xc0, !PT ;  /* 0x0000ffff0a0a7812 */ /* 0x000fe400078ec0ff */
[----:B------:R-:W-:Y:S02]  /*543f0*/  PRMT R16, R9, 0x3340, R8 ;  /* 0x0000334009107816 */ /* 0x000fe40000000008 */
[----:B------:R-:W-:Y:S02]  /*54400*/  LOP3.LUT R9, R51, 0xffff, RZ, 0xc0, !PT ;  /* 0x0000ffff33097812 */ /* 0x000fe400078ec0ff */
[----:B------:R-:W-:Y:S01]  /*54410*/  PRMT R15, R11, 0x3340, R10 ;  /* 0x000033400b0f7816 */ /* 0x000fe2000000000a */
[----:B------:R-:W2:Y:S01]  /*54420*/  LDL.LU R51, [R1+0x17a8] ;  /* 0x0017a80001337983 */ /* 0x000ea20000300800 */
[----:B---3--:R-:W-:-:S03]  /*54430*/  LOP3.LUT R11, R42, 0xffff, RZ, 0xc0, !PT ;  /* 0x0000ffff2a0b7812 */ /* 0x008fc600078ec0ff */
[----:B------:R-:W3:Y:S01]  /*54440*/  LDL.LU R42, [R1+0x1530] ;  /* 0x00153000012a7983 */ /* 0x000ee20000300800 */
[----:B----4-:R-:W-:-:S03]  /*54450*/  LOP3.LUT R10, R40, 0xffff, RZ, 0xc0, !PT ;  /* 0x0000ffff280a7812 */ /* 0x010fc600078ec0ff */
[----:B------:R-:W4:Y:S01]  /*54460*/  LDL.LU R40, [R1+0x14d4] ;  /* 0x0014d40001287983 */ /* 0x000f220000300800 */
[----:B-1----:R-:W-:Y:S02]  /*54470*/  ISETP.LT.AND P1, PT, R61, UR44, !P0 ;  /* 0x0000002c3d007c0c */ /* 0x002fe4000c721270 */
[----:B------:R-:W-:Y:S01]  /*54480*/  LOP3.LUT R53, R53, 0xfffffbff, RZ, 0xc0, !PT ;  /* 0xfffffbff35357812 */ /* 0x000fe200078ec0ff */
[----:B------:R-:W-:Y:S01]  /*54490*/  VIADD R8, R0, 0x62 ;  /* 0x0000006200087836 */ /* 0x000fe20000000000 */
[----:B--2---:R-:W-:Y:S01]  /*544a0*/  ISETP.LT.AND P0, PT, R60, UR46, !P0 ;  /* 0x0000002e3c007c0c */ /* 0x004fe2000c701270 */
[----:B------:R-:W1:Y:S01]  /*544b0*/  LDCU UR44, c[0x0][0x398] ;  /* 0x00007300ff2c77ac */ /* 0x000e620008000800 */
[----:B------:R-:W-:-:S07]  /*544c0*/  SHF.R.U32.HI R13, RZ, 0x8, R11 ;  /* 0x00000008ff0d7819 */ /* 0x000fce000001160b */
[----:B------:R-:W-:Y:S01]  /*544d0*/  @P1 LOP3.LUT R53, R53, 0x400, RZ, 0xfc, !PT ;  /* 0x0000040035351812 */ /* 0x000fe200078efcff */
[----:B------:R-:W2:Y:S03]  /*544e0*/  LDCU UR46, c[0x0][0x398] ;  /* 0x00007300ff2e77ac */ /* 0x000ea60008000800 */
        /* <DEDUP_REMOVED lines=10> */
[----:B------:R-:W-:-:S02]  /*54590*/  SHF.R.U32.HI R12, RZ, 0x8, R10 ;  /* 0x00000008ff0c7819 */ /* 0x000fc4000001160a */
[----:B------:R-:W-:Y:S01]  /*545a0*/  PRMT R18, R10, 0x3340, R47 ;  /* 0x000033400a127816 */ /* 0x000fe2000000002f */
[----:B------:R-:W0:Y:S04]  /*545b0*/  LDCU UR22, c[0x0][0x39c] ;  /* 0x00007380ff1677ac */ /* 0x000e280008000800 */
[----:B------:R-:W-:-:S04]  /*545c0*/  @P1 LOP3.LUT R53, R53, 0x100, RZ, 0xfc, !PT ;  /* 0x0000010035351812 */ /* 0x000fc800078efcff */
[----:B------:R-:W-:-:S04]  /*545d0*/  LOP3.LUT R53, R53, 0xffffff7f, RZ, 0xc0, !PT ;  /* 0xffffff7f35357812 */ /* 0x000fc800078ec0ff */
[----:B------:R-:W-:Y:S02]  /*545e0*/  @P0 LOP3.LUT R53, R53, 0x80, RZ, 0xfc, !PT ;  /* 0x0000008035350812 */ /* 0x000fe400078efcff */
[----:B------:R-:W-:Y:S01]  /*545f0*/  ISETP.GE.AND P0, PT, R8, UR24, PT ;  /* 0x0000001808007c0c */ /* 0x000fe2000bf06270 */
[----:B------:R0:W-:Y:S01]  /*54600*/  STL [R1+0xa64], R11 ;  /* 0x000a640b01007387 */ /* 0x0001e20000100800 */
[----:B------:R-:W-:Y:S01]  /*54610*/  SHF.R.U32.HI R8, RZ, 0x8, R47 ;  /* 0x00000008ff087819 */ /* 0x000fe2000001162f */
[----:B------:R-:W1:Y:S01]  /*54620*/  LDCU UR24, c[0x0][0x39c] ;  /* 0x00007380ff1877ac */ /* 0x000e620008000800 */
[----:B------:R-:W-:Y:S02]  /*54630*/  SHF.R.U32.HI R10, RZ, 0x8, R9 ;  /* 0x00000008ff0a7819 */ /* 0x000fe40000011609 */
[----:B------:R-:W-:Y:S02]  /*54640*/  LOP3.LUT R9, R12, 0xffff, RZ, 0xc0, !PT ;  /* 0x0000ffff0c097812 */ /* 0x000fe400078ec0ff */
[----:B------:R-:W-:-:S02]  /*54650*/  LOP3.LUT R8, R8, 0xffff, RZ, 0xc0, !PT ;  /* 0x0000ffff08087812 */ /* 0x000fc400078ec0ff */
[----:B------:R-:W-:Y:S02]  /*54660*/  LOP3.LUT R10, R10, 0xffff, RZ, 0xc0, !PT ;  /* 0x0000ffff0a0a7812 */ /* 0x000fe400078ec0ff */
[----:B0-----:R-:W-:Y:S02]  /*54670*/  LOP3.LUT R11, R13, 0xffff, RZ, 0xc0, !PT ;  /* 0x0000ffff0d0b7812 */ /* 0x001fe400078ec0ff */
[----:B------:R-:W-:Y:S02]  /*54680*/  PRMT R14, R9, 0x3340, R8 ;  /* 0x00003340090e7816 */ /* 0x000fe40000000008 */
[----:B------:R-:W-:-:S05]  /*54690*/  PRMT R9, R11, 0x3340, R10 ;  /* 0x000033400b097816 */ /* 0x000fca000000000a */
        /* <DEDUP_REMOVED lines=12> */
[----:B------:R-:W0:Y:S01]  /*54760*/  LDCU UR44, c[0x0][0x398] ;  /* 0x00007300ff2c77ac */ /* 0x000e220008000800 */
[----:B------:R-:W1:Y:S07]  /*54770*/  LDCU UR46, c[0x0][0x398] ;  /* 0x00007300ff2e77ac */ /* 0x000e6e0008000800 */
        /* <DEDUP_REMOVED lines=9> */
[----:B------:R-:W-:Y:S01]  /*54810*/  SHF.R.U32.HI R12, RZ, 0x8, R10 ;  /* 0x00000008ff0c7819 */ /* 0x000fe2000001160a */
[----:B------:R-:W0:Y:S01]  /*54820*/  LDCU UR64, c[0x0][0x398] ;  /* 0x00007300ff4077ac */ /* 0x000e220008000800 */
[----:B------:R-:W-:Y:S01]  /*54830*/  SHF.R.U32.HI R13, RZ, 0x8, R11 ;  /* 0x00000008ff0d7819 */ /* 0x000fe2000001160b */
[----:B------:R-:W0:Y:S06]  /*54840*/  LDCU UR26, c[0x0][0x39c] ;  /* 0x00007380ff1a77ac */ /* 0x000e2c0008000800 */
[----:B------:R-:W-:-:S04]  /*54850*/  @P1 LOP3.LUT R53, R53, 0x10, RZ, 0xfc, !PT ;  /* 0x0000001035351812 */ /* 0x000fc800078efcff */
[----:B------:R-:W-:-:S04]  /*54860*/  LOP3.LUT R53, R53, 0xfffffff7, RZ, 0xc0, !PT ;  /* 0xfffffff735357812 */ /* 0x000fc800078ec0ff */
[----:B------:R-:W-:Y:S02]  /*54870*/  @P0 LOP3.LUT R53, R53, 0x8, RZ, 0xfc, !PT ;  /* 0x0000000835350812 */ /* 0x000fe400078efcff */
[----:B------:R-:W-:Y:S01]  /*54880*/  ISETP.GE.AND P0, PT, R8, UR28, PT ;  /* 0x0000001c08007c0c */ /* 0x000fe2000bf06270 */
[----:B------:R-:W2:Y:S01]  /*54890*/  LDCU UR28, c[0x0][0x39c] ;  /* 0x00007380ff1c77ac */ /* 0x000ea20008000800 */
[----:B------:R-:W-:Y:S02]  /*548a0*/  PRMT R8, R10, 0x3340, R28 ;  /* 0x000033400a087816 */ /* 0x000fe4000000001c */
[----:B0-----:R-:W-:Y:S01]  /*548b0*/  ISETP.LT.AND P1, PT, R61, UR44, !P0 ;  /* 0x0000002c3d007c0c */ /* 0x001fe2000c721270 */
[----:B------:R-:W0:Y:S01]  /*548c0*/  LDCU UR44, c[0x0][0x398] ;  /* 0x00007300ff2c77ac */ /* 0x000e220008000800 */
[----:B-1----:R-:W-:Y:S01]  /*548d0*/  ISETP.LT.AND P0, PT, R60, UR46, !P0 ;  /* 0x0000002e3c007c0c */ /* 0x002fe2000c701270 */
[----:B------:R1:W-:Y:S01]  /*548e0*/  STL [R1+0xa4c], R8 ;  /* 0x000a4c0801007387 */ /* 0x0003e20000100800 */
[----:B------:R-:W-:Y:S01]  /*548f0*/  LOP3.LUT R53, R53, 0xfffffffb, RZ, 0xc0, !PT ;  /* 0xfffffffb35357812 */ /* 0x000fe200078ec0ff */
[----:B------:R-:W0:Y:S01]  /*54900*/  LDCU UR46, c[0x0][0x398] ;  /* 0x00007300ff2e77ac */ /* 0x000e220008000800 */
[----:B------:R-:W-:-:S02]  /*54910*/  PRMT R11, R11, 0x3340, R9 ;  /* 0x000033400b0b7816 */ /* 0x000fc40000000009 */
[----:B------:R-:W-:Y:S02]  /*54920*/  SHF.R.U32.HI R10, RZ, 0x8, R9 ;  /* 0x00000008ff0a7819 */ /* 0x000fe40000011609 */
[----:B-1----:R-:W-:Y:S02]  /*54930*/  SHF.R.U32.HI R8, RZ, 0x8, R28 ;  /* 0x00000008ff087819 */ /* 0x002fe4000001161c */
[----:B------:R-:W-:Y:S02]  /*54940*/  LOP3.LUT R9, R12, 0xffff, RZ, 0xc0, !PT ;  /* 0x0000ffff0c097812 */ /* 0x000fe400078ec0ff */
[----:B------:R-:W-:Y:S02]  /*54950*/  LOP3.LUT R8, R8, 0xffff, RZ, 0xc0, !PT ;  /* 0x0000ffff08087812 */ /* 0x000fe400078ec0ff */
[----:B------:R-:W-:Y:S02]  /*54960*/  @P1 LOP3.LUT R53, R53, 0x4, RZ, 0xfc, !PT ;  /* 0x0000000435351812 */ /* 0x000fe400078efcff */
[----:B------:R-:W-:Y:S01]  /*54970*/  PRMT R12, R9, 0x3340, R8 ;  /* 0x00003340090c7816 */ /* 0x000fe20000000008 */
[----:B------:R-:W-:Y:S01]  /*54980*/  VIADD R8, R0, 0x66 ;  /* 0x0000006600087836 */ /* 0x000fe20000000000 */
[----:B------:R-:W-:-:S04]  /*54990*/  LOP3.LUT R53, R53, 0xfffffffd, RZ, 0xc0, !PT ;  /* 0xfffffffd35357812 */ /* 0x000fc800078ec0ff */
[----:B------:R-:W-:Y:S02]  /*549a0*/  @P0 LOP3.LUT R53, R53, 0x2, RZ, 0xfc, !PT ;  /* 0x0000000235350812 */ /* 0x000fe400078efcff */
[----:B------:R-:W-:Y:S01]  /*549b0*/  ISETP.GE.AND P0, PT, R8, UR30, PT ;  /* 0x0000001e08007c0c */ /* 0x000fe2000bf06270 */
[----:B------:R1:W-:Y:S01]  /*549c0*/  STL [R1+0xa48], R11 ;  /* 0x000a480b01007387 */ /* 0x0003e20000100800 */
[----:B------:R-:W-:Y:S02]  /*549d0*/  LOP3.LUT R10, R10, 0xffff, RZ, 0xc0, !PT ;  /* 0x0000ffff0a0a7812 */ /* 0x000fe400078ec0ff */
[----:B------:R-:W-:Y:S01]  /*549e0*/  LOP3.LUT R53, R53, 0xfffffffe, RZ, 0xc0, !PT ;  /* 0xfffffffe35357812 */ /* 0x000fe200078ec0ff */
[----:B------:R-:W-:Y:S01]  /*549f0*/  VIADD R8, R0, 0x67 ;  /* 0x0000006700087836 */ /* 0x000fe20000000000 */
[----:B--2---:R-:W-:Y:S01]  /*54a00*/  ISETP.LT.AND P1, PT, R61, UR4, !P0 ;  /* 0x000000043d007c0c */ /* 0x004fe2000c721270 */
[----:B------:R-:W2:Y:S01]  /*54a10*/  LDCU UR30, c[0x0][0x39c] ;  /* 0x00007380ff1e77ac */ /* 0x000ea20008000800 */
[----:B-1----:R-:W-:Y:S01]  /*54a20*/  LOP3.LUT R11, R13, 0xffff, RZ, 0xc0, !PT ;  /* 0x0000ffff0d0b7812 */ /* 0x002fe200078ec0ff */
[----:B------:R-:W-:Y:S01]  /*54a30*/  STL [R1+0x420], R12 ;  /* 0x0004200c01007387 */ /* 0x000fe20000100800 */
[----:B------:R-:W-:Y:S01]  /*54a40*/  LOP3.LUT R51, R51, 0x7fffffff, RZ, 0xc0, !PT ;  /* 0x7fffffff33337812 */ /* 0x000fe200078ec0ff */
[----:B------:R-:W1:Y:S01]  /*54a50*/  LDCU UR4, c[0x0][0x398] ;  /* 0x00007300ff0477ac */ /* 0x000e620008000800 */
[----:B------:R-:W-:-:S07]  /*54a60*/  PRMT R9, R11, 0x3340, R10 ;  /* 0x000033400b097816 */ /* 0x000fce000000000a */
[----:B------:R-:W-:Y:S01]  /*54a70*/  @P1 LOP3.LUT R53, R53, 0x1, RZ, 0xfc, !PT ;  /* 0x0000000135351812 */ /* 0x000fe200078efcff */
[----:B------:R4:W-:Y:S01]  /*54a80*/  STL [R1+0x400], R9 ;  /* 0x0004000901007387 */ /* 0x0009e20000100800 */
[----:B------:R-:W-:-:S03]  /*54a90*/  LOP3.LUT R11, R44, 0xffff, RZ, 0xc0, !PT ;  /* 0x0000ffff2c0b7812 */ /* 0x000fc600078ec0ff */
[----:B------:R-:W-:Y:S04]  /*54aa0*/  STL [R1+0x1700], R53 ;  /* 0x0017003501007387 */ /* 0x000fe80000100800 */
[----:B------:R-:W2:Y:S04]  /*54ab0*/  LDL.LU R45, [R1+0x1570] ;  /* 0x00157000012d7983 */ /* 0x000ea80000300800 */
[----:B------:R-:W2:Y:S01]  /*54ac0*/  LDL.LU R44, [R1+0x156c] ;  /* 0x00156c00012c7983 */ /* 0x000ea20000300800 */
[----:B---3--:R-:W-:-:S03]  /*54ad0*/  LOP3.LUT R10, R42, 0xffff, RZ, 0xc0, !PT ;  /* 0x0000ffff2a0a7812 */ /* 0x008fc600078ec0ff */
[----:B------:R-:W3:Y:S01]  /*54ae0*/  LDL.LU R42, [R1+0x14c8] ;  /* 0x0014c800012a7983 */ /* 0x000ee20000300800 */
[----:B----4-:R-:W-:-:S03]  /*54af0*/  LOP3.LUT R9, R40, 0xffff, RZ, 0xc0, !PT ;  /* 0x0000ffff28097812 */ /* 0x010fc600078ec0ff */
[----:B------:R-:W4:Y:S01]  /*54b00*/  LDL.LU R40, [R1+0x14c4] ;  /* 0x0014c40001287983 */ /* 0x000f220000300800 */
[----:B------:R-:W-:Y:S01]  /*54b10*/  ISETP.LT.AND P0, PT, R60, UR64, !P0 ;  /* 0x000000403c007c0c */ /* 0x000fe2000c701270 */
[----:B------:R-:W0:Y:S01]  /*54b20*/  LDCU UR64, c[0x0][0x398] ;  /* 0x00007300ff4077ac */ /* 0x000e220008000800 */
[----:B------:R-:W-:Y:S02]  /*54b30*/  SHF.R.U32.HI R12, RZ, 0x8, R11 ;  /* 0x00000008ff0c7819 */ /* 0x000fe4000001160b */
[----:B------:R-:W-:-:S09]  /*54b40*/  PRMT R13, R10, 0x3340, R29 ;  /* 0x000033400a0d7816 */ /* 0x000fd2000000001d */
[----:B------:R-:W-:Y:S02]  /*54b50*/  @P0 LOP3.LUT R51, R51, 0x80000000, RZ, 0xfc, !PT ;  /* 0x8000000033330812 */ /* 0x000fe400078efcff */
[----:B------:R-:W-:Y:S01]  /*54b60*/  ISETP.GE.AND P0, PT, R8, UR32, PT ;  /* 0x0000002008007c0c */ /* 0x000fe2000bf06270 */
[----:B------:R-:W0:Y:S01]  /*54b70*/  LDCU UR32, c[0x0][0x39c] ;  /* 0x00007380ff2077ac */ /* 0x000e220008000800 */
[----:B------:R-:W-:Y:S02]  /*54b80*/  PRMT R8, R11, 0x3340, R9 ;  /* 0x000033400b087816 */ /* 0x000fe40000000009 */
[----:B------:R-:W-:-:S03]  /*54b90*/  SHF.R.U32.HI R11, RZ, 0x8, R10 ;  /* 0x00000008ff0b7819 */ /* 0x000fc6000001160a */
[----:B------:R1:W-:Y:S01]  /*54ba0*/  STL [R1+0x9ec], R8 ;  /* 0x0009ec0801007387 */ /* 0x0003e20000100800 */
[----:B------:R-:W-:Y:S02]  /*54bb0*/  SHF.R.U32.HI R10, RZ, 0x8, R29 ;  /* 0x00000008ff0a7819 */ /* 0x000fe4000001161d */
[----:B------:R-:W-:Y:S02]  /*54bc0*/  LOP3.LUT R11, R11, 0xffff, RZ, 0xc0, !PT ;  /* 0x0000ffff0b0b7812 */ /* 0x000fe400078ec0ff */
[----:B------:R-:W-:Y:S02]  /*54bd0*/  LOP3.LUT R10, R10, 0xffff, RZ, 0xc0, !PT ;  /* 0x0000ffff0a0a7812 */ /* 0x000fe400078ec0ff */
[----:B-1----:R-:W-:Y:S02]  /*54be0*/  SHF.R.U32.HI R8, RZ, 0x8, R9 ;  /* 0x00000008ff087819 */ /* 0x002fe40000011609 */
[----:B------:R-:W-:Y:S02]  /*54bf0*/  LOP3.LUT R9, R12, 0xffff, RZ, 0xc0, !PT ;  /* 0x0000ffff0c097812 */ /* 0x000fe400078ec0ff */
        /* <DEDUP_REMOVED lines=12> */
[----:B0-----:R-:W-:Y:S02]  /*54cc0*/  ISETP.LT.AND P1, PT, R61, UR44, !P0 ;  /* 0x0000002c3d007c0c */ /* 0x001fe4000c721270 */
[----:B------:R-:W-:Y:S01]  /*54cd0*/  LOP3.LUT R51, R51, 0xbfffffff, RZ, 0xc0, !PT ;  /* 0xbfffffff33337812 */ /* 0x000fe200078ec0ff */
[----:B------:R-:W-:Y:S01]  /*54ce0*/  VIADD R8, R0, 0x68 ;  /* 0x0000006800087836 */ /* 0x000fe20000000000 */
[----:B------:R-:W-:Y:S01]  /*54cf0*/  ISETP.LT.AND P0, PT, R60, UR46, !P0 ;  /* 0x0000002e3c007c0c */ /* 0x000fe2000c701270 */
[----:B------:R-:W0:Y:S01]  /*54d00*/  LDCU UR44, c[0x0][0x398] ;  /* 0x00007300ff2c77ac */ /* 0x000e220008000800 */
[----:B------:R-:W-:Y:S01]  /*54d10*/  LOP3.LUT R12, R45, 0xffff, RZ, 0xc0, !PT ;  /* 0x0000ffff2d0c7812 */ /* 0x000fe200078ec0ff */
[----:B------:R-:W1:Y:S06]  /*54d20*/  LDCU UR46, c[0x0][0x398] ;  /* 0x00007300ff2e77ac */ /* 0x000e6c0008000800 */
        /* <DEDUP_REMOVED lines=46> */
[----:B------:R-:W-:Y:S01]  /*55010*/  PRMT R13, R10, 0x3340, R57 ;  /* 0x000033400a0d7816 */ /* 0x000fe20000000039 */
        /* <DEDUP_REMOVED lines=55> */
[----:B------:R-:W0:Y:S01]  /*55390*/  LDCU UR64, c[0x0][0x398] ;  /* 0x00007300ff4077ac */ /* 0x000e220008000800 */
[----:B------:R-:W0:Y:S07]  /*553a0*/  LDCU UR42, c[0x0][0x39c] ;  /* 0x00007380ff2a77ac */ /* 0x000e2e0008000800 */
        /* <DEDUP_REMOVED lines=17> */
[----:B------:R4:W-:Y:S04]  /*554c0*/  STL [R1+0x3a0], R9 ;  /* 0x0003a00901007387 */ /* 0x0009e80000100800 */
[----:B------:R-:W4:Y:S01]  /*554d0*/  LDL.LU R45, [R1+0x159c] ;  /* 0x00159c00012d7983 */ /* 0x000f220000300800 */
        /* <DEDUP_REMOVED lines=56> */
[----:B------:R-:W-:Y:S01]  /*55860*/  LOP3.LUT R12, R45, 0xffff, RZ, 0xc0, !PT ;  /* 0x0000ffff2d0c7812 */ /* 0x000fe200078ec0ff */
[----:B------:R-:W1:Y:S06]  /*55870*/  LDCU UR4, c[0x0][0x39c] ;  /* 0x00007380ff0477ac */ /* 0x000e6c0008000800 */
        /* <DEDUP_REMOVED lines=9> */
[----:B------:R-:W-:Y:S01]  /*55910*/  SHF.R.U32.HI R13, RZ, 0x8, R12 ;  /* 0x00000008ff0d7819 */ /* 0x000fe2000001160c */
        /* <DEDUP_REMOVED lines=21> */
[----:B------:R0:W-:Y:S02]  /*55a70*/  STL [R1+0x148], R9 ;  /* 0x0001480901007387 */ /* 0x0001e40000100800 */
[----:B0-----:R-:W-:Y:S02]  /*55a80*/  LOP3.LUT R9, R52, 0xffff, RZ, 0xc0, !PT ;  /* 0x0000ffff34097812 */ /* 0x001fe400078ec0ff */
[----:B------:R-:W4:Y:S01]  /*55a90*/  LDL.LU R52, [R1+0x17a0] ;  /* 0x0017a00001347983 */ /* 0x000f220000300800 */
        /* <DEDUP_REMOVED lines=22> */
[----:B------:R-:W0:Y:S10]  /*55c00*/  LDCU UR64, c[0x0][0x398] ;  /* 0x00007300ff4077ac */ /* 0x000e340008000800 */
        /* <DEDUP_REMOVED lines=31> */
[----:B--2---:R-:W-:Y:S01]  /*55e00*/  LOP3.LUT R12, R44, 0xffff, RZ, 0xc0, !PT ;  /* 0x0000ffff2c0c7812 */ /* 0x004fe200078ec0ff */
        /* <DEDUP_REMOVED lines=12> */
[----:B------:R-:W-:Y:S01]  /*55ed0*/  UMOV UR70, UR72 ;  /* 0x0000004800467c82 */ /* 0x000fe20008000000 */
[----:B------:R-:W0:Y:S06]  /*55ee0*/  LDCU UR72, c[0x0][0x39c] ;  /* 0x00007380ff4877ac */ /* 0x000e2c0008000800 */
[----:B------:R-:W-:Y:S01]  /*55ef0*/  @P1 LOP3.LUT R51, R51, 0x10, RZ, 0xfc, !PT ;  /* 0x0000001033331812 */ /* 0x000fe200078efcff */
[----:B------:R-:W1:Y:S03]  /*55f00*/  LDCU UR58, c[0x0][0x39c] ;  /* 0x00007380ff3a77ac */ /* 0x000e660008000800 */
[----:B------:R-:W-:-:S04]  /*55f10*/  LOP3.LUT R51, R51, 0xfffffff7, RZ, 0xc0, !PT ;  /* 0xfffffff733337812 */ /* 0x000fc800078ec0ff */
[----:B------:R-:W-:Y:S02]  /*55f20*/  @P0 LOP3.LUT R51, R51, 0x8, RZ, 0xfc, !PT ;  /* 0x0000000833330812 */ /* 0x000fe400078efcff */
[----:B------:R-:W-:Y:S01]  /*55f30*/  ISETP.GE.AND P0, PT, R8, UR57, PT ;  /* 0x0000003908007c0c */ /* 0x000fe2000bf06270 */
[----:B------:R-:W1:Y:S01]  /*55f40*/  LDCU UR57, c[0x0][0x398] ;  /* 0x00007300ff3977ac */ /* 0x000e620008000800 */
[----:B------:R-:W-:Y:S02]  /*55f50*/  PRMT R8, R12, 0x3340, R10 ;  /* 0x000033400c087816 */ /* 0x000fe4000000000a */
[----:B------:R-:W-:Y:S01]  /*55f60*/  ISETP.LT.AND P1, PT, R61, UR60, !P0 ;  /* 0x0000003c3d007c0c */ /* 0x000fe2000c721270 */
[----:B------:R-:W1:Y:S01]  /*55f70*/  LDCU UR60, c[0x0][0x39c] ;  /* 0x00007380ff3c77ac */ /* 0x000e620008000800 */
[----:B0-----:R-:W-:Y:S01]  /*55f80*/  ISETP.LT.AND P0, PT, R60, UR66, !P0 ;  /* 0x000000423c007c0c */ /* 0x001fe2000c701270 */
[----:B------:R0:W-:Y:S01]  /*55f90*/  STL [R1+0x564], R8 ;  /* 0x0005640801007387 */ /* 0x0001e20000100800 */
[----:B------:R-:W-:Y:S01]  /*55fa0*/  SHF.R.U32.HI R12, RZ, 0x8, R11 ;  /* 0x00000008ff0c7819 */ /* 0x000fe2000001160b */
[----:B------:R-:W1:Y:S01]  /*55fb0*/  LDCU UR66, c[0x0][0x398] ;  /* 0x00007300ff4277ac */ /* 0x000e620008000800 */
[----:B------:R-:W-:-:S02]  /*55fc0*/  LOP3.LUT R51, R51, 0xfffffffb, RZ, 0xc0, !PT ;  /* 0xfffffffb33337812 */ /* 0x000fc400078ec0ff */
[--C-:B------:R-:W-:Y:S02]  /*55fd0*/  PRMT R11, R11, 0x3340, R9.reuse ;  /* 0x000033400b0b7816 */ /* 0x100fe40000000009 */
[----:B0-----:R-:W-:Y:S02]  /*55fe0*/  SHF.R.U32.HI R8, RZ, 0x8, R10 ;  /* 0x00000008ff087819 */ /* 0x001fe4000001160a */
[----:B------:R-:W-:Y:S02]  /*55ff0*/  SHF.R.U32.HI R10, RZ, 0x8, R9 ;  /* 0x00000008ff0a7819 */ /* 0x000fe40000011609 */
[----:B------:R-:W-:Y:S02]  /*56000*/  LOP3.LUT R9, R13, 0xffff, RZ, 0xc0, !PT ;  /* 0x0000ffff0d097812 */ /* 0x000fe400078ec0ff */
[----:B------:R-:W-:Y:S01]  /*56010*/  LOP3.LUT R8, R8, 0xffff, RZ, 0xc0, !PT ;  /* 0x0000ffff08087812 */ /* 0x000fe200078ec0ff */
[----:B------:R0:W-:Y:S01]  /*56020*/  STL [R1+0x560], R11 ;  /* 0x0005600b01007387 */ /* 0x0001e20000100800 */
[----:B------:R-:W-:-:S04]  /*56030*/  @P1 LOP3.LUT R51, R51, 0x4, RZ, 0xfc, !PT ;  /* 0x0000000433331812 */ /* 0x000fc800078efcff */
[----:B------:R-:W-:Y:S02]  /*56040*/  LOP3.LUT R51, R51, 0xfffffffd, RZ, 0xc0, !PT ;  /* 0xfffffffd33337812 */ /* 0x000fe400078ec0ff */
[----:B0-----:R-:W-:Y:S02]  /*56050*/  LOP3.LUT R11, R12, 0xffff, RZ, 0xc0, !PT ;  /* 0x0000ffff0c0b7812 */ /* 0x001fe400078ec0ff */
[----:B------:R-:W-:Y:S01]  /*56060*/  PRMT R12, R9, 0x3340, R8 ;  /* 0x00003340090c7816 */ /* 0x000fe20000000008 */
[----:B------:R-:W-:Y:S01]  /*56070*/  VIADD R8, R0, 0x76 ;  /* 0x0000007600087836 */ /* 0x000fe20000000000 */
[----:B------:R-:W-:-:S04]  /*56080*/  @P0 LOP3.LUT R51, R51, 0x2, RZ, 0xfc, !PT ;  /* 0x0000000233330812 */ /* 0x000fc800078efcff */
[----:B------:R-:W-:Y:S02]  /*56090*/  ISETP.GE.AND P0, PT, R8, UR56, PT ;  /* 0x0000003808007c0c */ /* 0x000fe4000bf06270 */
[----:B------:R-:W-:Y:S02]  /*560a0*/  LOP3.LUT R10, R10, 0xffff, RZ, 0xc0, !PT ;  /* 0x0000ffff0a0a7812 */ /* 0x000fe400078ec0ff */
[----:B------:R-:W-:Y:S01]  /*560b0*/  LOP3.LUT R51, R51, 0xfffffffe, RZ, 0xc0, !PT ;  /* 0xfffffffe33337812 */ /* 0x000fe200078ec0ff */
[----:B------:R-:W-:Y:S01]  /*560c0*/  STL [R1+0x348], R12 ;  /* 0x0003480c01007387 */ /* 0x000fe20000100800 */
[----:B--2---:R-:W-:Y:S01]  /*560d0*/  ISETP.LT.AND P1, PT, R61, UR62, !P0 ;  /* 0x0000003e3d007c0c */ /* 0x004fe2000c721270 */
[----:B------:R-:W-:Y:S01]  /*560e0*/  VIADD R8, R0, 0x77 ;  /* 0x0000007700087836 */ /* 0x000fe20000000000 */
[----:B------:R-:W-:Y:S01]  /*560f0*/  PRMT R9, R11, 0x3340, R10 ;  /* 0x000033400b097816 */ /* 0x000fe2000000000a */
[----:B------:R-:W0:Y:S04]  /*56100*/  LDCU UR56, c[0x0][0x398] ;  /* 0x00007300ff3877ac */ /* 0x000e280008000800 */
[----:B------:R4:W-:Y:S01]  /*56110*/  STL [R1+0x344], R9 ;  /* 0x0003440901007387 */ /* 0x0009e20000100800 */
[----:B------:R-:W-:Y:S01]  /*56120*/  LOP3.LUT R52, R52, 0x7fffffff, RZ, 0xc0, !PT ;  /* 0x7fffffff34347812 */ /* 0x000fe200078ec0ff */
[----:B------:R-:W2:Y:S04]  /*56130*/  LDCU UR62, c[0x0][0x39c] ;  /* 0x00007380ff3e77ac */ /* 0x000ea80008000800 */
[----:B------:R-:W-:-:S05]  /*56140*/  @P1 LOP3.LUT R51, R51, 0x1, RZ, 0xfc, !PT ;  /* 0x0000000133331812 */ /* 0x000fca00078efcff */
        /* <DEDUP_REMOVED lines=10> */
[----:B------:R-:W-:-:S09]  /*561f0*/  SHF.R.U32.HI R11, RZ, 0x8, R9 ;  /* 0x00000008ff0b7819 */ /* 0x000fd20000011609 */
[----:B------:R-:W-:Y:S02]  /*56200*/  @P0 LOP3.LUT R52, R52, 0x80000000, RZ, 0xfc, !PT ;  /* 0x8000000034340812 */ /* 0x000fe400078efcff */
[----:B------:R-:W-:Y:S01]  /*56210*/  ISETP.GE.AND P0, PT, R8, UR52, PT ;  /* 0x0000003408007c0c */ /* 0x000fe2000bf06270 */
[----:B------:R-:W0:Y:S01]  /*56220*/  LDCU UR52, c[0x0][0x398] ;  /* 0x00007300ff3477ac */ /* 0x000e220008000800 */
[----:B------:R-:W-:Y:S02]  /*56230*/  PRMT R8, R10, 0x3340, R33 ;  /* 0x000033400a087816 */ /* 0x000fe40000000021 */
[----:B------:R-:W-:-:S03]  /*56240*/  SHF.R.U32.HI R10, RZ, 0x8, R32 ;  /* 0x00000008ff0a7819 */ /* 0x000fc60000011620 */
[----:B------:R1:W-:Y:S01]  /*56250*/  STL [R1+0x51c], R8 ;  /* 0x00051c0801007387 */ /* 0x0003e20000100800 */
[----:B------:R-:W-:Y:S02]  /*56260*/  PRMT R13, R9, 0x3340, R32 ;  /* 0x00003340090d7816 */ /* 0x000fe40000000020 */
        /* <DEDUP_REMOVED lines=8> */
[----:B------:R2:W-:Y:S04]  /*562f0*/  STL [R1+0x340], R12 ;  /* 0x0003400c01007387 */ /* 0x0005e80000100800 */
[----:B------:R4:W-:Y:S01]  /*56300*/  STL [R1+0x32c], R9 ;  /* 0x00032c0901007387 */ /* 0x0009e20000100800 */
[----:B--2---:R-:W-:-:S03]  /*56310*/  LOP3.LUT R12, R45, 0xffff, RZ, 0xc0, !PT ;  /* 0x0000ffff2d0c7812 */ /* 0x004fc600078ec0ff */
        /* <DEDUP_REMOVED lines=148> */
[----:B------:R-:W-:-:S07]  /*56c60*/  SHF.R.U32.HI R13, RZ, 0x8, R11 ;  /* 0x00000008ff0d7819 */ /* 0x000fce000001160b */
[----:B------:R-:W-:Y:S01]  /*56c70*/  @P1 LOP3.LUT R52, R52, 0x40000, RZ, 0xfc, !PT ;  /* 0x0004000034341812 */ /* 0x000fe200078efcff */
[----:B------:R-:W1:Y:S03]  /*56c80*/  LDCU UR66, c[0x0][0x398] ;  /* 0x00007300ff4277ac */ /* 0x000e660008000800 */
        /* <DEDUP_REMOVED lines=10> */
[----:B------:R-:W-:Y:S01]  /*56d30*/  SHF.R.U32.HI R12, RZ, 0x8, R10 ;  /* 0x00000008ff0c7819 */ /* 0x000fe2000001160a */
        /* <DEDUP_REMOVED lines=10> */
[----:B------:R-:W-:Y:S01]  /*56de0*/  LOP3.LUT R10, R10, 0xffff, RZ, 0xc0, !PT ;  /* 0x0000ffff0a0a7812 */ /* 0x000fe200078ec0ff */
[----:B------:R0:W-:Y:S01]  /*56df0*/  STL [R1+0x4a0], R11 ;  /* 0x0004a00b01007387 */ /* 0x0001e20000100800 */
[----:B-1----:R-:W-:-:S04]  /*56e00*/  SHF.R.U32.HI R8, RZ, 0x8, R35 ;  /* 0x00000008ff087819 */ /* 0x002fc80000011623 */
[----:B------:R-:W-:Y:S02]  /*56e10*/  LOP3.LUT R8, R8, 0xffff, RZ, 0xc0, !PT ;  /* 0x0000ffff08087812 */ /* 0x000fe400078ec0ff */
[----:B0-----:R-:W-:Y:S02]  /*56e20*/  LOP3.LUT R11, R13, 0xffff, RZ, 0xc0, !PT ;  /* 0x0000ffff0d0b7812 */ /* 0x001fe400078ec0ff */
[----:B------:R-:W-:Y:S02]  /*56e30*/  PRMT R12, R9, 0x3340, R8 ;  /* 0x00003340090c7816 */ /* 0x000fe40000000008 */
        /* <DEDUP_REMOVED lines=112> */
[----:B--2---:R-:W-:Y:S01]  /*57540*/  ISETP.LT.AND P1, PT, R61, UR50, !P0 ;  /* 0x000000323d007c0c */ /* 0x004fe2000c721270 */
[----:B------:R-:W2:Y:S01]  /*57550*/  LDCU UR50, c[0x0][0x398] ;  /* 0x00007300ff3277ac */ /* 0x000ea20008000800 */
[----:B------:R-:W-:Y:S02]  /*57560*/  ISETP.LT.AND P0, PT, R60, UR64, !P0 ;  /* 0x000000403c007c0c */ /* 0x000fe4000c701270 */
[----:B------:R-:W-:Y:S01]  /*57570*/  SHF.R.U32.HI R12, RZ, 0x8, R11 ;  /* 0x00000008ff0c7819 */ /* 0x000fe2000001160b */
[----:B------:R-:W0:Y:S01]  /*57580*/  LDCU UR64, c[0x0][0x398] ;  /* 0x00007300ff4077ac */ /* 0x000e220008000800 */
[----:B------:R-:W-:Y:S01]  /*57590*/  PRMT R13, R10, 0x3340, R39 ;  /* 0x000033400a0d7816 */ /* 0x000fe20000000027 */
[----:B------:R-:W0:Y:S06]  /*575a0*/  LDCU UR26, c[0x0][0x39c] ;  /* 0x00007380ff1a77ac */ /* 0x000e2c0008000800 */
[----:B------:R-:W-:-:S04]  /*575b0*/  @P1 LOP3.LUT R52, R52, 0x10, RZ, 0xfc, !PT ;  /* 0x0000001034341812 */ /* 0x000fc800078efcff */
[----:B------:R-:W-:-:S04]  /*575c0*/  LOP3.LUT R52, R52, 0xfffffff7, RZ, 0xc0, !PT ;  /* 0xfffffff734347812 */ /* 0x000fc800078ec0ff */
[----:B------:R-:W-:Y:S02]  /*575d0*/  @P0 LOP3.LUT R52, R52, 0x8, RZ, 0xfc, !PT ;  /* 0x0000000834340812 */ /* 0x000fe400078efcff */
[----:B------:R-:W-:Y:S01]  /*575e0*/  ISETP.GE.AND P0, PT, R8, UR28, PT ;  /* 0x0000001c08007c0c */ /* 0x000fe2000bf06270 */
[----:B------:R-:W2:Y:S01]  /*575f0*/  LDCU UR28, c[0x0][0x39c] ;  /* 0x00007380ff1c77ac */ /* 0x000ea20008000800 */
[--C-:B------:R-:W-:Y:S02]  /*57600*/  PRMT R8, R11, 0x3340, R9.reuse ;  /* 0x000033400b087816 */ /* 0x100fe40000000009 */
[----:B0-----:R-:W-:Y:S01]  /*57610*/  ISETP.LT.AND P1, PT, R61, UR48, !P0 ;  /* 0x000000303d007c0c */ /* 0x001fe2000c721270 */
[----:B------:R-:W0:Y:S01]  /*57620*/  LDCU UR48, c[0x0][0x398] ;  /* 0x00007300ff3077ac */ /* 0x000e220008000800 */
[----:B-1----:R-:W-:Y:S01]  /*57630*/  ISETP.LT.AND P0, PT, R60, UR66, !P0 ;  /* 0x000000423c007c0c */ /* 0x002fe2000c701270 */
[----:B------:R1:W-:Y:S01]  /*57640*/  STL [R1+0x464], R8 ;  /* 0x0004640801007387 */ /* 0x0003e20000100800 */
[----:B------:R-:W-:Y:S01]  /*57650*/  LOP3.LUT R52, R52, 0xfffffffb, RZ, 0xc0, !PT ;  /* 0xfffffffb34347812 */ /* 0x000fe200078ec0ff */
[----:B------:R-:W0:Y:S01]  /*57660*/  LDCU UR66, c[0x0][0x398] ;  /* 0x00007300ff4277ac */ /* 0x000e220008000800 */
[----:B-1----:R-:W-:-:S02]  /*57670*/  SHF.R.U32.HI R8, RZ, 0x8, R9 ;  /* 0x00000008ff087819 */ /* 0x002fc40000011609 */
        /* <DEDUP_REMOVED lines=11> */
[----:B--2---:R-:W-:Y:S01]  /*57730*/  ISETP.LT.AND P1, PT, R61, UR50, !P0 ;  /* 0x000000323d007c0c */ /* 0x004fe2000c721270 */
[----:B------:R-:W-:Y:S01]  /*57740*/  VIADD R8, R0, 0x87 ;  /* 0x0000008700087836 */ /* 0x000fe20000000000 */
[----:B------:R-:W-:Y:S01]  /*57750*/  SHF.R.U32.HI R10, RZ, 0x8, R39 ;  /* 0x00000008ff0a7819 */ /* 0x000fe20000011627 */
[----:B------:R-:W1:Y:S01]  /*57760*/  LDCU UR30, c[0x0][0x39c] ;  /* 0x00007380ff1e77ac */ /* 0x000e620008000800 */
[----:B------:R-:W-:-:S02]  /*57770*/  LOP3.LUT R11, R11, 0xffff, RZ, 0xc0, !PT ;  /* 0x0000ffff0b0b7812 */ /* 0x000fc400078ec0ff */
[----:B------:R-:W-:Y:S01]  /*57780*/  LOP3.LUT R10, R10, 0xffff, RZ, 0xc0, !PT ;  /* 0x0000ffff0a0a7812 */ /* 0x000fe200078ec0ff */
[----:B------:R-:W-:Y:S01]  /*57790*/  STL [R1+0x240], R12 ;  /* 0x0002400c01007387 */ /* 0x000fe20000100800 */
[----:B------:R-:W2:Y:S02]  /*577a0*/  LDCU UR50, c[0x0][0x398] ;  /* 0x00007300ff3277ac */ /* 0x000ea40008000800 */
[----:B------:R-:W-:-:S03]  /*577b0*/  PRMT R9, R11, 0x3340, R10 ;  /* 0x000033400b097816 */ /* 0x000fc6000000000a */
[----:B------:R-:W-:Y:S02]  /*577c0*/  @P1 LOP3.LUT R52, R52, 0x1, RZ, 0xfc, !PT ;  /* 0x0000000134341812 */ /* 0x000fe400078efcff */
        /* <DEDUP_REMOVED lines=11> */
[----:B------:R-:W-:Y:S02]  /*57880*/  LOP3.LUT R6, R6, 0x7fffffff, RZ, 0xc0, !PT ;  /* 0x7fffffff06067812 */ /* 0x000fe400078ec0ff */
[----:B------:R-:W-:Y:S02]  /*57890*/  SHF.R.U32.HI R13, RZ, 0x8, R11 ;  /* 0x00000008ff0d7819 */ /* 0x000fe4000001160b */
[----:B------:R-:W-:-:S07]  /*578a0*/  PRMT R11, R11, 0x3340, R9 ;  /* 0x000033400b0b7816 */ /* 0x000fce0000000009 */
[----:B------:R-:W-:Y:S02]  /*578b0*/  @P0 LOP3.LUT R6, R6, 0x80000000, RZ, 0xfc, !PT ;  /* 0x8000000006060812 */ /* 0x000fe400078efcff */
[----:B------:R-:W-:Y:S01]  /*578c0*/  ISETP.GE.AND P0, PT, R8, UR32, PT ;  /* 0x0000002008007c0c */ /* 0x000fe2000bf06270 */
[----:B------:R-:W0:Y:S01]  /*578d0*/  LDCU UR32, c[0x0][0x39c] ;  /* 0x00007380ff2077ac */ /* 0x000e220008000800 */
[----:B------:R-:W-:Y:S02]  /*578e0*/  PRMT R8, R10, 0x3340, R38 ;  /* 0x000033400a087816 */ /* 0x000fe40000000026 */
[----:B------:R-:W-:-:S03]  /*578f0*/  SHF.R.U32.HI R12, RZ, 0x8, R10 ;  /* 0x00000008ff0c7819 */ /* 0x000fc6000001160a */
        /* <DEDUP_REMOVED lines=89> */
[----:B------:R-:W-:Y:S02]  /*57e90*/  SHF.R.U32.HI R11, RZ, 0x8, R12 ;  /* 0x00000008ff0b7819 */ /* 0x000fe4000001160c */
[--C-:B------:R-:W-:Y:S01]  /*57ea0*/  PRMT R12, R12, 0x3340, R10.reuse ;  /* 0x000033400c0c7816 */ /* 0x100fe2000000000a */
[----:B------:R1:W-:Y:S01]  /*57eb0*/  STL [R1+0x3a8], R8 ;  /* 0x0003a80801007387 */ /* 0x0003e20000100800 */
[----:B------:R-:W-:-:S02]  /*57ec0*/  SHF.R.U32.HI R10, RZ, 0x8, R10 ;  /* 0x00000008ff0a7819 */ /* 0x000fc4000001160a */
[----:B------:R-:W-:Y:S02]  /*57ed0*/  LOP3.LUT R11, R11, 0xffff, RZ, 0xc0, !PT ;  /* 0x0000ffff0b0b7812 */ /* 0x000fe400078ec0ff */
[----:B------:R-:W-:Y:S02]  /*57ee0*/  LOP3.LUT R10, R10, 0xffff, RZ, 0xc0, !PT ;  /* 0x0000ffff0a0a7812 */ /* 0x000fe400078ec0ff */
[----:B-1----:R-:W-:Y:S02]  /*57ef0*/  SHF.R.U32.HI R8, RZ, 0x8, R9 ;  /* 0x00000008ff087819 */ /* 0x002fe40000011609 */
[----:B------:R-:W-:Y:S02]  /*57f00*/  LOP3.LUT R9, R13, 0xffff, RZ, 0xc0, !PT ;  /* 0x0000ffff0d097812 */ /* 0x000fe400078ec0ff */
[----:B------:R-:W-:Y:S01]  /*57f10*/  LOP3.LUT R8, R8, 0xffff, RZ, 0xc0, !PT ;  /* 0x0000ffff08087812 */ /* 0x000fe200078ec0ff */
[----:B------:R1:W-:Y:S03]  /*57f20*/  STL [R1+0x408], R12 ;  /* 0x0004080c01007387 */ /* 0x0003e60000100800 */
[----:B-1----:R-:W-:-:S02]  /*57f30*/  PRMT R12, R9, 0x3340, R8 ;  /* 0x00003340090c7816 */ /* 0x002fc40000000008 */
[----:B------:R-:W-:-:S03]  /*57f40*/  PRMT R9, R11, 0x3340, R10 ;  /* 0x000033400b097816 */ /* 0x000fc6000000000a */
[----:B------:R-:W-:Y:S04]  /*57f50*/  STL [R1+0xe8], R12 ;  /* 0x0000e80c01007387 */ /* 0x000fe80000100800 */
[----:B------:R1:W-:Y:S02]  /*57f60*/  STL [R1+0x218], R9 ;  /* 0x0002180901007387 */ /* 0x0003e40000100800 */
[----:B-1----:R-:W-:Y:S02]  /*57f70*/  LOP3.LUT R9, R7, 0xffff, RZ, 0xc0, !PT ;  /* 0x0000ffff07097812 */ /* 0x002fe400078ec0ff */
        /* <DEDUP_REMOVED lines=35> */
[----:B------:R-:W-:Y:S01]  /*581b0*/  SHF.R.U32.HI R12, RZ, 0x8, R11 ;  /* 0x00000008ff0c7819 */ /* 0x000fe2000001160b */
[----:B------:R-:W0:Y:S01]  /*581c0*/  LDCU UR66, c[0x0][0x398] ;  /* 0x00007300ff4277ac */ /* 0x000e220008000800 */
[----:B------:R-:W-:-:S02]  /*581d0*/  LOP3.LUT R6, R6, 0xfffff7ff, RZ, 0xc0, !PT ;  /* 0xfffff7ff06067812 */ /* 0x000fc400078ec0ff */
[--C-:B------:R-:W-:Y:S02]  /*581e0*/  PRMT R11, R11, 0x3340, R9.reuse ;  /* 0x000033400b0b7816 */ /* 0x100fe40000000009 */
[----:B-1----:R-:W-:Y:S02]  /*581f0*/  SHF.R.U32.HI R8, RZ, 0x8, R10 ;  /* 0x00000008ff087819 */ /* 0x002fe4000001160a */
[----:B------:R-:W-:Y:S02]  /*58200*/  SHF.R.U32.HI R10, RZ, 0x8, R9 ;  /* 0x00000008ff0a7819 */ /* 0x000fe40000011609 */
[----:B------:R-:W-:Y:S02]  /*58210*/  LOP3.LUT R9, R13, 0xffff, RZ, 0xc0, !PT ;  /* 0x0000ffff0d097812 */ /* 0x000fe400078ec0ff */
[----:B------:R-:W-:Y:S01]  /*58220*/  LOP3.LUT R8, R8, 0xffff, RZ, 0xc0, !PT ;  /* 0x0000ffff08087812 */ /* 0x000fe200078ec0ff */
[----:B------:R1:W-:Y:S01]  /*58230*/  STL [R1+0x3e8], R11 ;  /* 0x0003e80b01007387 */ /* 0x0003e20000100800 */
[----:B------:R-:W-:-:S04]  /*58240*/  @P1 LOP3.LUT R6, R6, 0x800, RZ, 0xfc, !PT ;  /* 0x0000080006061812 */ /* 0x000fc800078efcff */
[----:B------:R-:W-:Y:S02]  /*58250*/  LOP3.LUT R6, R6, 0xfffffdff, RZ, 0xc0, !PT ;  /* 0xfffffdff06067812 */ /* 0x000fe400078ec0ff */
[----:B-1----:R-:W-:Y:S02]  /*58260*/  LOP3.LUT R11, R12, 0xffff, RZ, 0xc0, !PT ;  /* 0x0000ffff0c0b7812 */ /* 0x002fe400078ec0ff */
[----:B------:R-:W-:Y:S01]  /*58270*/  PRMT R12, R9, 0x3340, R8 ;  /* 0x00003340090c7816 */ /* 0x000fe20000000008 */
[----:B------:R-:W-:Y:S01]  /*58280*/  VIADD R8, R0, 0x8e ;  /* 0x0000008e00087836 */ /* 0x000fe20000000000 */
[----:B------:R-:W-:-:S04]  /*58290*/  @P0 LOP3.LUT R6, R6, 0x200, RZ, 0xfc, !PT ;  /* 0x0000020006060812 */ /* 0x000fc800078efcff */
[----:B------:R-:W-:Y:S02]  /*582a0*/  ISETP.GE.AND P0, PT, R8, UR46, PT ;  /* 0x0000002e08007c0c */ /* 0x000fe4000bf06270 */
[----:B------:R-:W-:Y:S02]  /*582b0*/  LOP3.LUT R6, R6, 0xfffffeff, RZ, 0xc0, !PT ;  /* 0xfffffeff06067812 */ /* 0x000fe400078ec0ff */
[----:B------:R-:W-:Y:S01]  /*582c0*/  LOP3.LUT R10, R10, 0xffff, RZ, 0xc0, !PT ;  /* 0x0000ffff0a0a7812 */ /* 0x000fe200078ec0ff */
[----:B------:R-:W-:Y:S01]  /*582d0*/  VIADD R8, R0, 0x8f ;  /* 0x0000008f00087836 */ /* 0x000fe20000000000 */
[----:B------:R-:W-:Y:S01]  /*582e0*/  ISETP.LT.AND P1, PT, R61, UR50, !P0 ;  /* 0x000000323d007c0c */ /* 0x000fe2000c721270 */
[----:B------:R2:W-:Y:S01]  /*582f0*/  STL [R1+0x214], R12 ;  /* 0x0002140c01007387 */ /* 0x0005e20000100800 */
[----:B------:R-:W-:Y:S01]  /*58300*/  ISETP.LT.AND P0, PT, R60, UR64, !P0 ;  /* 0x000000403c007c0c */ /* 0x000fe2000c701270 */
[----:B------:R-:W1:Y:S01]  /*58310*/  LDCU UR50, c[0x0][0x398] ;  /* 0x00007300ff3277ac */ /* 0x000e620008000800 */
[----:B------:R-:W-:Y:S01]  /*58320*/  PRMT R9, R11, 0x3340, R10 ;  /* 0x000033400b097816 */ /* 0x000fe2000000000a */
[----:B------:R-:W0:Y:S01]  /*58330*/  LDCU UR64, c[0x0][0x398] ;  /* 0x00007300ff4077ac */ /* 0x000e220008000800 */
[----:B------:R-:W0:Y:S07]  /*58340*/  LDCU UR46, c[0x0][0x39c] ;  /* 0x00007380ff2e77ac */ /* 0x000e2e0008000800 */
[----:B------:R-:W-:-:S04]  /*58350*/  @P1 LOP3.LUT R6, R6, 0x100, RZ, 0xfc, !PT ;  /* 0x0000010006061812 */ /* 0x000fc800078efcff */
[----:B------:R-:W-:Y:S02]  /*58360*/  LOP3.LUT R6, R6, 0xffffffdf, RZ, 0xc0, !PT ;  /* 0xffffffdf06067812 */ /* 0x000fe400078ec0ff */
[----:B--2---:R-:W-:Y:S02]  /*58370*/  LOP3.LUT R12, R44, 0xffff, RZ, 0xc0, !PT ;  /* 0x0000ffff2c0c7812 */ /* 0x004fe400078ec0ff */
[----:B------:R-:W-:Y:S01]  /*58380*/  @P0 LOP3.LUT R6, R6, 0x20, RZ, 0xfc, !PT ;  /* 0x0000002006060812 */ /* 0x000fe200078efcff */
[----:B------:R2:W-:Y:S01]  /*58390*/  STL [R1+0x210], R9 ;  /* 0x0002100901007387 */ /* 0x0005e20000100800 */
[----:B------:R-:W-:Y:S01]  /*583a0*/  ISETP.GE.AND P0, PT, R8, UR4, PT ;  /* 0x0000000408007c0c */ /* 0x000fe2000bf06270 */
[----:B------:R-:W0:Y:S01]  /*583b0*/  LDCU UR4, c[0x0][0x398] ;  /* 0x00007300ff0477ac */ /* 0x000e220008000800 */
[----:B--2---:R-:W-:Y:S02]  /*583c0*/  LOP3.LUT R9, R7, 0xffff, RZ, 0xc0, !PT ;  /* 0x0000ffff07097812 */ /* 0x004fe400078ec0ff */
[----:B------:R-:W2:Y:S04]  /*583d0*/  LDL.LU R7, [R1+0x178c] ;  /* 0x00178c0001077983 */ /* 0x000ea80000300800 */
[----:B------:R-:W2:Y:S04]  /*583e0*/  LDL.LU R45, [R1+0x1644] ;  /* 0x00164400012d7983 */ /* 0x000ea80000300800 */
[----:B------:R-:W2:Y:S01]  /*583f0*/  LDL.LU R44, [R1+0x1640] ;  /* 0x00164000012c7983 */ /* 0x000ea20000300800 */
[----:B---3--:R-:W-:-:S02]  /*58400*/  LOP3.LUT R11, R42, 0xffff, RZ, 0xc0, !PT ;  /* 0x0000ffff2a0b7812 */ /* 0x008fc400078ec0ff */
[----:B----4-:R-:W-:-:S04]  /*58410*/  LOP3.LUT R10, R40, 0xffff, RZ, 0xc0, !PT ;  /* 0x0000ffff280a7812 */ /* 0x010fc800078ec0ff */
[----:B------:R-:W-:-:S05]  /*58420*/  PRMT R8, R12, 0x3340, R10 ;  /* 0x000033400c087816 */ /* 0x000fca000000000a */
[----:B------:R3:W-:Y:S04]  /*58430*/  STL [R1+0x3c8], R8 ;  /* 0x0003c80801007387 */ /* 0x0007e80000100800 */
[----:B------:R-:W4:Y:S04]  /*58440*/  LDL.LU R42, [R1+0x15a8] ;  /* 0x0015a800012a7983 */ /* 0x000f280000300800 */
[----:B------:R-:W4:Y:S01]  /*58450*/  LDL.LU R40, [R1+0x15a4] ;  /* 0x0015a40001287983 */ /* 0x000f220000300800 */
[----:B0-----:R-:W-:Y:S01]  /*58460*/  ISETP.LT.AND P1, PT, R61, UR48, !P0 ;  /* 0x000000303d007c0c */ /* 0x001fe2000c721270 */
[----:B------:R-:W0:Y:S01]  /*58470*/  LDCU UR48, c[0x0][0x39c] ;  /* 0x00007380ff3077ac */ /* 0x000e220008000800 */
[----:B------:R-:W-:Y:S01]  /*58480*/  ISETP.LT.AND P0, PT, R60, UR66, !P0 ;  /* 0x000000423c007c0c */ /* 0x000fe2000c701270 */
[----:B------:R-:W0:Y:S01]  /*58490*/  LDCU UR66, c[0x0][0x39c] ;  /* 0x00007380ff4277ac */ /* 0x000e220008000800 */
[----:B------:R-:W-:-:S02]  /*584a0*/  SHF.R.U32.HI R13, RZ, 0x8, R12 ;  /* 0x00000008ff0d7819 */ /* 0x000fc4000001160c */
[----:B---3--:R-:W-:Y:S02]  /*584b0*/  SHF.R.U32.HI R8, RZ, 0x8, R10 ;  /* 0x00000008ff087819 */ /* 0x008fe4000001160a */
[----:B------:R-:W-:Y:S02]  /*584c0*/  LOP3.LUT R6, R6, 0xffffffef, RZ, 0xc0, !PT ;  /* 0xffffffef06067812 */ /* 0x000fe400078ec0ff */
[----:B------:R-:W-:Y:S02]  /*584d0*/  SHF.R.U32.HI R12, RZ, 0x8, R11 ;  /* 0x00000008ff0c7819 */ /* 0x000fe4000001160b */
[--C-:B------:R-:W-:Y:S02]  /*584e0*/  PRMT R11, R11, 0x3340, R9.reuse ;  /* 0x000033400b0b7816 */ /* 0x100fe40000000009 */
[----:B------:R-:W-:Y:S02]  /*584f0*/  SHF.R.U32.HI R10, RZ, 0x8, R9 ;  /* 0x00000008ff0a7819 */ /* 0x000fe40000011609 */
[----:B------:R-:W-:-:S02]  /*58500*/  LOP3.LUT R9, R13, 0xffff, RZ, 0xc0, !PT ;  /* 0x0000ffff0d097812 */ /* 0x000fc400078ec0ff */
[----:B------:R-:W-:Y:S02]  /*58510*/  LOP3.LUT R8, R8, 0xffff, RZ, 0xc0, !PT ;  /* 0x0000ffff08087812 */ /* 0x000fe400078ec0ff */
[----:B------:R-:W-:Y:S02]  /*58520*/  @P1 LOP3.LUT R6, R6, 0x10, RZ, 0xfc, !PT ;  /* 0x0000001006061812 */ /* 0x000fe400078efcff */
[----:B------:R-:W-:Y:S01]  /*58530*/  PRMT R9, R9, 0x3340, R8 ;  /* 0x0000334009097816 */ /* 0x000fe20000000008 */
[----:B------:R-:W-:Y:S01]  /*58540*/  VIADD R8, R0, 0x90 ;  /* 0x0000009000087836 */ /* 0x000fe20000000000 */
[----:B------:R-:W-:-:S04]  /*58550*/  LOP3.LUT R6, R6, 0xfffffffb, RZ, 0xc0, !PT ;  /* 0xfffffffb06067812 */ /* 0x000fc800078ec0ff */
[----:B------:R-:W-:Y:S02]  /*58560*/  @P0 LOP3.LUT R6, R6, 0x4, RZ, 0xfc, !PT ;  /* 0x0000000406060812 */ /* 0x000fe400078efcff */
[----:B0-----:R-:W-:Y:S01]  /*58570*/  ISETP.GE.AND P0, PT, R8, UR66, PT ;  /* 0x0000004208007c0c */ /* 0x001fe2000bf06270 */
[----:B------:R0:W-:Y:S01]  /*58580*/  STL [R1+0x3c4], R11 ;  /* 0x0003c40b01007387 */ /* 0x0001e20000100800 */
[----:B------:R-:W-:Y:S02]  /*58590*/  LOP3.LUT R10, R10, 0xffff, RZ, 0xc0, !PT ;  /* 0x0000ffff0a0a7812 */ /* 0x000fe400078ec0ff */
[----:B------:R-:W-:Y:S01]  /*585a0*/  LOP3.LUT R6, R6, 0xfffffffd, RZ, 0xc0, !PT ;  /* 0xfffffffd06067812 */ /* 0x000fe200078ec0ff */
[----:B------:R-:W-:Y:S01]  /*585b0*/  VIADD R8, R0, 0x91 ;  /* 0x0000009100087836 */ /* 0x000fe20000000000 */
[----:B-1----:R-:W-:Y:S01]  /*585c0*/  ISETP.LT.AND P1, PT, R61, UR50, !P0 ;  /* 0x000000323d007c0c */ /* 0x002fe2000c721270 */
[----:B------:R1:W-:Y:S01]  /*585d0*/  STL [R1+0x20c], R9 ;  /* 0x00020c0901007387 */ /* 0x0003e20000100800 */
[----:B------:R-:W3:Y:S01]  /*585e0*/  LDCU UR66, c[0x0][0x398] ;  /* 0x00007300ff4277ac */ /* 0x000ee20008000800 */
[----:B0-----:R-:W-:Y:S01]  /*585f0*/  LOP3.LUT R11, R12, 0xffff, RZ, 0xc0, !PT ;  /* 0x0000ffff0c0b7812 */ /* 0x001fe200078ec0ff */
[----:B------:R-:W0:Y:S03]  /*58600*/  LDCU UR50, c[0x0][0x39c] ;  /* 0x00007380ff3277ac */ /* 0x000e260008000800 */
[----:B-1----:R-:W-:-:S06]  /*58610*/  PRMT R9, R11, 0x3340, R10 ;  /* 0x000033400b097816 */ /* 0x002fcc000000000a */
[----:B------:R-:W-:Y:S01]  /*58620*/  @P1 LOP3.LUT R6, R6, 0x2, RZ, 0xfc, !PT ;  /* 0x0000000206061812 */ /* 0x000fe200078efcff */
[----:B------:R1:W-:Y:S04]  /*58630*/  STL [R1+0x208], R9 ;  /* 0x0002080901007387 */ /* 0x0003e80000100800 */
[----:B------:R0:W-:Y:S01]  /*58640*/  STL [R1+0x1738], R6 ;  /* 0x0017380601007387 */ /* 0x0001e20000100800 */
[----:B--2---:R-:W-:-:S03]  /*58650*/  LOP3.LUT R12, R45, 0xffff, RZ, 0xc0, !PT ;  /* 0x0000ffff2d0c7812 */ /* 0x004fc600078ec0ff */
[----:B------:R-:W2:Y:S01]  /*58660*/  LDL.LU R45, [R1+0x1614] ;  /* 0x00161400012d7983 */ /* 0x000ea20000300800 */
[----:B------:R-:W-:-:S03]  /*58670*/  LOP3.LUT R11, R44, 0xffff, RZ, 0xc0, !PT ;  /* 0x0000ffff2c0b7812 */ /* 0x000fc600078ec0ff */
[----:B------:R-:W2:Y:S01]  /*58680*/  LDL.LU R44, [R1+0x1610] ;  /* 0x00161000012c7983 */ /* 0x000ea20000300800 */
[----:B----4-:R-:W-:-:S03]  /*58690*/  LOP3.LUT R10, R42, 0xffff, RZ, 0xc0, !PT ;  /* 0x0000ffff2a0a7812 */ /* 0x010fc600078ec0ff */
[----:B------:R-:W4:Y:S01]  /*586a0*/  LDL.LU R42, [R1+0x54] ;  /* 0x00005400012a7983 */ /* 0x000f220000300800 */
[----:B-1----:R-:W-:-:S03]  /*586b0*/  LOP3.LUT R9, R40, 0xffff, RZ, 0xc0, !PT ;  /* 0x0000ffff28097812 */ /* 0x002fc600078ec0ff */
[----:B------:R-:W2:Y:S01]  /*586c0*/  LDL.LU R40, [R1+0x50] ;  /* 0x0000500001287983 */ /* 0x000ea20000300800 */
[----:B------:R-:W-:Y:S01]  /*586d0*/  ISETP.LT.AND P0, PT, R60, UR64, !P0 ;  /* 0x000000403c007c0c */ /* 0x000fe2000c701270 */
[----:B------:R-:W1:Y:S01]  /*586e0*/  LDCU UR64, c[0x0][0x398] ;  /* 0x00007300ff4077ac */ /* 0x000e620008000800 */
[----:B------:R-:W-:Y:S02]  /*586f0*/  LOP3.LUT R7, R7, 0x7fffffff, RZ, 0xc0, !PT ;  /* 0x7fffffff07077812 */ /* 0x000fe400078ec0ff */
[----:B0-----:R-:W-:Y:S02]  /*58700*/  PRMT R6, R12, 0x3340, R10 ;  /* 0x000033400c067816 */ /* 0x001fe4000000000a */
[----:B------:R-:W-:Y:S02]  /*58710*/  SHF.R.U32.HI R13, RZ, 0x8, R12 ;  /* 0x00000008ff0d7819 */ /* 0x000fe4000001160c */
[----:B------:R-:W-:Y:S01]  /*58720*/  SHF.R.U32.HI R12, RZ, 0x8, R11 ;  /* 0x00000008ff0c7819 */ /* 0x000fe2000001160b */
[----:B------:R0:W-:Y:S04]  /*58730*/  STL [R1+0x36c], R6 ;  /* 0x00036c0601007387 */ /* 0x0001e80000100800 */
[----:B------:R-:W-:-:S02]  /*58740*/  @P0 LOP3.LUT R7, R7, 0x80000000, RZ, 0xfc, !PT ;  /* 0x8000000007070812 */ /* 0x000fc400078efcff */
[----:B------:R-:W-:Y:S02]  /*58750*/  ISETP.GE.AND P0, PT, R8, UR76, PT ;  /* 0x0000004c08007c0c */ /* 0x000fe4000bf06270 */
[----:B------:R-:W-:Y:S02]  /*58760*/  SHF.R.U32.HI R8, RZ, 0x8, R10 ;  /* 0x00000008ff087819 */ /* 0x000fe4000001160a */
[--C-:B------:R-:W-:Y:S02]  /*58770*/  SHF.R.U32.HI R10, RZ, 0x8, R9.reuse ;  /* 0x00000008ff0a7819 */ /* 0x100fe40000011609 */
[----:B0-----:R-:W-:Y:S02]  /*58780*/  PRMT R6, R11, 0x3340, R9 ;  /* 0x000033400b067816 */ /* 0x001fe40000000009 */
[----:B------:R-:W-:Y:S02]  /*58790*/  LOP3.LUT R9, R13, 0xffff, RZ, 0xc0, !PT ;  /* 0x0000ffff0d097812 */ /* 0x000fe400078ec0ff */
[----:B------:R-:W-:-:S02]  /*587a0*/  LOP3.LUT R8, R8, 0xffff, RZ, 0xc0, !PT ;  /* 0x0000ffff08087812 */ /* 0x000fc400078ec0ff */
[----:B------:R-:W-:Y:S02]  /*587b0*/  LOP3.LUT R11, R12, 0xffff, RZ, 0xc0, !PT ;  /* 0x0000ffff0c0b7812 */ /* 0x000fe400078ec0ff */
[----:B------:R-:W-:Y:S01]  /*587c0*/  LOP3.LUT R10, R10, 0xffff, RZ, 0xc0, !PT ;  /* 0x0000ffff0a0a7812 */ /* 0x000fe200078ec0ff */
[----:B------:R0:W-:Y:S01]  /*587d0*/  STL [R1+0x368], R6 ;  /* 0x0003680601007387 */ /* 0x0001e20000100800 */
[----:B------:R-:W-:-:S05]  /*587e0*/  PRMT R9, R9, 0x3340, R8 ;  /* 0x0000334009097816 */ /* 0x000fca0000000008 */
[----:B------:R2:W-:Y:S01]  /*587f0*/  STL [R1+0xbc], R9 ;  /* 0x0000bc0901007387 */ /* 0x0005e20000100800 */
[----:B0-----:R-:W-:-:S05]  /*58800*/  PRMT R6, R11, 0x3340, R10 ;  /* 0x000033400b067816 */ /* 0x001fca000000000a */
[----:B------:R0:W-:Y:S01]  /*58810*/  STL [R1+0xd4], R6 ;  /* 0x0000d40601007387 */ /* 0x0001e20000100800 */
[----:B------:R-:W-:Y:S02]  /*58820*/  ISETP.LT.AND P1, PT, R61, UR4, !P0 ;  /* 0x000000043d007c0c */ /* 0x000fe4000c721270 */
[----:B------:R-:W-:Y:S01]  /*58830*/  LOP3.LUT R7, R7, 0xdfffffff, RZ, 0xc0, !PT ;  /* 0xdfffffff07077812 */ /* 0x000fe200078ec0ff */
[----:B------:R-:W-:Y:S01]  /*58840*/  VIADD R8, R0, 0x92 ;  /* 0x0000009200087836 */ /* 0x000fe20000000000 */
[----:B------:R-:W-:Y:S01]  /*58850*/  ISETP.LT.AND P0, PT, R60, UR68, !P0 ;  /* 0x000000443c007c0c */ /* 0x000fe2000c701270 */
[----:B------:R-:W0:Y:S01]  /*58860*/  LDCU UR68, c[0x0][0x398] ;  /* 0x00007300ff4477ac */ /* 0x000e220008000800 */
[----:B------:R-:W-:Y:S01]  /*58870*/  UMOV UR76, UR70 ;  /* 0x00000046004c7c82 */ /* 0x000fe20008000000 */
[----:B------:R-:W0:Y:S01]  /*58880*/  LDCU UR70, c[0x0][0x398] ;  /* 0x00007300ff4677ac */ /* 0x000e220008000800 */
[----:B----4-:R-:W-:Y:S01]  /*58890*/  LOP3.LUT R10, R42, 0xffff, RZ, 0xc0, !PT ;  /* 0x0000ffff2a0a7812 */ /* 0x010fe200078ec0ff */
[----:B------:R-:W4:Y:S01]  /*588a0*/  LDCU UR4, c[0x0][0x39c] ;  /* 0x00007380ff0477ac */ /* 0x000f220008000800 */
[----:B------:R-:W4:Y:S03]  /*588b0*/  LDL.LU R42, [R1+0x160c] ;  /* 0x00160c00012a7983 */ /* 0x000f260000300800 */
[----:B------:R-:W-:-:S02]  /*588c0*/  @P1 LOP3.LUT R7, R7, 0x20000000, RZ, 0xfc, !PT ;  /* 0x2000000007071812 */ /* 0x000fc400078efcff */
[----:B--2---:R-:W-:Y:S02]  /*588d0*/  LOP3.LUT R9, R40, 0xffff, RZ, 0xc0, !PT ;  /* 0x0000ffff28097812 */ /* 0x004fe400078ec0ff */
[----:B------:R-:W-:Y:S01]  /*588e0*/  LOP3.LUT R7, R7, 0xf7ffffff, RZ, 0xc0, !PT ;  /* 0xf7ffffff07077812 */ /* 0x000fe200078ec0ff */
[----:B------:R-:W2:Y:S03]  /*588f0*/  LDL.LU R40, [R1+0x1608] ;  /* 0x0016080001287983 */ /* 0x000ea60000300800 */
[----:B------:R-:W-:Y:S02]  /*58900*/  @P0 LOP3.LUT R7, R7, 0x8000000, RZ, 0xfc, !PT ;  /* 0x0800000007070812 */ /* 0x000fe400078efcff */
[----:B------:R-:W-:Y:S02]  /*58910*/  ISETP.GE.AND P0, PT, R8, UR74, PT ;  /* 0x0000004a08007c0c */ /* 0x000fe4000bf06270 */
[----:B------:R-:W-:Y:S01]  /*58920*/  LOP3.LUT R7, R7, 0xfdffffff, RZ, 0xc0, !PT ;  /* 0xfdffffff07077812 */ /* 0x000fe200078ec0ff */
[----:B------:R-:W-:Y:S01]  /*58930*/  VIADD R8, R0, 0x93 ;  /* 0x0000009300087836 */ /* 0x000fe20000000000 */
[----:B-1----:R-:W-:Y:S01]  /*58940*/  ISETP.LT.AND P1, PT, R61, UR64, !P0 ;  /* 0x000000403d007c0c */ /* 0x002fe2000c721270 */
[----:B------:R-:W1:Y:S01]  /*58950*/  LDCU UR64, c[0x0][0x398] ;  /* 0x00007300ff4077ac */ /* 0x000e620008000800 */
[----:B---3--:R-:W-:-:S02]  /*58960*/  ISETP.LT.AND P0, PT, R60, UR66, !P0 ;  /* 0x000000423c007c0c */ /* 0x008fc4000c701270 */
[----:B------:R-:W-:Y:S01]  /*58970*/  LOP3.LUT R12, R45, 0xffff, RZ, 0xc0, !PT ;  /* 0x0000ffff2d0c7812 */ /* 0x000fe200078ec0ff */
[----:B------:R-:W3:Y:S01]  /*58980*/  LDCU UR66, c[0x0][0x398] ;  /* 0x00007300ff4277ac */ /* 0x000ee20008000800 */
[----:B------:R-:W-:Y:S02]  /*58990*/  LOP3.LUT R11, R44, 0xffff, RZ, 0xc0, !PT ;  /* 0x0000ffff2c0b7812 */ /* 0x000fe400078ec0ff */
[----:B------:R-:W-:Y:S01]  /*589a0*/  PRMT R33, R5, 0x5410, R34 ;  /* 0x0000541005217816 */ /* 0x000fe20000000022 */
[----:B------:R-:W1:Y:S04]  /*589b0*/  LDCU UR74, c[0x0][0x39c] ;  /* 0x00007380ff4a77ac */ /* 0x000e680008000800 */
[----:B------:R-:W-:-:S04]  /*589c0*/  @P1 LOP3.LUT R7, R7, 0x2000000, RZ, 0xfc, !PT ;  /* 0x0200000007071812 */ /* 0x000fc800078efcff */
[----:B------:R-:W-:Y:S02]  /*589d0*/  LOP3.LUT R7, R7, 0xff7fffff, RZ, 0xc0, !PT ;  /* 0xff7fffff07077812 */ /* 0x000fe400078ec0ff */
[----:B0-----:R-:W-:Y:S02]  /*589e0*/  PRMT R6, R12, 0x3340, R10 ;  /* 0x000033400c067816 */ /* 0x001fe4000000000a */
[----:B------:R-:W-:Y:S02]  /*589f0*/  @P0 LOP3.LUT R7, R7, 0x800000, RZ, 0xfc, !PT ;  /* 0x0080000007070812 */ /* 0x000fe400078efcff */
[----:B------:R-:W-:Y:S02]  /*58a00*/  ISETP.GE.AND P0, PT, R8, UR72, PT ;  /* 0x0000004808007c0c */ /* 0x000fe4000bf06270 */
[----:B------:R-:W-:Y:S01]  /*58a10*/  SHF.R.U32.HI R13, RZ, 0x8, R12 ;  /* 0x00000008ff0d7819 */ /* 0x000fe2000001160c */
[----:B------:R0:W-:Y:S01]  /*58a20*/  STL [R1+0x364], R6 ;  /* 0x0003640601007387 */ /* 0x0001e20000100800 */
[----:B------:R-:W-:-:S02]  /*58a30*/  SHF.R.U32.HI R8, RZ, 0x8, R10 ;  /* 0x00000008ff087819 */ /* 0x000fc4000001160a */
[----:B------:R-:W-:Y:S01]  /*58a40*/  PRMT R32, R37, 0x5410, R36 ;  /* 0x0000541025207816 */ /* 0x000fe20000000024 */
[C---:B------:R-:W-:Y:S01]  /*58a50*/  VIADD R57, R0.reuse, 0xe1 ;  /* 0x000000e100397836 */ /* 0x040fe20000000000 */
[----:B------:R-:W-:Y:S01]  /*58a60*/  SHF.R.U32.HI R12, RZ, 0x8, R11 ;  /* 0x00000008ff0c7819 */ /* 0x000fe2000001160b */
[C---:B------:R-:W-:Y:S01]  /*58a70*/  VIADD R56, R0.reuse, 0xe2 ;  /* 0x000000e200387836 */ /* 0x040fe20000000000 */
[--C-:B------:R-:W-:Y:S01]  /*58a80*/  SHF.R.U32.HI R10, RZ, 0x8, R9.reuse ;  /* 0x00000008ff0a7819 */ /* 0x100fe20000011609 */
[----:B------:R-:W-:Y:S01]  /*58a90*/  VIADD R47, R0, 0xe3 ;  /* 0x000000e3002f7836 */ /* 0x000fe20000000000 */
[----:B------:R-:W-:Y:S01]  /*58aa0*/  LOP3.LUT R8, R8, 0xffff, RZ, 0xc0, !PT ;  /* 0x0000ffff08087812 */ /* 0x000fe200078ec0ff */
[C---:B------:R-:W-:Y:S01]  /*58ab0*/  VIADD R46, R0.reuse, 0xe4 ;  /* 0x000000e4002e7836 */ /* 0x040fe20000000000 */
[----:B0-----:R-:W-:Y:S01]  /*58ac0*/  PRMT R6, R11, 0x3340, R9 ;  /* 0x000033400b067816 */ /* 0x001fe20000000009 */
[C---:B------:R-:W-:Y:S01]  /*58ad0*/  VIADD R39, R0.reuse, 0xe8 ;  /* 0x000000e800277836 */ /* 0x040fe20000000000 */
[----:B------:R-:W-:Y:S01]  /*58ae0*/  LOP3.LUT R9, R13, 0xffff, RZ, 0xc0, !PT ;  /* 0x0000ffff0d097812 */ /* 0x000fe200078ec0ff */
[----:B------:R-:W-:Y:S01]  /*58af0*/  VIADD R38, R0, 0xe9 ;  /* 0x000000e900267836 */ /* 0x000fe20000000000 */
[----:B------:R-:W-:Y:S01]  /*58b00*/  LOP3.LUT R11, R12, 0xffff, RZ, 0xc0, !PT ;  /* 0x0000ffff0c0b7812 */ /* 0x000fe200078ec0ff */
[----:B------:R-:W-:Y:S01]  /*58b10*/  VIADD R35, R0, 0xec ;  /* 0x000000ec00237836 */ /* 0x000fe20000000000 */
[----:B------:R-:W-:Y:S01]  /*58b20*/  LOP3.LUT R10, R10, 0xffff, RZ, 0xc0, !PT ;  /* 0x0000ffff0a0a7812 */ /* 0x000fe200078ec0ff */
[----:B------:R0:W-:Y:S01]  /*58b30*/  STL [R1+0x34c], R6 ;  /* 0x00034c0601007387 */ /* 0x0001e20000100800 */
[----:B------:R-:W-:Y:S01]  /*58b40*/  PRMT R9, R9, 0x3340, R8 ;  /* 0x0000334009097816 */ /* 0x000fe20000000008 */
[C---:B------:R-:W-:Y:S01]  /*58b50*/  VIADD R31, R0.reuse, 0xed ;  /* 0x000000ed001f7836 */ /* 0x040fe20000000000 */
[----:B------:R-:W-:Y:S01]  /*58b60*/  LOP3.LUT R7, R7, 0xffdfffff, RZ, 0xc0, !PT ;  /* 0xffdfffff07077812 */ /* 0x000fe200078ec0ff */
[----:B------:R-:W-:Y:S01]  /*58b70*/  VIADD R30, R0, 0xee ;  /* 0x000000ee001e7836 */ /* 0x000fe20000000000 */
[----:B------:R-:W-:Y:S01]  /*58b80*/  PRMT R34, R2, 0x5410, R43 ;  /* 0x0000541002227816 */ /* 0x000fe2000000002b */
[----:B------:R1:W-:Y:S01]  /*58b90*/  STL [R1+0xb8], R9 ;  /* 0x0000b80901007387 */ /* 0x0003e20000100800 */
[----:B------:R-:W-:Y:S01]  /*58ba0*/  VIADD R29, R0, 0xef ;  /* 0x000000ef001d7836 */ /* 0x000fe20000000000 */
[----:B------:R-:W2:Y:S01]  /*58bb0*/  LDCU UR72, c[0x0][0x39c] ;  /* 0x00007380ff4877ac */ /* 0x000ea20008000800 */
[----:B0-----:R-:W-:-:S02]  /*58bc0*/  PRMT R6, R11, 0x3340, R10 ;  /* 0x000033400b067816 */ /* 0x001fc4000000000a */
[----:B------:R-:W-:-:S03]  /*58bd0*/  LOP3.LUT R10, R49, 0xffff, RZ, 0xc0, !PT ;  /* 0x0000ffff310a7812 */ /* 0x000fc600078ec0ff */
[----:B------:R0:W-:Y:S01]  /*58be0*/  STL [R1+0xd0], R6 ;  /* 0x0000d00601007387 */ /* 0x0001e20000100800 */
[----:B-1----:R-:W-:-:S03]  /*58bf0*/  LOP3.LUT R9, R48, 0xffff, RZ, 0xc0, !PT ;  /* 0x0000ffff30097812 */ /* 0x002fc600078ec0ff */
[----:B------:R-:W3:Y:S04]  /*58c00*/  LDL.LU R49, [R1+0x1788] ;  /* 0x0017880001317983 */ /* 0x000ee80000300800 */
[----:B------:R-:W3:Y:S04]  /*58c10*/  LDL.LU R48, [R1+0x1784] ;  /* 0x0017840001307983 */ /* 0x000ee80000300800 */
[----:B------:R-:W3:Y:S04]  /*58c20*/  LDL.LU R45, [R1+0x167c] ;  /* 0x00167c00012d7983 */ /* 0x000ee80000300800 */
[----:B------:R-:W3:Y:S01]  /*58c30*/  LDL.LU R44, [R1+0x1664] ;  /* 0x00166400012c7983 */ /* 0x000ee20000300800 */
[----:B----4-:R-:W-:-:S03]  /*58c40*/  LOP3.LUT R12, R42, 0xffff, RZ, 0xc0, !PT ;  /* 0x0000ffff2a0c7812 */ /* 0x010fc600078ec0ff */
[----:B------:R-:W4:Y:S01]  /*58c50*/  LDL.LU R42, [R1+0x15c8] ;  /* 0x0015c800012a7983 */ /* 0x000f220000300800 */
[----:B------:R-:W-:Y:S01]  /*58c60*/  ISETP.LT.AND P1, PT, R61, UR68, !P0 ;  /* 0x000000443d007c0c */ /* 0x000fe2000c721270 */
[----:B------:R-:W-:Y:S01]  /*58c70*/  VIADD R8, R0, 0x94 ;  /* 0x0000009400087836 */ /* 0x000fe20000000000 */
[----:B------:R-:W-:Y:S01]  /*58c80*/  ISETP.LT.AND P0, PT, R60, UR70, !P0 ;  /* 0x000000463c007c0c */ /* 0x000fe2000c701270 */
[----:B------:R-:W1:Y:S01]  /*58c90*/  LDCU UR68, c[0x0][0x398] ;  /* 0x00007300ff4477ac */ /* 0x000e620008000800 */
[----:B--2---:R-:W-:Y:S02]  /*58ca0*/  LOP3.LUT R11, R40, 0xffff, RZ, 0xc0, !PT ;  /* 0x0000ffff280b7812 */ /* 0x004fe400078ec0ff */
[----:B------:R-:W2:Y:S01]  /*58cb0*/  LDL.LU R40, [R1+0x15b8] ;  /* 0x0015b80001287983 */ /* 0x000ea20000300800 */
[----:B0-----:R-:W-:Y:S01]  /*58cc0*/  PRMT R6, R12, 0x3340, R10 ;  /* 0x000033400c067816 */ /* 0x001fe2000000000a */
[----:B------:R-:W0:Y:S05]  /*58cd0*/  LDCU UR70, c[0x0][0x398] ;  /* 0x00007300ff4677ac */ /* 0x000e2a0008000800 */
[----:B------:R-:W-:-:S04]  /*58ce0*/  @P1 LOP3.LUT R7, R7, 0x200000, RZ, 0xfc, !PT ;  /* 0x0020000007071812 */ /* 0x000fc800078efcff */
[----:B------:R-:W-:-:S04]  /*58cf0*/  LOP3.LUT R7, R7, 0xfff7ffff, RZ, 0xc0, !PT ;  /* 0xfff7ffff07077812 */ /* 0x000fc800078ec0ff */
[----:B------:R-:W-:Y:S02]  /*58d00*/  @P0 LOP3.LUT R7, R7, 0x80000, RZ, 0xfc, !PT ;  /* 0x0008000007070812 */ /* 0x000fe400078efcff */
[----:B------:R-:W-:Y:S02]  /*58d10*/  ISETP.GE.AND P0, PT, R8, UR58, PT ;  /* 0x0000003a08007c0c */ /* 0x000fe4000bf06270 */
[----:B------:R-:W-:Y:S01]  /*58d20*/  LOP3.LUT R7, R7, 0xfffbffff, RZ, 0xc0, !PT ;  /* 0xfffbffff07077812 */ /* 0x000fe200078ec0ff */
[----:B------:R-:W-:Y:S01]  /*58d30*/  VIADD R8, R0, 0x95 ;  /* 0x0000009500087836 */ /* 0x000fe20000000000 */
[----:B------:R-:W-:Y:S02]  /*58d40*/  ISETP.LT.AND P1, PT, R61, UR64, !P0 ;  /* 0x000000403d007c0c */ /* 0x000fe4000c721270 */
[----:B------:R-:W-:Y:S01]  /*58d50*/  SHF.R.U32.HI R13, RZ, 0x8, R12 ;  /* 0x00000008ff0d7819 */ /* 0x000fe2000001160c */
[----:B------:R0:W-:Y:S01]  /*58d60*/  STL [R1+0x384], R6 ;  /* 0x0003840601007387 */ /* 0x0001e20000100800 */
[----:B---3--:R-:W-:Y:S01]  /*58d70*/  ISETP.LT.AND P0, PT, R60, UR66, !P0 ;  /* 0x000000423c007c0c */ /* 0x008fe2000c701270 */
[----:B------:R-:W3:Y:S01]  /*58d80*/  LDCU UR64, c[0x0][0x398] ;  /* 0x00007300ff4077ac */ /* 0x000ee20008000800 */
[----:B------:R-:W0:Y:S07]  /*58d90*/  LDCU UR58, c[0x0][0x398] ;  /* 0x00007300ff3a77ac */ /* 0x000e2e0008000800 */
[----:B------:R-:W-:Y:S01]  /*58da0*/  @P1 LOP3.LUT R7, R7, 0x40000, RZ, 0xfc, !PT ;  /* 0x0004000007071812 */ /* 0x000fe200078efcff */
[----:B------:R-:W1:Y:S03]  /*58db0*/  LDCU UR66, c[0x0][0x398] ;  /* 0x00007300ff4277ac */ /* 0x000e660008000800 */
[----:B------:R-:W-:-:S04]  /*58dc0*/  LOP3.LUT R7, R7, 0xffff7fff, RZ, 0xc0, !PT ;  /* 0xffff7fff07077812 */ /* 0x000fc800078ec0ff */
[----:B------:R-:W-:Y:S02]  /*58dd0*/  @P0 LOP3.LUT R7, R7, 0x8000, RZ, 0xfc, !PT ;  /* 0x0000800007070812 */ /* 0x000fe400078efcff */
[----:B------:R-:W-:Y:S01]  /*58de0*/  ISETP.GE.AND P0, PT, R8, UR60, PT ;  /* 0x0000003c08007c0c */ /* 0x000fe2000bf06270 */
[----:B------:R-:W1:Y:S01]  /*58df0*/  LDCU UR60, c[0x0][0x398] ;  /* 0x00007300ff3c77ac */ /* 0x000e620008000800 */
[----:B------:R-:W-:Y:S02]  /*58e00*/  SHF.R.U32.HI R8, RZ, 0x8, R10 ;  /* 0x00000008ff087819 */ /* 0x000fe4000001160a */
[----:B------:R-:W-:Y:S02]  /*58e10*/  SHF.R.U32.HI R12, RZ, 0x8, R11 ;  /* 0x00000008ff0c7819 */ /* 0x000fe4000001160b */
[--C-:B------:R-:W-:Y:S02]  /*58e20*/  SHF.R.U32.HI R10, RZ, 0x8, R9.reuse ;  /* 0x00000008ff0a7819 */ /* 0x100fe40000011609 */
[----:B0-----:R-:W-:-:S02]  /*58e30*/  PRMT R6, R11, 0x3340, R9 ;  /* 0x000033400b067816 */ /* 0x001fc40000000009 */
[----:B------:R-:W-:Y:S02]  /*58e40*/  LOP3.LUT R9, R13, 0xffff, RZ, 0xc0, !PT ;  /* 0x0000ffff0d097812 */ /* 0x000fe400078ec0ff */
[----:B------:R-:W-:Y:S02]  /*58e50*/  LOP3.LUT R8, R8, 0xffff, RZ, 0xc0, !PT ;  /* 0x0000ffff08087812 */ /* 0x000fe400078ec0ff */
[----:B------:R-:W-:Y:S02]  /*58e60*/  LOP3.LUT R11, R12, 0xffff, RZ, 0xc0, !PT ;  /* 0x0000ffff0c0b7812 */ /* 0x000fe400078ec0ff */
[----:B------:R-:W-:Y:S01]  /*58e70*/  LOP3.LUT R10, R10, 0xffff, RZ, 0xc0, !PT ;  /* 0x0000ffff0a0a7812 */ /* 0x000fe200078ec0ff */
[----:B------:R0:W-:Y:S01]  /*58e80*/  STL [R1+0x380], R6 ;  /* 0x0003800601007387 */ /* 0x0001e20000100800 */
[----:B------:R-:W-:-:S05]  /*58e90*/  PRMT R9, R9, 0x3340, R8 ;  /* 0x0000334009097816 */ /* 0x000fca0000000008 */
[----:B------:R2:W-:Y:S01]  /*58ea0*/  STL [R1+0x204], R9 ;  /* 0x0002040901007387 */ /* 0x0005e20000100800 */
[----:B0-----:R-:W-:-:S05]  /*58eb0*/  PRMT R6, R11, 0x3340, R10 ;  /* 0x000033400b067816 */ /* 0x001fca000000000a */
[----:B------:R0:W-:Y:S01]  /*58ec0*/  STL [R1+0x200], R6 ;  /* 0x0002000601007387 */ /* 0x0001e20000100800 */
[----:B------:R-:W-:-:S03]  /*58ed0*/  LOP3.LUT R11, R44, 0xffff, RZ, 0xc0, !PT ;  /* 0x0000ffff2c0b7812 */ /* 0x000fc600078ec0ff */
[----:B------:R-:W3:Y:S01]  /*58ee0*/  LDL.LU R44, [R1+0x1684] ;  /* 0x00168400012c7983 */ /* 0x000ee20000300800 */
[----:B-1----:R-:W-:Y:S02]  /*58ef0*/  ISETP.LT.AND P1, PT, R61, UR68, !P0 ;  /* 0x000000443d007c0c */ /* 0x002fe4000c721270 */
[----:B------:R-:W-:Y:S01]  /*58f00*/  LOP3.LUT R7, R7, 0xffffbfff, RZ, 0xc0, !PT ;  /* 0xffffbfff07077812 */ /* 0x000fe200078ec0ff */
[----:B------:R-:W-:Y:S01]  /*58f10*/  VIADD R8, R0, 0x96 ;  /* 0x0000009600087836 */ /* 0x000fe20000000000 */
[----:B------:R-:W-:Y:S01]  /*58f20*/  ISETP.LT.AND P0, PT, R60, UR70, !P0 ;  /* 0x000000463c007c0c */ /* 0x000fe2000c701270 */
[----:B------:R-:W1:Y:S01]  /*58f30*/  LDCU UR68, c[0x0][0x39c] ;  /* 0x00007380ff4477ac */ /* 0x000e620008000800 */
[----:B----4-:R-:W-:Y:S01]  /*58f40*/  LOP3.LUT R10, R42, 0xffff, RZ, 0xc0, !PT ;  /* 0x0000ffff2a0a7812 */ /* 0x010fe200078ec0ff */
[C---:B------:R-:W-:Y:S01]  /*58f50*/  VIADD R2, R0.reuse, 0xdb ;  /* 0x000000db00027836 */ /* 0x040fe20000000000 */
[----:B------:R-:W4:Y:S05]  /*58f60*/  LDL.LU R42, [R1+0x1628] ;  /* 0x00162800012a7983 */ /* 0x000f2a0000300800 */
[----:B------:R-:W-:Y:S01]  /*58f70*/  @P1 LOP3.LUT R7, R7, 0x4000, RZ, 0xfc, !PT ;  /* 0x0000400007071812 */ /* 0x000fe200078efcff */
[----:B------:R-:W-:Y:S01]  /*58f80*/  VIADD R43, R0, 0xe7 ;  /* 0x000000e7002b7836 */ /* 0x000fe20000000000 */
[----:B--2---:R-:W-:Y:S01]  /*58f90*/  LOP3.LUT R9, R40, 0xffff, RZ, 0xc0, !PT ;  /* 0x0000ffff28097812 */ /* 0x004fe200078ec0ff */
[C---:B------:R-:W-:Y:S01]  /*58fa0*/  VIADD R37, R0.reuse, 0xea ;  /* 0x000000ea00257836 */ /* 0x040fe20000000000 */
[----:B------:R-:W-:Y:S01]  /*58fb0*/  LOP3.LUT R7, R7, 0xffffefff, RZ, 0xc0, !PT ;  /* 0xffffefff07077812 */ /* 0x000fe200078ec0ff */
[----:B------:R-:W2:Y:S01]  /*58fc0*/  LDL.LU R40, [R1+0x15dc] ;  /* 0x0015dc0001287983 */ /* 0x000ea20000300800 */
[----:B------:R-:W-:Y:S01]  /*58fd0*/  SHF.R.U32.HI R13, RZ, 0x8, R11 ;  /* 0x00000008ff0d7819 */ /* 0x000fe2000001160b */
[C---:B------:R-:W-:Y:S01]  /*58fe0*/  VIADD R36, R0.reuse, 0xeb ;  /* 0x000000eb00247836 */ /* 0x040fe20000000000 */
[----:B------:R-:W-:Y:S01]  /*58ff0*/  @P0 LOP3.LUT R7, R7, 0x1000, RZ, 0xfc, !PT ;  /* 0x0000100007070812 */ /* 0x000fe200078efcff */
[----:B------:R-:W-:Y:S01]  /*59000*/  VIADD R28, R0, 0xf0 ;  /* 0x000000f0001c7836 */ /* 0x000fe20000000000 */
[----:B------:R-:W-:Y:S01]  /*59010*/  ISETP.GE.AND P0, PT, R8, UR62, PT ;  /* 0x0000003e08007c0c */ /* 0x000fe2000bf06270 */
[C---:B------:R-:W-:Y:S01]  /*59020*/  VIADD R27, R0.reuse, 0xf1 ;  /* 0x000000f1001b7836 */ /* 0x040fe20000000000 */
[----:B------:R-:W-:Y:S01]  /*59030*/  LOP3.LUT R7, R7, 0xfffff7ff, RZ, 0xc0, !PT ;  /* 0xfffff7ff07077812 */ /* 0x000fe200078ec0ff */
[----:B------:R-:W-:Y:S01]  /*59040*/  VIADD R8, R0, 0x97 ;  /* 0x0000009700087836 */ /* 0x000fe20000000000 */
[----:B---3--:R-:W-:Y:S01]  /*59050*/  ISETP.LT.AND P1, PT, R61, UR64, !P0 ;  /* 0x000000403d007c0c */ /* 0x008fe2000c721270 */
[----:B------:R-:W3:Y:S01]  /*59060*/  LDCU UR62, c[0x0][0x398] ;  /* 0x00007300ff3e77ac */ /* 0x000ee20008000800 */
[----:B------:R-:W-:-:S02]  /*59070*/  ISETP.LT.AND P0, PT, R60, UR66, !P0 ;  /* 0x000000423c007c0c */ /* 0x000fc4000c701270 */
[----:B0-----:R-:W-:Y:S01]  /*59080*/  PRMT R6, R11, 0x3340, R9 ;  /* 0x000033400b067816 */ /* 0x001fe20000000009 */
[----:B------:R-:W0:Y:S01]  /*59090*/  LDCU UR64, c[0x0][0x398] ;  /* 0x00007300ff4077ac */ /* 0x000e220008000800 */
[----:B------:R-:W-:Y:S01]  /*590a0*/  LOP3.LUT R12, R45, 0xffff, RZ, 0xc0, !PT ;  /* 0x0000ffff2d0c7812 */ /* 0x000fe200078ec0ff */
[C---:B------:R-:W-:Y:S02]  /*590b0*/  VIADD R26, R0.reuse, 0xf2 ;  /* 0x000000f2001a7836 */ /* 0x040fe40000000000 */
[C---:B------:R-:W-:Y:S01]  /*590c0*/  VIADD R25, R0.reuse, 0xf3 ;  /* 0x000000f300197836 */ /* 0x040fe20000000000 */
[----:B------:R-:W0:Y:S03]  /*590d0*/  LDCU UR70, c[0x0][0x39c] ;  /* 0x00007380ff4677ac */ /* 0x000e260008000800 */
[----:B------:R-:W-:Y:S01]  /*590e0*/  @P1 LOP3.LUT R7, R7, 0x800, RZ, 0xfc, !PT ;  /* 0x0000080007071812 */ /* 0x000fe200078efcff */
[----:B------:R-:W-:Y:S01]  /*590f0*/  VIADD R24, R0, 0xf4 ;  /* 0x000000f400187836 */ /* 0x000fe20000000000 */
[----:B------:R-:W0:Y:S02]  /*59100*/  LDCU UR66, c[0x0][0x39c] ;  /* 0x00007380ff4277ac */ /* 0x000e240008000800 */
[----:B------:R-:W-:-:S04]  /*59110*/  LOP3.LUT R7, R7, 0xfffffdff, RZ, 0xc0, !PT ;  /* 0xfffffdff07077812 */ /* 0x000fc800078ec0ff */
[----:B------:R-:W-:Y:S02]  /*59120*/  @P0 LOP3.LUT R7, R7, 0x200, RZ, 0xfc, !PT ;  /* 0x0000020007070812 */ /* 0x000fe400078efcff */
[----:B------:R-:W-:Y:S01]  /*59130*/  ISETP.GE.AND P0, PT, R8, UR57, PT ;  /* 0x0000003908007c0c */ /* 0x000fe2000bf06270 */
[----:B------:R0:W-:Y:S01]  /*59140*/  STL [R1+0x360], R6 ;  /* 0x0003600601007387 */ /* 0x0001e20000100800 */
[----:B------:R-:W-:Y:S01]  /*59150*/  SHF.R.U32.HI R8, RZ, 0x8, R9 ;  /* 0x00000008ff087819 */ /* 0x000fe20000011609 */
[----:B------:R-:W0:Y:S01]  /*59160*/  LDCU UR57, c[0x0][0x398] ;  /* 0x00007300ff3977ac */ /* 0x000e220008000800 */
[----:B------:R-:W-:Y:S02]  /*59170*/  ISETP.LT.AND P1, PT, R61, UR58, !P0 ;  /* 0x0000003a3d007c0c */ /* 0x000fe4000c721270 */
[----:B------:R-:W-:Y:S01]  /*59180*/  ISETP.LT.AND P0, PT, R60, UR60, !P0 ;  /* 0x0000003c3c007c0c */ /* 0x000fe2000c701270 */
[----:B------:R-:W0:Y:S01]  /*59190*/  LDCU UR58, c[0x0][0x398] ;  /* 0x00007300ff3a77ac */ /* 0x000e220008000800 */
[----:B------:R-:W-:-:S02]  /*591a0*/  LOP3.LUT R7, R7, 0xffffff7f, RZ, 0xc0, !PT ;  /* 0xffffff7f07077812 */ /* 0x000fc400078ec0ff */
[----:B------:R-:W-:Y:S01]  /*591b0*/  LOP3.LUT R9, R13, 0xffff, RZ, 0xc0, !PT ;  /* 0x0000ffff0d097812 */ /* 0x000fe200078ec0ff */
[----:B------:R-:W0:Y:S01]  /*591c0*/  LDCU UR60, c[0x0][0x398] ;  /* 0x00007300ff3c77ac */ /* 0x000e220008000800 */
[----:B------:R-:W-:-:S05]  /*591d0*/  LOP3.LUT R8, R8, 0xffff, RZ, 0xc0, !PT ;  /* 0x0000ffff08087812 */ /* 0x000fca00078ec0ff */
[----:B------:R-:W-:Y:S02]  /*591e0*/  @P1 LOP3.LUT R7, R7, 0x80, RZ, 0xfc, !PT ;  /* 0x0000008007071812 */ /* 0x000fe400078efcff */
[----:B------:R-:W-:Y:S01]  /*591f0*/  PRMT R9, R9, 0x3340, R8 ;  /* 0x0000334009097816 */ /* 0x000fe20000000008 */
[----:B------:R-:W-:Y:S01]  /*59200*/  VIADD R8, R0, 0x98 ;  /* 0x0000009800087836 */ /* 0x000fe20000000000 */
[----:B------:R-:W-:-:S04]  /*59210*/  LOP3.LUT R7, R7, 0xffffffdf, RZ, 0xc0, !PT ;  /* 0xffffffdf07077812 */ /* 0x000fc800078ec0ff */
[----:B------:R-:W-:Y:S02]  /*59220*/  @P0 LOP3.LUT R7, R7, 0x20, RZ, 0xfc, !PT ;  /* 0x0000002007070812 */ /* 0x000fe400078efcff */
[----:B------:R-:W-:Y:S02]  /*59230*/  ISETP.GE.AND P0, PT, R8, UR56, PT ;  /* 0x0000003808007c0c */ /* 0x000fe4000bf06270 */
[----:B------:R-:W-:Y:S02]  /*59240*/  LOP3.LUT R7, R7, 0xfffffff7, RZ, 0xc0, !PT ;  /* 0xfffffff707077812 */ /* 0x000fe400078ec0ff */
[----:B0-----:R-:W-:Y:S02]  /*59250*/  PRMT R6, R12, 0x3340, R10 ;  /* 0x000033400c067816 */ /* 0x001fe4000000000a */
[----:B------:R-:W-:Y:S01]  /*59260*/  SHF.R.U32.HI R11, RZ, 0x8, R12 ;  /* 0x00000008ff0b7819 */ /* 0x000fe2000001160c */
[----:B------:R-:W-:Y:S01]  /*59270*/  VIADD R8, R0, 0x99 ;  /* 0x0000009900087836 */ /* 0x000fe20000000000 */
[----:B---3--:R-:W-:Y:S01]  /*59280*/  ISETP.LT.AND P1, PT, R61, UR62, !P0 ;  /* 0x0000003e3d007c0c */ /* 0x008fe2000c721270 */
[----:B------:R-:W0:Y:S01]  /*59290*/  LDCU UR56, c[0x0][0x398] ;  /* 0x00007300ff3877ac */ /* 0x000e220008000800 */
[----:B------:R-:W-:-:S02]  /*592a0*/  ISETP.LT.AND P0, PT, R60, UR64, !P0 ;  /* 0x000000403c007c0c */ /* 0x000fc4000c701270 */
[----:B------:R-:W-:Y:S01]  /*592b0*/  SHF.R.U32.HI R10, RZ, 0x8, R10 ;  /* 0x00000008ff0a7819 */ /* 0x000fe2000001160a */
[----:B------:R3:W-:Y:S01]  /*592c0*/  STL [R1+0x328], R6 ;  /* 0x0003280601007387 */ /* 0x0007e20000100800 */
[----:B------:R-:W-:Y:S01]  /*592d0*/  LOP3.LUT R11, R11, 0xffff, RZ, 0xc0, !PT ;  /* 0x0000ffff0b0b7812 */ /* 0x000fe200078ec0ff */
[----:B------:R-:W-:Y:S01]  /*592e0*/  VIADD R23, R0, 0xf5 ;  /* 0x000000f500177836 */ /* 0x000fe20000000000 */
[----:B------:R-:W-:Y:S01]  /*592f0*/  LOP3.LUT R10, R10, 0xffff, RZ, 0xc0, !PT ;  /* 0x0000ffff0a0a7812 */ /* 0x000fe200078ec0ff */
[C---:B------:R-:W-:Y:S01]  /*59300*/  VIADD R22, R0.reuse, 0xf6 ;  /* 0x000000f600167836 */ /* 0x040fe20000000000 */
[----:B------:R-:W0:Y:S03]  /*59310*/  LDCU UR62, c[0x0][0x39c] ;  /* 0x00007380ff3e77ac */ /* 0x000e260008000800 */
[----:B------:R-:W-:Y:S01]  /*59320*/  @P1 LOP3.LUT R7, R7, 0x8, RZ, 0xfc, !PT ;  /* 0x0000000807071812 */ /* 0x000fe200078efcff */
[----:B------:R-:W-:Y:S01]  /*59330*/  VIADD R52, R0, 0xcd ;  /* 0x000000cd00347836 */ /* 0x000fe20000000000 */
[----:B------:R-:W-:Y:S01]  /*59340*/  LOP3.LUT R12, R44, 0xffff, RZ, 0xc0, !PT ;  /* 0x0000ffff2c0c7812 */ /* 0x000fe200078ec0ff */
[C---:B------:R-:W-:Y:S01]  /*59350*/  VIADD R51, R0.reuse, 0xce ;  /* 0x000000ce00337836 */ /* 0x040fe20000000000 */
[----:B------:R-:W-:Y:S01]  /*59360*/  LOP3.LUT R7, R7, 0xfffffffd, RZ, 0xc0, !PT ;  /* 0xfffffffd07077812 */ /* 0x000fe200078ec0ff */
[C---:B------:R-:W-:Y:S01]  /*59370*/  VIADD R53, R0.reuse, 0xcf ;  /* 0x000000cf00357836 */ /* 0x040fe20000000000 */
[----:B---3--:R-:W-:Y:S01]  /*59380*/  PRMT R6, R11, 0x3340, R10 ;  /* 0x000033400b067816 */ /* 0x008fe2000000000a */
[C---:B------:R-:W-:Y:S01]  /*59390*/  VIADD R55, R0.reuse, 0xd0 ;  /* 0x000000d000377836 */ /* 0x040fe20000000000 */
[----:B------:R-:W-:Y:S01]  /*593a0*/  @P0 LOP3.LUT R7, R7, 0x2, RZ, 0xfc, !PT ;  /* 0x0000000207070812 */ /* 0x000fe200078efcff */
[----:B------:R3:W-:Y:S01]  /*593b0*/  STL [R1+0x17c], R9 ;  /* 0x00017c0901007387 */ /* 0x0007e20000100800 */
[----:B------:R-:W-:Y:S01]  /*593c0*/  VIADD R54, R0, 0xd1 ;  /* 0x000000d100367836 */ /* 0x000fe20000000000 */
[----:B------:R-:W0:Y:S02]  /*593d0*/  LDCU UR64, c[0x0][0x39c] ;  /* 0x00007380ff4077ac */ /* 0x000e240008000800 */
[----:B------:R0:W-:Y:S04]  /*593e0*/  STL [R1+0xe4], R6 ;  /* 0x0000e40601007387 */ /* 0x0001e80000100800 */
[----:B------:R-:W-:Y:S01]  /*593f0*/  STL [R1+0x173c], R7 ;  /* 0x00173c0701007387 */ /* 0x000fe20000100800 */
[----:B---3--:R-:W-:-:S03]  /*59400*/  LOP3.LUT R9, R48, 0xffff, RZ, 0xc0, !PT ;  /* 0x0000ffff30097812 */ /* 0x008fc600078ec0ff */
[----:B------:R-:W3:Y:S04]  /*59410*/  LDL.LU R48, [R1+0x1780] ;  /* 0x0017800001307983 */ /* 0x000ee80000300800 */
[----:B------:R-:W3:Y:S04]  /*59420*/  LDL.LU R45, [R1+0x1688] ;  /* 0x00168800012d7983 */ /* 0x000ee80000300800 */
[----:B------:R-:W3:Y:S01]  /*59430*/  LDL.LU R44, [R1+0x162c] ;  /* 0x00162c00012c7983 */ /* 0x000ee20000300800 */
[----:B----4-:R-:W-:-:S03]  /*59440*/  LOP3.LUT R11, R42, 0xffff, RZ, 0xc0, !PT ;  /* 0x0000ffff2a0b7812 */ /* 0x010fc600078ec0ff */
[----:B------:R-:W4:Y:S01]  /*59450*/  LDL.LU R42, [R1+0x15e4] ;  /* 0x0015e400012a7983 */ /* 0x000f220000300800 */
[----:B--2---:R-:W-:-:S03]  /*59460*/  LOP3.LUT R10, R40, 0xffff, RZ, 0xc0, !PT ;  /* 0x0000ffff280a7812 */ /* 0x004fc600078ec0ff */
[----:B------:R-:W2:Y:S01]  /*59470*/  LDL.LU R40, [R1+0x5c] ;  /* 0x00005c0001287983 */ /* 0x000ea20000300800 */
[----:B0-----:R-:W-:Y:S02]  /*59480*/  PRMT R6, R12, 0x3340, R10 ;  /* 0x000033400c067816 */ /* 0x001fe4000000000a */
[----:B------:R-:W-:Y:S01]  /*59490*/  ISETP.GE.AND P0, PT, R8, UR52, PT ;  /* 0x0000003408007c0c */ /* 0x000fe2000bf06270 */
[----:B------:R-:W0:Y:S01]  /*594a0*/  LDCU UR52, c[0x0][0x398] ;  /* 0x00007300ff3477ac */ /* 0x000e220008000800 */
[----:B------:R-:W-:Y:S02]  /*594b0*/  SHF.R.U32.HI R13, RZ, 0x8, R12 ;  /* 0x00000008ff0d7819 */ /* 0x000fe4000001160c */
[----:B------:R-:W-:Y:S01]  /*594c0*/  SHF.R.U32.HI R8, RZ, 0x8, R10 ;  /* 0x00000008ff087819 */ /* 0x000fe2000001160a */
[----:B------:R1:W-:Y:S01]  /*594d0*/  STL [R1+0x308], R6 ;  /* 0x0003080601007387 */ /* 0x0003e20000100800 */
[----:B------:R-:W-:Y:S02]  /*594e0*/  SHF.R.U32.HI R12, RZ, 0x8, R11 ;  /* 0x00000008ff0c7819 */ /* 0x000fe4000001160b */
[----:B------:R-:W-:-:S02]  /*594f0*/  SHF.R.U32.HI R10, RZ, 0x8, R9 ;  /* 0x00000008ff0a7819 */ /* 0x000fc40000011609 */
[----:B------:R-:W-:Y:S02]  /*59500*/  LOP3.LUT R8, R8, 0xffff, RZ, 0xc0, !PT ;  /* 0x0000ffff08087812 */ /* 0x000fe400078ec0ff */
[----:B------:R-:W-:Y:S02]  /*59510*/  LOP3.LUT R10, R10, 0xffff, RZ, 0xc0, !PT ;  /* 0x0000ffff0a0a7812 */ /* 0x000fe400078ec0ff */
[----:B-1----:R-:W-:Y:S02]  /*59520*/  PRMT R6, R11, 0x3340, R9 ;  /* 0x000033400b067816 */ /* 0x002fe40000000009 */
[----:B------:R-:W-:Y:S02]  /*59530*/  LOP3.LUT R9, R13, 0xffff, RZ, 0xc0, !PT ;  /* 0x0000ffff0d097812 */ /* 0x000fe400078ec0ff */
[----:B------:R-:W-:Y:S01]  /*59540*/  LOP3.LUT R11, R12, 0xffff, RZ, 0xc0, !PT ;  /* 0x0000ffff0c0b7812 */ /* 0x000fe200078ec0ff */
[----:B------:R1:W-:Y:S01]  /*59550*/  STL [R1+0x304], R6 ;  /* 0x0003040601007387 */ /* 0x0003e20000100800 */
[----:B------:R-:W-:-:S05]  /*59560*/  PRMT R7, R9, 0x3340, R8 ;  /* 0x0000334009077816 */ /* 0x000fca0000000008 */
[----:B------:R-:W-:Y:S01]  /*59570*/  STL [R1+0xcc], R7 ;  /* 0x0000cc0701007387 */ /* 0x000fe20000100800 */
[----:B-1----:R-:W-:-:S05]  /*59580*/  PRMT R6, R11, 0x3340, R10 ;  /* 0x000033400b067816 */ /* 0x002fca000000000a */
        /* <DEDUP_REMOVED lines=11> */
[----:B------:R-:W2:Y:S01]  /*59640*/  LDL.LU R40, [R1+0x15ec] ;  /* 0x0015ec0001287983 */ /* 0x000ea20000300800 */
[----:B------:R-:W-:Y:S01]  /*59650*/  LOP3.LUT R12, R45, 0xffff, RZ, 0xc0, !PT ;  /* 0x0000ffff2d0c7812 */ /* 0x000fe200078ec0ff */
[----:B------:R-:W0:Y:S03]  /*59660*/  LDCU UR60, c[0x0][0x398] ;  /* 0x00007300ff3c77ac */ /* 0x000e260008000800 */
        /* <DEDUP_REMOVED lines=9> */
[----:B-1----:R-:W-:Y:S01]  /*59700*/  PRMT R6, R11, 0x3340, R9 ;  /* 0x000033400b067816 */ /* 0x002fe20000000009 */
[----:B------:R-:W1:Y:S01]  /*59710*/  LDCU UR57, c[0x0][0x398] ;  /* 0x00007300ff3977ac */ /* 0x000e620008000800 */
[----:B------:R-:W-:Y:S01]  /*59720*/  SHF.R.U32.HI R13, RZ, 0x8, R11 ;  /* 0x00000008ff0d7819 */ /* 0x000fe2000001160b */
[----:B------:R-:W-:Y:S01]  /*59730*/  VIADD R5, R0, 0xd2 ;  /* 0x000000d200057836 */ /* 0x000fe20000000000 */
[----:B------:R-:W0:Y:S05]  /*59740*/  LDCU UR6, c[0x0][0x39c] ;  /* 0x00007380ff0677ac */ /* 0x000e2a0008000800 */
[----:B------:R-:W-:-:S04]  /*59750*/  @P1 LOP3.LUT R48, R48, 0x10000000, RZ, 0xfc, !PT ;  /* 0x1000000030301812 */ /* 0x000fc800078efcff */
[----:B------:R-:W-:Y:S01]  /*59760*/  LOP3.LUT R48, R48, 0xfdffffff, RZ, 0xc0, !PT ;  /* 0xfdffffff30307812 */ /* 0x000fe200078ec0ff */
[----:B------:R0:W-:Y:S03]  /*59770*/  STL [R1+0x2e4], R6 ;  /* 0x0002e40601007387 */ /* 0x0001e60000100800 */
[----:B------:R-:W-:Y:S02]  /*59780*/  @P0 LOP3.LUT R48, R48, 0x2000000, RZ, 0xfc, !PT ;  /* 0x0200000030300812 */ /* 0x000fe400078efcff */
[----:B------:R-:W-:Y:S01]  /*59790*/  ISETP.GE.AND P0, PT, R8, UR8, PT ;  /* 0x0000000808007c0c */ /* 0x000fe2000bf06270 */
[----:B------:R-:W1:Y:S01]  /*597a0*/  LDCU UR8, c[0x0][0x39c] ;  /* 0x00007380ff0877ac */ /* 0x000e620008000800 */
[----:B------:R-:W-:Y:S02]  /*597b0*/  SHF.R.U32.HI R8, RZ, 0x8, R9 ;  /* 0x00000008ff087819 */ /* 0x000fe40000011609 */
[----:B------:R-:W-:-:S02]  /*597c0*/  SHF.R.U32.HI R11, RZ, 0x8, R12 ;  /* 0x00000008ff0b7819 */ /* 0x000fc4000001160c */
[--C-:B0-----:R-:W-:Y:S02]  /*597d0*/  PRMT R6, R12, 0x3340, R10.reuse ;  /* 0x000033400c067816 */ /* 0x101fe4000000000a */
[----:B------:R-:W-:Y:S02]  /*597e0*/  SHF.R.U32.HI R10, RZ, 0x8, R10 ;  /* 0x00000008ff0a7819 */ /* 0x000fe4000001160a */
[----:B------:R-:W-:Y:S02]  /*597f0*/  LOP3.LUT R9, R13, 0xffff, RZ, 0xc0, !PT ;  /* 0x0000ffff0d097812 */ /* 0x000fe400078ec0ff */
[----:B------:R-:W-:Y:S02]  /*59800*/  LOP3.LUT R8, R8, 0xffff, RZ, 0xc0, !PT ;  /* 0x0000ffff08087812 */ /* 0x000fe400078ec0ff */
[----:B------:R-:W-:Y:S02]  /*59810*/  LOP3.LUT R11, R11, 0xffff, RZ, 0xc0, !PT ;  /* 0x0000ffff0b0b7812 */ /* 0x000fe400078ec0ff */
[----:B------:R-:W-:Y:S01]  /*59820*/  LOP3.LUT R10, R10, 0xffff, RZ, 0xc0, !PT ;  /* 0x0000ffff0a0a7812 */ /* 0x000fe200078ec0ff */
[----:B------:R0:W-:Y:S01]  /*59830*/  STL [R1+0x324], R6 ;  /* 0x0003240601007387 */ /* 0x0001e20000100800 */
[----:B------:R-:W-:-:S02]  /*59840*/  PRMT R7, R9, 0x3340, R8 ;  /* 0x0000334009077816 */ /* 0x000fc40000000008 */
[----:B------:R-:W-:-:S03]  /*59850*/  LOP3.LUT R9, R49, 0xffff, RZ, 0xc0, !PT ;  /* 0x0000ffff31097812 */ /* 0x000fc600078ec0ff */
[----:B------:R-:W-:Y:S01]  /*59860*/  STL [R1+0xc8], R7 ;  /* 0x0000c80701007387 */ /* 0x000fe20000100800 */
[----:B0-----:R-:W-:-:S05]  /*59870*/  PRMT R6, R11, 0x3340, R10 ;  /* 0x000033400b067816 */ /* 0x001fca000000000a */
        /* <DEDUP_REMOVED lines=13> */
[----:B------:R-:W2:Y:S01]  /*59950*/  LDL.LU R40, [R1+0x15f0] ;  /* 0x0015f00001287983 */ /* 0x000ea20000300800 */
[----:B0-----:R-:W-:Y:S01]  /*59960*/  PRMT R6, R11, 0x3340, R9 ;  /* 0x000033400b067816 */ /* 0x001fe20000000009 */
        /* <DEDUP_REMOVED lines=8> */
[----:B------:R0:W-:Y:S01]  /*599f0*/  STL [R1+0x2ec], R6 ;  /* 0x0002ec0601007387 */ /* 0x0001e20000100800 */
[----:B-1----:R-:W-:Y:S01]  /*59a00*/  ISETP.LT.AND P0, PT, R60, UR57, !P0 ;  /* 0x000000393c007c0c */ /* 0x002fe2000c701270 */
[----:B------:R-:W1:Y:S01]  /*59a10*/  LDCU UR56, c[0x0][0x398] ;  /* 0x00007300ff3877ac */ /* 0x000e620008000800 */
[----:B------:R-:W-:Y:S01]  /*59a20*/  SHF.R.U32.HI R13, RZ, 0x8, R11 ;  /* 0x00000008ff0d7819 */ /* 0x000fe2000001160b */
[----:B------:R-:W1:Y:S08]  /*59a30*/  LDCU UR10, c[0x0][0x39c] ;  /* 0x00007380ff0a77ac */ /* 0x000e700008000800 */
[----:B------:R-:W-:Y:S01]  /*59a40*/  @P1 LOP3.LUT R48, R48, 0x200000, RZ, 0xfc, !PT ;  /* 0x0020000030301812 */ /* 0x000fe200078efcff */
[----:B------:R-:W1:Y:S03]  /*59a50*/  LDCU UR57, c[0x0][0x398] ;  /* 0x00007300ff3977ac */ /* 0x000e660008000800 */
[----:B------:R-:W-:-:S02]  /*59a60*/  LOP3.LUT R48, R48, 0xfff7ffff, RZ, 0xc0, !PT ;  /* 0xfff7ffff30307812 */ /* 0x000fc400078ec0ff */
[----:B0-----:R-:W-:Y:S02]  /*59a70*/  PRMT R6, R12, 0x3340, R10 ;  /* 0x000033400c067816 */ /* 0x001fe4000000000a */
[----:B------:R-:W-:Y:S02]  /*59a80*/  @P0 LOP3.LUT R48, R48, 0x80000, RZ, 0xfc, !PT ;  /* 0x0008000030300812 */ /* 0x000fe400078efcff */
[----:B------:R-:W-:Y:S02]  /*59a90*/  ISETP.GE.AND P0, PT, R8, UR12, PT ;  /* 0x0000000c08007c0c */ /* 0x000fe4000bf06270 */
[----:B------:R-:W-:Y:S02]  /*59aa0*/  SHF.R.U32.HI R11, RZ, 0x8, R12 ;  /* 0x00000008ff0b7819 */ /* 0x000fe4000001160c */
[----:B------:R-:W-:Y:S01]  /*59ab0*/  SHF.R.U32.HI R10, RZ, 0x8, R10 ;  /* 0x00000008ff0a7819 */ /* 0x000fe2000001160a */
[----:B------:R0:W-:Y:S01]  /*59ac0*/  STL [R1+0x2e0], R6 ;  /* 0x0002e00601007387 */ /* 0x0001e20000100800 */
[----:B------:R-:W-:Y:S01]  /*59ad0*/  SHF.R.U32.HI R8, RZ, 0x8, R9 ;  /* 0x00000008ff087819 */ /* 0x000fe20000011609 */
[----:B------:R-:W1:Y:S01]  /*59ae0*/  LDCU UR12, c[0x0][0x39c] ;  /* 0x00007380ff0c77ac */ /* 0x000e620008000800 */
[----:B------:R-:W-:-:S02]  /*59af0*/  LOP3.LUT R9, R13, 0xffff, RZ, 0xc0, !PT ;  /* 0x0000ffff0d097812 */ /* 0x000fc400078ec0ff */
[----:B------:R-:W-:Y:S02]  /*59b00*/  LOP3.LUT R8, R8, 0xffff, RZ, 0xc0, !PT ;  /* 0x0000ffff08087812 */ /* 0x000fe400078ec0ff */
[----:B------:R-:W-:Y:S02]  /*59b10*/  LOP3.LUT R11, R11, 0xffff, RZ, 0xc0, !PT ;  /* 0x0000ffff0b0b7812 */ /* 0x000fe400078ec0ff */
[----:B------:R-:W-:Y:S02]  /*59b20*/  LOP3.LUT R10, R10, 0xffff, RZ, 0xc0, !PT ;  /* 0x0000ffff0a0a7812 */ /* 0x000fe400078ec0ff */
[----:B------:R-:W-:Y:S02]  /*59b30*/  PRMT R7, R9, 0x3340, R8 ;  /* 0x0000334009077816 */ /* 0x000fe40000000008 */
[----:B0-----:R-:W-:-:S03]  /*59b40*/  PRMT R6, R11, 0x3340, R10 ;  /* 0x000033400b067816 */ /* 0x001fc6000000000a */
        /* <DEDUP_REMOVED lines=23> */
[----:B------:R-:W-:Y:S02]  /*59cc0*/  ISETP.LT.AND P0, PT, R60, UR57, !P0 ;  /* 0x000000393c007c0c */ /* 0x000fe4000c701270 */
[----:B0-----:R-:W-:Y:S01]  /*59cd0*/  PRMT R6, R11, 0x3340, R9 ;  /* 0x000033400b067816 */ /* 0x001fe20000000009 */
[----:B------:R-:W0:Y:S01]  /*59ce0*/  LDCU UR57, c[0x0][0x398] ;  /* 0x00007300ff3977ac */ /* 0x000e220008000800 */
[----:B------:R-:W-:Y:S01]  /*59cf0*/  SHF.R.U32.HI R13, RZ, 0x8, R11 ;  /* 0x00000008ff0d7819 */ /* 0x000fe2000001160b */
[----:B------:R-:W0:Y:S06]  /*59d00*/  LDCU UR14, c[0x0][0x39c] ;  /* 0x00007380ff0e77ac */ /* 0x000e2c0008000800 */
        /* <DEDUP_REMOVED lines=33> */
[----:B------:R-:W0:Y:S04]  /*59f20*/  LDCU UR58, c[0x0][0x398] ;  /* 0x00007300ff3a77ac */ /* 0x000e280008000800 */
        /* <DEDUP_REMOVED lines=14> */
[----:B------:R-:W-:-:S04]  /*5a010*/  LOP3.LUT R48, R48, 0xfffffff7, RZ, 0xc0, !PT ;  /* 0xfffffff730307812 */ /* 0x000fc800078ec0ff */
[----:B------:R-:W-:Y:S02]  /*5a020*/  @P0 LOP3.LUT R48, R48, 0x8, RZ, 0xfc, !PT ;  /* 0x0000000830300812 */ /* 0x000fe400078efcff */
[----:B------:R-:W-:Y:S01]  /*5a030*/  ISETP.GE.AND P0, PT, R8, UR20, PT ;  /* 0x0000001408007c0c */ /* 0x000fe2000bf06270 */
[----:B------:R0:W-:Y:S01]  /*5a040*/  STL [R1+0x26c], R6 ;  /* 0x00026c0601007387 */ /* 0x0001e20000100800 */
[----:B------:R-:W-:Y:S01]  /*5a050*/  LOP3.LUT R48, R48, 0xfffffffb, RZ, 0xc0, !PT ;  /* 0xfffffffb30307812 */ /* 0x000fe200078ec0ff */
[----:B------:R-:W0:Y:S01]  /*5a060*/  LDCU UR20, c[0x0][0x39c] ;  /* 0x00007380ff1477ac */ /* 0x000e220008000800 */
[----:B------:R-:W-:Y:S02]  /*5a070*/  ISETP.LT.AND P1, PT, R61, UR52, !P0 ;  /* 0x000000343d007c0c */ /* 0x000fe4000c721270 */
[----:B------:R-:W-:Y:S01]  /*5a080*/  ISETP.LT.AND P0, PT, R60, UR58, !P0 ;  /* 0x0000003a3c007c0c */ /* 0x000fe2000c701270 */
[----:B------:R-:W0:Y:S01]  /*5a090*/  LDCU UR52, c[0x0][0x398] ;  /* 0x00007300ff3477ac */ /* 0x000e220008000800 */
[----:B------:R-:W-:-:S02]  /*5a0a0*/  SHF.R.U32.HI R8, RZ, 0x8, R10 ;  /* 0x00000008ff087819 */ /* 0x000fc4000001160a */
[----:B------:R-:W-:Y:S01]  /*5a0b0*/  SHF.R.U32.HI R12, RZ, 0x8, R11 ;  /* 0x00000008ff0c7819 */ /* 0x000fe2000001160b */
[----:B------:R-:W1:Y:S06]  /*5a0c0*/  LDCU UR58, c[0x0][0x398] ;  /* 0x00007300ff3a77ac */ /* 0x000e6c0008000800 */
[----:B------:R-:W-:-:S04]  /*5a0d0*/  @P1 LOP3.LUT R48, R48, 0x4, RZ, 0xfc, !PT ;  /* 0x0000000430301812 */ /* 0x000fc800078efcff */
[----:B------:R-:W-:Y:S02]  /*5a0e0*/  LOP3.LUT R48, R48, 0xfffffffe, RZ, 0xc0, !PT ;  /* 0xfffffffe30307812 */ /* 0x000fe400078ec0ff */
[--C-:B------:R-:W-:Y:S02]  /*5a0f0*/  SHF.R.U32.HI R10, RZ, 0x8, R9.reuse ;  /* 0x00000008ff0a7819 */ /* 0x100fe40000011609 */
[----:B------:R-:W-:Y:S02]  /*5a100*/  @P0 LOP3.LUT R48, R48, 0x1, RZ, 0xfc, !PT ;  /* 0x0000000130300812 */ /* 0x000fe400078efcff */
[----:B0-----:R-:W-:Y:S02]  /*5a110*/  PRMT R6, R11, 0x3340, R9 ;  /* 0x000033400b067816 */ /* 0x001fe40000000009 */
[----:B------:R-:W-:Y:S02]  /*5a120*/  LOP3.LUT R9, R13, 0xffff, RZ, 0xc0, !PT ;  /* 0x0000ffff0d097812 */ /* 0x000fe400078ec0ff */
[----:B------:R-:W-:-:S02]  /*5a130*/  LOP3.LUT R8, R8, 0xffff, RZ, 0xc0, !PT ;  /* 0x0000ffff08087812 */ /* 0x000fc400078ec0ff */
[----:B------:R-:W-:Y:S02]  /*5a140*/  LOP3.LUT R11, R12, 0xffff, RZ, 0xc0, !PT ;  /* 0x0000ffff0c0b7812 */ /* 0x000fe400078ec0ff */
[----:B------:R-:W-:Y:S01]  /*5a150*/  LOP3.LUT R10, R10, 0xffff, RZ, 0xc0, !PT ;  /* 0x0000ffff0a0a7812 */ /* 0x000fe200078ec0ff */
[----:B------:R-:W-:Y:S01]  /*5a160*/  STL [R1+0x1748], R48 ;  /* 0x0017483001007387 */ /* 0x000fe20000100800 */
[----:B------:R-:W-:-:S03]  /*5a170*/  PRMT R7, R9, 0x3340, R8 ;  /* 0x0000334009077816 */ /* 0x000fc60000000008 */
[----:B------:R0:W-:Y:S01]  /*5a180*/  STL [R1+0x268], R6 ;  /* 0x0002680601007387 */ /* 0x0001e20000100800 */
[----:B------:R-:W-:-:S03]  /*5a190*/  LOP3.LUT R12, R45, 0xffff, RZ, 0xc0, !PT ;  /* 0x0000ffff2d0c7812 */ /* 0x000fc600078ec0ff */
[----:B------:R-:W-:Y:S01]  /*5a1a0*/  STL [R1+0xc4], R7 ;  /* 0x0000c40701007387 */ /* 0x000fe20000100800 */
[----:B0-----:R-:W-:-:S05]  /*5a1b0*/  PRMT R6, R11, 0x3340, R10 ;  /* 0x000033400b067816 */ /* 0x001fca000000000a */
[----:B------:R0:W-:Y:S04]  /*5a1c0*/  STL [R1+0xd8], R6 ;  /* 0x0000d80601007387 */ /* 0x0001e80000100800 */
[----:B------:R-:W2:Y:S01]  /*5a1d0*/  LDL.LU R45, [R1+0x165c] ;  /* 0x00165c00012d7983 */ /* 0x000ea20000300800 */
[----:B---3--:R-:W-:-:S03]  /*5a1e0*/  LOP3.LUT R11, R44, 0xffff, RZ, 0xc0, !PT ;  /* 0x0000ffff2c0b7812 */ /* 0x008fc600078ec0ff */
[----:B------:R-:W3:Y:S01]  /*5a1f0*/  LDL.LU R44, [R1+0x1654] ;  /* 0x00165400012c7983 */ /* 0x000ee20000300800 */
[----:B----4-:R-:W-:-:S03]  /*5a200*/  LOP3.LUT R10, R42, 0xffff, RZ, 0xc0, !PT ;  /* 0x0000ffff2a0a7812 */ /* 0x010fc600078ec0ff */
[----:B------:R-:W4:Y:S01]  /*5a210*/  LDL.LU R42, [R1+0x88] ;  /* 0x00008800012a7983 */ /* 0x000f220000300800 */
[----:B------:R-:W-:-:S05]  /*5a220*/  VIADD R8, R0, 0xa2 ;  /* 0x000000a200087836 */ /* 0x000fca0000000000 */
[----:B------:R-:W-:Y:S02]  /*5a230*/  ISETP.GE.AND P0, PT, R8, UR22, PT ;  /* 0x0000001608007c0c */ /* 0x000fe4000bf06270 */
[----:B--2---:R-:W-:Y:S02]  /*5a240*/  LOP3.LUT R9, R40, 0xffff, RZ, 0xc0, !PT ;  /* 0x0000ffff28097812 */ /* 0x004fe400078ec0ff */
[----:B------:R-:W-:Y:S01]  /*5a250*/  LOP3.LUT R49, R49, 0x7fffffff, RZ, 0xc0, !PT ;  /* 0x7fffffff31317812 */ /* 0x000fe200078ec0ff */
[----:B------:R-:W2:Y:S01]  /*5a260*/  LDL.LU R40, [R1+0x80] ;  /* 0x0000800001287983 */ /* 0x000ea20000300800 */
[----:B-1----:R-:W-:Y:S01]  /*5a270*/  ISETP.LT.AND P1, PT, R61, UR56, !P0 ;  /* 0x000000383d007c0c */ /* 0x002fe2000c721270 */
[----:B------:R-:W-:Y:S01]  /*5a280*/  VIADD R8, R0, 0xa3 ;  /* 0x000000a300087836 */ /* 0x000fe20000000000 */
[----:B------:R-:W-:Y:S01]  /*5a290*/  ISETP.LT.AND P0, PT, R60, UR57, !P0 ;  /* 0x000000393c007c0c */ /* 0x000fe2000c701270 */
[----:B------:R-:W1:Y:S01]  /*5a2a0*/  LDCU UR56, c[0x0][0x398] ;  /* 0x00007300ff3877ac */ /* 0x000e620008000800 */
[----:B0-----:R-:W-:-:S02]  /*5a2b0*/  PRMT R6, R12, 0x3340, R10 ;  /* 0x000033400c067816 */ /* 0x001fc4000000000a */
[----:B------:R-:W-:Y:S01]  /*5a2c0*/  SHF.R.U32.HI R13, RZ, 0x8, R12 ;  /* 0x00000008ff0d7819 */ /* 0x000fe2000001160c */
[----:B------:R-:W0:Y:S01]  /*5a2d0*/  LDCU UR57, c[0x0][0x398] ;  /* 0x00007300ff3977ac */ /* 0x000e220008000800 */
[----:B------:R-:W-:Y:S01]  /*5a2e0*/  VIADD R48, R0, 0xdc ;  /* 0x000000dc00307836 */ /* 0x000fe20000000000 */
        /* <DEDUP_REMOVED lines=9> */
[----:B------:R-:W-:Y:S02]  /*5a380*/  SHF.R.U32.HI R10, RZ, 0x8, R9 ;  /* 0x00000008ff0a7819 */ /* 0x000fe40000011609 */
[----:B------:R-:W-:-:S02]  /*5a390*/  LOP3.LUT R8, R8, 0xffff, RZ, 0xc0, !PT ;  /* 0x0000ffff08087812 */ /* 0x000fc400078ec0ff */
[----:B0-----:R-:W-:Y:S02]  /*5a3a0*/  PRMT R6, R11, 0x3340, R9 ;  /* 0x000033400b067816 */ /* 0x001fe40000000009 */
[----:B------:R-:W-:Y:S02]  /*5a3b0*/  LOP3.LUT R9, R13, 0xffff, RZ, 0xc0, !PT ;  /* 0x0000ffff0d097812 */ /* 0x000fe400078ec0ff */
[----:B------:R-:W-:Y:S02]  /*5a3c0*/  LOP3.LUT R11, R12, 0xffff, RZ, 0xc0, !PT ;  /* 0x0000ffff0c0b7812 */ /* 0x000fe400078ec0ff */
[----:B------:R-:W-:Y:S01]  /*5a3d0*/  LOP3.LUT R10, R10, 0xffff, RZ, 0xc0, !PT ;  /* 0x0000ffff0a0a7812 */ /* 0x000fe200078ec0ff */
[----:B------:R0:W-:Y:S01]  /*5a3e0*/  STL [R1+0x264], R6 ;  /* 0x0002640601007387 */ /* 0x0001e20000100800 */
[----:B------:R-:W-:-:S05]  /*5a3f0*/  PRMT R7, R9, 0x3340, R8 ;  /* 0x0000334009077816 */ /* 0x000fca0000000008 */
[----:B------:R-:W-:Y:S01]  /*5a400*/  STL [R1+0xc0], R7 ;  /* 0x0000c00701007387 */ /* 0x000fe20000100800 */
[----:B0-----:R-:W-:-:S05]  /*5a410*/  PRMT R6, R11, 0x3340, R10 ;  /* 0x000033400b067816 */ /* 0x001fca000000000a */
[----:B------:R0:W-:Y:S01]  /*5a420*/  STL [R1+0x164], R6 ;  /* 0x0001640601007387 */ /* 0x0001e20000100800 */
        /* <DEDUP_REMOVED lines=12> */
[----:B------:R-:W2:Y:S01]  /*5a4f0*/  LDCU UR58, c[0x0][0x398] ;  /* 0x00007300ff3a77ac */ /* 0x000ea20008000800 */
        /* <DEDUP_REMOVED lines=42> */
[----:B------:R-:W-:Y:S01]  /*5a7a0*/  LOP3.LUT R9, R40, 0xffff, RZ, 0xc0, !PT ;  /* 0x0000ffff28097812 */ /* 0x000fe200078ec0ff */
        /* <DEDUP_REMOVED lines=11> */
[----:B------:R-:W-:Y:S01]  /*5a860*/  LOP3.LUT R12, R45, 0xffff, RZ, 0xc0, !PT ;  /* 0x0000ffff2d0c7812 */ /* 0x000fe200078ec0ff */
[----:B------:R-:W1:Y:S01]  /*5a870*/  LDCU UR57, c[0x0][0x398] ;  /* 0x00007300ff3977ac */ /* 0x000e620008000800 */
[----:B------:R-:W1:Y:S07]  /*5a880*/  LDCU UR30, c[0x0][0x39c] ;  /* 0x00007380ff1e77ac */ /* 0x000e6e0008000800 */
[----:B------:R-:W-:-:S04]  /*5a890*/  @P1 LOP3.LUT R49, R49, 0x10000, RZ, 0xfc, !PT ;  /* 0x0001000031311812 */ /* 0x000fc800078efcff */
[----:B------:R-:W-:Y:S02]  /*5a8a0*/  LOP3.LUT R49, R49, 0xffffdfff, RZ, 0xc0, !PT ;  /* 0xffffdfff31317812 */ /* 0x000fe400078ec0ff */
[----:B0-----:R-:W-:Y:S02]  /*5a8b0*/  PRMT R6, R12, 0x3340, R10 ;  /* 0x000033400c067816 */ /* 0x001fe4000000000a */
[----:B------:R-:W-:Y:S02]  /*5a8c0*/  @P0 LOP3.LUT R49, R49, 0x2000, RZ, 0xfc, !PT ;  /* 0x0000200031310812 */ /* 0x000fe400078efcff */
[----:B------:R-:W-:Y:S02]  /*5a8d0*/  ISETP.GE.AND P0, PT, R8, UR32, PT ;  /* 0x0000002008007c0c */ /* 0x000fe4000bf06270 */
[----:B------:R-:W-:Y:S01]  /*5a8e0*/  SHF.R.U32.HI R13, RZ, 0x8, R12 ;  /* 0x00000008ff0d7819 */ /* 0x000fe2000001160c */
[----:B------:R0:W-:Y:S01]  /*5a8f0*/  STL [R1+0x260], R6 ;  /* 0x0002600601007387 */ /* 0x0001e20000100800 */
[----:B------:R-:W-:Y:S01]  /*5a900*/  SHF.R.U32.HI R8, RZ, 0x8, R10 ;  /* 0x00000008ff087819 */ /* 0x000fe2000001160a */
[----:B------:R-:W1:Y:S01]  /*5a910*/  LDCU UR32, c[0x0][0x39c] ;  /* 0x00007380ff2077ac */ /* 0x000e620008000800 */
[----:B------:R-:W-:-:S02]  /*5a920*/  SHF.R.U32.HI R12, RZ, 0x8, R11 ;  /* 0x00000008ff0c7819 */ /* 0x000fc4000001160b */
[--C-:B------:R-:W-:Y:S02]  /*5a930*/  SHF.R.U32.HI R10, RZ, 0x8, R9.reuse ;  /* 0x00000008ff0a7819 */ /* 0x100fe40000011609 */
[----:B------:R-:W-:Y:S02]  /*5a940*/  LOP3.LUT R8, R8, 0xffff, RZ, 0xc0, !PT ;  /* 0x0000ffff08087812 */ /* 0x000fe400078ec0ff */
[----:B0-----:R-:W-:Y:S02]  /*5a950*/  PRMT R6, R11, 0x3340, R9 ;  /* 0x000033400b067816 */ /* 0x001fe40000000009 */
        /* <DEDUP_REMOVED lines=15> */
[----:B--2---:R-:W-:Y:S02]  /*5aa50*/  ISETP.LT.AND P1, PT, R61, UR52, !P0 ;  /* 0x000000343d007c0c */ /* 0x004fe4000c721270 */
[----:B------:R-:W-:Y:S01]  /*5aa60*/  LOP3.LUT R49, R49, 0xffffefff, RZ, 0xc0, !PT ;  /* 0xffffefff31317812 */ /* 0x000fe200078ec0ff */
[----:B------:R-:W-:Y:S01]  /*5aa70*/  VIADD R8, R0, 0xa8 ;  /* 0x000000a800087836 */ /* 0x000fe20000000000 */
[----:B------:R-:W-:Y:S01]  /*5aa80*/  ISETP.LT.AND P0, PT, R60, UR58, !P0 ;  /* 0x0000003a3c007c0c */ /* 0x000fe2000c701270 */
[----:B------:R-:W2:Y:S01]  /*5aa90*/  LDCU UR52, c[0x0][0x398] ;  /* 0x00007300ff3477ac */ /* 0x000ea20008000800 */
[----:B------:R-:W0:Y:S07]  /*5aaa0*/  LDCU UR58, c[0x0][0x398] ;  /* 0x00007300ff3a77ac */ /* 0x000e2e0008000800 */
        /* <DEDUP_REMOVED lines=10> */
[----:B------:R-:W0:Y:S01]  /*5ab50*/  LDCU UR57, c[0x0][0x398] ;  /* 0x00007300ff3977ac */ /* 0x000e220008000800 */
[----:B------:R-:W-:Y:S01]  /*5ab60*/  SHF.R.U32.HI R13, RZ, 0x8, R12 ;  /* 0x00000008ff0d7819 */ /* 0x000fe2000001160c */
[----:B------:R-:W3:Y:S01]  /*5ab70*/  LDL.LU R40, [R1+0x70] ;  /* 0x0000700001287983 */ /* 0x000ee20000300800 */
[----:B------:R-:W0:Y:S05]  /*5ab80*/  LDCU UR34, c[0x0][0x39c] ;  /* 0x00007380ff2277ac */ /* 0x000e2a0008000800 */
[----:B------:R-:W-:-:S04]  /*5ab90*/  @P1 LOP3.LUT R49, R49, 0x200, RZ, 0xfc, !PT ;  /* 0x0000020031311812 */ /* 0x000fc800078efcff */
[----:B------:R-:W-:-:S04]  /*5aba0*/  LOP3.LUT R49, R49, 0xffffff7f, RZ, 0xc0, !PT ;  /* 0xffffff7f31317812 */ /* 0x000fc800078ec0ff */
[----:B------:R-:W-:Y:S02]  /*5abb0*/  @P0 LOP3.LUT R49, R49, 0x80, RZ, 0xfc, !PT ;  /* 0x0000008031310812 */ /* 0x000fe400078efcff */
[----:B------:R-:W-:Y:S01]  /*5abc0*/  ISETP.GE.AND P0, PT, R8, UR36, PT ;  /* 0x0000002408007c0c */ /* 0x000fe2000bf06270 */
[----:B------:R-:W1:Y:S03]  /*5abd0*/  LDCU UR36, c[0x0][0x39c] ;  /* 0x00007380ff2477ac */ /* 0x000e660008000800 */
[----:B--2---:R-:W-:Y:S01]  /*5abe0*/  ISETP.LT.AND P1, PT, R61, UR52, !P0 ;  /* 0x000000343d007c0c */ /* 0x004fe2000c721270 */
[----:B------:R-:W2:Y:S01]  /*5abf0*/  LDCU UR52, c[0x0][0x398] ;  /* 0x00007300ff3477ac */ /* 0x000ea20008000800 */
[--C-:B0-----:R-:W-:Y:S02]  /*5ac00*/  PRMT R6, R12, 0x3340, R10.reuse ;  /* 0x000033400c067816 */ /* 0x101fe4000000000a */
[----:B------:R-:W-:Y:S01]  /*5ac10*/  ISETP.LT.AND P0, PT, R60, UR58, !P0 ;  /* 0x0000003a3c007c0c */ /* 0x000fe2000c701270 */
[----:B------:R-:W0:Y:S01]  /*5ac20*/  LDCU UR58, c[0x0][0x398] ;  /* 0x00007300ff3a77ac */ /* 0x000e220008000800 */
[----:B------:R-:W-:Y:S01]  /*5ac30*/  SHF.R.U32.HI R8, RZ, 0x8, R10 ;  /* 0x00000008ff087819 */ /* 0x000fe2000001160a */
[----:B------:R1:W-:Y:S01]  /*5ac40*/  STL [R1+0x288], R6 ;  /* 0x0002880601007387 */ /* 0x0003e20000100800 */
[----:B------:R-:W-:-:S02]  /*5ac50*/  LOP3.LUT R49, R49, 0xffffffdf, RZ, 0xc0, !PT ;  /* 0xffffffdf31317812 */ /* 0x000fc400078ec0ff */
[--C-:B------:R-:W-:Y:S02]  /*5ac60*/  SHF.R.U32.HI R10, RZ, 0x8, R9.reuse ;  /* 0x00000008ff0a7819 */ /* 0x100fe40000011609 */
[----:B------:R-:W-:Y:S02]  /*5ac70*/  LOP3.LUT R8, R8, 0xffff, RZ, 0xc0, !PT ;  /* 0x0000ffff08087812 */ /* 0x000fe400078ec0ff */
[----:B------:R-:W-:Y:S02]  /*5ac80*/  @P1 LOP3.LUT R49, R49, 0x20, RZ, 0xfc, !PT ;  /* 0x0000002031311812 */ /* 0x000fe400078efcff */
[----:B-1----:R-:W-:Y:S02]  /*5ac90*/  PRMT R6, R11, 0x3340, R9 ;  /* 0x000033400b067816 */ /* 0x002fe40000000009 */
[----:B------:R-:W-:Y:S02]  /*5aca0*/  LOP3.LUT R9, R13, 0xffff, RZ, 0xc0, !PT ;  /* 0x0000ffff0d097812 */ /* 0x000fe400078ec0ff */
[----:B------:R-:W-:-:S02]  /*5acb0*/  LOP3.LUT R49, R49, 0xfffffff7, RZ, 0xc0, !PT ;  /* 0xfffffff731317812 */ /* 0x000fc400078ec0ff */
[----:B------:R-:W-:Y:S01]  /*5acc0*/  PRMT R7, R9, 0x3340, R8 ;  /* 0x0000334009077816 */ /* 0x000fe20000000008 */
[----:B------:R-:W-:Y:S01]  /*5acd0*/  VIADD R8, R0, 0xaa ;  /* 0x000000aa00087836 */ /* 0x000fe20000000000 */
[----:B------:R-:W-:-:S04]  /*5ace0*/  @P0 LOP3.LUT R49, R49, 0x8, RZ, 0xfc, !PT ;  /* 0x0000000831310812 */ /* 0x000fc800078efcff */
[----:B------:R-:W-:Y:S02]  /*5acf0*/  ISETP.GE.AND P0, PT, R8, UR38, PT ;  /* 0x0000002608007c0c */ /* 0x000fe4000bf06270 */
[----:B------:R-:W-:Y:S02]  /*5ad00*/  SHF.R.U32.HI R12, RZ, 0x8, R11 ;  /* 0x00000008ff0c7819 */ /* 0x000fe4000001160b */
[----:B------:R-:W-:Y:S02]  /*5ad10*/  LOP3.LUT R10, R10, 0xffff, RZ, 0xc0, !PT ;  /* 0x0000ffff0a0a7812 */ /* 0x000fe400078ec0ff */
[----:B------:R-:W-:Y:S01]  /*5ad20*/  LOP3.LUT R49, R49, 0xfffffffd, RZ, 0xc0, !PT ;  /* 0xfffffffd31317812 */ /* 0x000fe200078ec0ff */
[----:B------:R1:W-:Y:S01]  /*5ad30*/  STL [R1+0x2a4], R6 ;  /* 0x0002a40601007387 */ /* 0x0003e20000100800 */
[----:B------:R-:W-:Y:S01]  /*5ad40*/  ISETP.LT.AND P1, PT, R61, UR56, !P0 ;  /* 0x000000383d007c0c */ /* 0x000fe2000c721270 */
[----:B------:R-:W-:Y:S01]  /*5ad50*/  VIADD R8, R0, 0xab ;  /* 0x000000ab00087836 */ /* 0x000fe20000000000 */
[----:B------:R-:W-:Y:S01]  /*5ad60*/  LOP3.LUT R11, R12, 0xffff, RZ, 0xc0, !PT ;  /* 0x0000ffff0c0b7812 */ /* 0x000fe200078ec0ff */
[----:B------:R-:W-:Y:S01]  /*5ad70*/  STL [R1+0x1e8], R7 ;  /* 0x0001e80701007387 */ /* 0x000fe20000100800 */
[----:B------:R-:W-:Y:S01]  /*5ad80*/  LOP3.LUT R50, R50, 0x7fffffff, RZ, 0xc0, !PT ;  /* 0x7fffffff32327812 */ /* 0x000fe200078ec0ff */
[----:B------:R-:W0:Y:S01]  /*5ad90*/  LDCU UR56, c[0x0][0x398] ;  /* 0x00007300ff3877ac */ /* 0x000e220008000800 */
[----:B-1----:R-:W-:Y:S01]  /*5ada0*/  PRMT R6, R11, 0x3340, R10 ;  /* 0x000033400b067816 */ /* 0x002fe2000000000a */
[----:B------:R-:W1:Y:S06]  /*5adb0*/  LDCU UR38, c[0x0][0x39c] ;  /* 0x00007380ff2677ac */ /* 0x000e6c0008000800 */
[----:B------:R-:W-:Y:S01]  /*5adc0*/  @P1 LOP3.LUT R49, R49, 0x2, RZ, 0xfc, !PT ;  /* 0x0000000231311812 */ /* 0x000fe200078efcff */
[----:B------:R0:W-:Y:S04]  /*5add0*/  STL [R1+0x1ec], R6 ;  /* 0x0001ec0601007387 */ /* 0x0001e80000100800 */
[----:B------:R-:W-:Y:S01]  /*5ade0*/  STL [R1+0x1734], R49 ;  /* 0x0017343101007387 */ /* 0x000fe20000100800 */
[----:B----4-:R-:W-:-:S03]  /*5adf0*/  LOP3.LUT R10, R42, 0xffff, RZ, 0xc0, !PT ;  /* 0x0000ffff2a0a7812 */ /* 0x010fc600078ec0ff */
[----:B------:R-:W4:Y:S01]  /*5ae00*/  LDL.LU R42, [R1+0x98] ;  /* 0x00009800012a7983 */ /* 0x000f220000300800 */
[----:B------:R-:W-:Y:S01]  /*5ae10*/  ISETP.LT.AND P0, PT, R60, UR57, !P0 ;  /* 0x000000393c007c0c */ /* 0x000fe2000c701270 */
[----:B------:R-:W1:Y:S01]  /*5ae20*/  LDCU UR57, c[0x0][0x398] ;  /* 0x00007300ff3977ac */ /* 0x000e620008000800 */
[----:B------:R-:W-:Y:S02]  /*5ae30*/  LOP3.LUT R12, R45, 0xffff, RZ, 0xc0, !PT ;  /* 0x0000ffff2d0c7812 */ /* 0x000fe400078ec0ff */
[----:B---3--:R-:W-:Y:S02]  /*5ae40*/  LOP3.LUT R11, R44, 0xffff, RZ, 0xc0, !PT ;  /* 0x0000ffff2c0b7812 */ /* 0x008fe400078ec0ff */
[----:B0-----:R-:W-:Y:S02]  /*5ae50*/  PRMT R6, R12, 0x3340, R10 ;  /* 0x000033400c067816 */ /* 0x001fe4000000000a */
[----:B------:R-:W-:Y:S02]  /*5ae60*/  SHF.R.U32.HI R13, RZ, 0x8, R12 ;  /* 0x00000008ff0d7819 */ /* 0x000fe4000001160c */
[----:B------:R-:W-:-:S03]  /*5ae70*/  SHF.R.U32.HI R12, RZ, 0x8, R11 ;  /* 0x00000008ff0c7819 */ /* 0x000fc6000001160b */
[----:B------:R-:W-:Y:S02]  /*5ae80*/  @P0 LOP3.LUT R50, R50, 0x80000000, RZ, 0xfc, !PT ;  /* 0x8000000032320812 */ /* 0x000fe400078efcff */
[----:B------:R-:W-:Y:S01]  /*5ae90*/  ISETP.GE.AND P0, PT, R8, UR40, PT ;  /* 0x0000002808007c0c */ /* 0x000fe2000bf06270 */
[----:B------:R0:W-:Y:S01]  /*5aea0*/  STL [R1+0x2a8], R6 ;  /* 0x0002a80601007387 */ /* 0x0001e20000100800 */
[----:B------:R-:W-:Y:S02]  /*5aeb0*/  SHF.R.U32.HI R8, RZ, 0x8, R10 ;  /* 0x00000008ff087819 */ /* 0x000fe4000001160a */
[----:B------:R-:W-:Y:S02]  /*5aec0*/  LOP3.LUT R9, R40, 0xffff, RZ, 0xc0, !PT ;  /* 0x0000ffff28097812 */ /* 0x000fe400078ec0ff */
[----:B----4-:R-:W-:Y:S01]  /*5aed0*/  PRMT R41, R42, 0x5410, R41 ;  /* 0x000054102a297816 */ /* 0x010fe20000000029 */
[C---:B------:R-:W-:Y:S01]  /*5aee0*/  VIADD R45, R0.reuse, 0xe5 ;  /* 0x000000e5002d7836 */ /* 0x040fe20000000000 */
[--C-:B------:R-:W-:Y:S01]  /*5aef0*/  SHF.R.U32.HI R10, RZ, 0x8, R9.reuse ;  /* 0x00000008ff0a7819 */ /* 0x100fe20000011609 */
[C---:B------:R-:W-:Y:S01]  /*5af00*/  VIADD R44, R0.reuse, 0xe6 ;  /* 0x000000e6002c7836 */ /* 0x040fe20000000000 */
[----:B0-----:R-:W-:Y:S01]  /*5af10*/  PRMT R6, R11, 0x3340, R9 ;  /* 0x000033400b067816 */ /* 0x001fe20000000009 */
[----:B------:R-:W-:Y:S01]  /*5af20*/  VIADD R49, R0, 0xbe ;  /* 0x000000be00317836 */ /* 0x000fe20000000000 */
[----:B------:R-:W-:Y:S01]  /*5af30*/  LOP3.LUT R9, R13, 0xffff, RZ, 0xc0, !PT ;  /* 0x0000ffff0d097812 */ /* 0x000fe200078ec0ff */
[----:B------:R-:W0:Y:S01]  /*5af40*/  LDCU UR40, c[0x0][0x39c] ;  /* 0x00007380ff2877ac */ /* 0x000e220008000800 */
[----:B------:R-:W-:-:S02]  /*5af50*/  LOP3.LUT R8, R8, 0xffff, RZ, 0xc0, !PT ;  /* 0x0000ffff08087812 */ /* 0x000fc400078ec0ff */
[----:B------:R-:W-:Y:S02]  /*5af60*/  LOP3.LUT R11, R12, 0xffff, RZ, 0xc0, !PT ;  /* 0x0000ffff0c0b7812 */ /* 0x000fe400078ec0ff */
[----:B------:R-:W-:Y:S01]  /*5af70*/  LOP3.LUT R10, R10, 0xffff, RZ, 0xc0, !PT ;  /* 0x0000ffff0a0a7812 */ /* 0x000fe200078ec0ff */
[----:B------:R3:W-:Y:S01]  /*5af80*/  STL [R1+0x2c8], R6 ;  /* 0x0002c80601007387 */ /* 0x0007e20000100800 */
[----:B------:R-:W-:Y:S02]  /*5af90*/  PRMT R7, R9, 0x3340, R8 ;  /* 0x0000334009077816 */ /* 0x000fe40000000008 */
[----:B------:R-:W-:-:S03]  /*5afa0*/  PRMT R40, R58, 0x5410, R59 ;  /* 0x000054103a287816 */ /* 0x000fc6000000003b */
[----:B------:R4:W-:Y:S01]  /*5afb0*/  STL [R1+0x1f0], R7 ;  /* 0x0001f00701007387 */ /* 0x0009e20000100800 */
[----:B---3--:R-:W-:-:S05]  /*5afc0*/  PRMT R6, R11, 0x3340, R10 ;  /* 0x000033400b067816 */ /* 0x008fca000000000a */
[----:B------:R3:W-:Y:S01]  /*5afd0*/  STL [R1+0x1f4], R6 ;  /* 0x0001f40601007387 */ /* 0x0007e20000100800 */
[----:B------:R-:W-:-:S03]  /*5afe0*/  PRMT R42, R4, 0x5410, R3 ;  /* 0x00005410042a7816 */ /* 0x000fc60000000003 */
[----:B------:R-:W3:Y:S04]  /*5aff0*/  LDL.LU R59, [R1+0x1680] ;  /* 0x00168000013b7983 */ /* 0x000ee80000300800 */
[----:B------:R-:W3:Y:S04]  /*5b000*/  LDL.LU R58, [R1+0x1678] ;  /* 0x00167800013a7983 */ /* 0x000ee80000300800 */
[----:B------:R-:W-:Y:S04]  /*5b010*/  STL [R1+0x170c], R40 ;  /* 0x00170c2801007387 */ /* 0x000fe80000100800 */
[----:B------:R-:W-:Y:S04]  /*5b020*/  STL [R1+0x1710], R41 ;  /* 0x0017102901007387 */ /* 0x000fe80000100800 */
[----:B------:R-:W3:Y:S04]  /*5b030*/  LDL.LU R3, [R1+0x1770] ;  /* 0x0017700001037983 */ /* 0x000ee80000300800 */
[----:B------:R-:W3:Y:S01]  /*5b040*/  LDL.LU R4, [R1+0x176c] ;  /* 0x00176c0001047983 */ /* 0x000ee20000300800 */
[----:B--2---:R-:W-:-:S02]  /*5b050*/  ISETP.LT.AND P1, PT, R61, UR52, !P0 ;  /* 0x000000343d007c0c */ /* 0x004fc4000c721270 */
        /* <DEDUP_REMOVED lines=13> */
[----:B-1----:R-:W-:Y:S01]  /*5b130*/  ISETP.LT.AND P0, PT, R60, UR57, !P0 ;  /* 0x000000393c007c0c */ /* 0x002fe2000c701270 */
[----:B------:R-:W1:Y:S01]  /*5b140*/  LDCU UR57, c[0x0][0x398] ;  /* 0x00007300ff3977ac */ /* 0x000e620008000800 */
[----:B------:R0:W-:Y:S01]  /*5b150*/  STL [R1+0x1714], R42 ;  /* 0x0017142a01007387 */ /* 0x0001e20000100800 */
[----:B----4-:R-:W-:-:S02]  /*5b160*/  VIADD R7, R0, 0xdf ;  /* 0x000000df00077836 */ /* 0x010fc40000000000 */
[----:B---3--:R-:W-:Y:S01]  /*5b170*/  VIADD R6, R0, 0xe0 ;  /* 0x000000e000067836 */ /* 0x008fe20000000000 */
[----:B------:R-:W3:Y:S05]  /*5b180*/  LDCU UR42, c[0x0][0x39c] ;  /* 0x00007380ff2a77ac */ /* 0x000eea0008000800 */
        /* <DEDUP_REMOVED lines=8> */
[----:B0-----:R-:W-:Y:S01]  /*5b210*/  ISETP.LT.AND P0, PT, R60, UR58, !P0 ;  /* 0x0000003a3c007c0c */ /* 0x001fe2000c701270 */
[----:B------:R-:W0:Y:S01]  /*5b220*/  LDCU UR58, c[0x0][0x398] ;  /* 0x00007300ff3a77ac */ /* 0x000e220008000800 */
[----:B------:R4:W-:Y:S01]  /*5b230*/  STL [R1+0x1718], R33 ;  /* 0x0017182101007387 */ /* 0x0009e20000100800 */
[----:B------:R-:W-:-:S02]  /*5b240*/  LOP3.LUT R12, R59, 0xffff, RZ, 0xc0, !PT ;  /* 0x0000ffff3b0c7812 */ /* 0x000fc400078ec0ff */
[----:B------:R-:W-:Y:S02]  /*5b250*/  LOP3.LUT R11, R58, 0xffff, RZ, 0xc0, !PT ;  /* 0x0000ffff3a0b7812 */ /* 0x000fe400078ec0ff */
[----:B------:R-:W-:Y:S02]  /*5b260*/  LOP3.LUT R9, R3, 0xffff, RZ, 0xc0, !PT ;  /* 0x0000ffff03097812 */ /* 0x000fe400078ec0ff */
[----:B------:R-:W-:Y:S01]  /*5b270*/  LOP3.LUT R10, R4, 0xffff, RZ, 0xc0, !PT ;  /* 0x0000ffff040a7812 */ /* 0x000fe200078ec0ff */
[----:B------:R-:W-:Y:S01]  /*5b280*/  VIADD R42, R0, 0xca ;  /* 0x000000ca002a7836 */ /* 0x000fe20000000000 */
[----:B------:R-:W-:Y:S01]  /*5b290*/  @P1 LOP3.LUT R50, R50, 0x400000, RZ, 0xfc, !PT ;  /* 0x0040000032321812 */ /* 0x000fe200078efcff */
[----:B------:R-:W-:Y:S01]  /*5b2a0*/  VIADD R41, R0, 0xcb ;  /* 0x000000cb00297836 */ /* 0x000fe20000000000 */
[----:B------:R-:W0:Y:S02]  /*5b2b0*/  LDCU UR44, c[0x0][0x39c] ;  /* 0x00007380ff2c77ac */ /* 0x000e240008000800 */
[----:B------:R-:W-:-:S04]  /*5b2c0*/  LOP3.LUT R50, R50, 0xffefffff, RZ, 0xc0, !PT ;  /* 0xffefffff32327812 */ /* 0x000fc800078ec0ff */
[----:B------:R-:W-:Y:S02]  /*5b2d0*/  @P0 LOP3.LUT R50, R50, 0x100000, RZ, 0xfc, !PT ;  /* 0x0010000032320812 */ /* 0x000fe400078efcff */
[----:B------:R-:W-:Y:S02]  /*5b2e0*/  ISETP.GE.AND P0, PT, R8, UR46, PT ;  /* 0x0000002e08007c0c */ /* 0x000fe4000bf06270 */
[----:B------:R-:W-:Y:S01]  /*5b2f0*/  LOP3.LUT R50, R50, 0xfff7ffff, RZ, 0xc0, !PT ;  /* 0xfff7ffff32327812 */ /* 0x000fe200078ec0ff */
[----:B------:R-:W-:Y:S01]  /*5b300*/  VIADD R8, R0, 0xaf ;  /* 0x000000af00087836 */ /* 0x000fe20000000000 */
[----:B------:R-:W-:Y:S01]  /*5b310*/  ISETP.LT.AND P1, PT, R61, UR56, !P0 ;  /* 0x000000383d007c0c */ /* 0x000fe2000c721270 */
[----:B------:R-:W0:Y:S01]  /*5b320*/  LDCU UR56, c[0x0][0x398] ;  /* 0x00007300ff3877ac */ /* 0x000e220008000800 */
[----:B-1----:R-:W-:Y:S02]  /*5b330*/  ISETP.LT.AND P0, PT, R60, UR57, !P0 ;  /* 0x000000393c007c0c */ /* 0x002fe4000c701270 */
[----:B------:R-:W-:Y:S01]  /*5b340*/  PRMT R3, R12, 0x3340, R10 ;  /* 0x000033400c037816 */ /* 0x000fe2000000000a */
[----:B------:R-:W1:Y:S01]  /*5b350*/  LDCU UR57, c[0x0][0x398] ;  /* 0x00007300ff3977ac */ /* 0x000e620008000800 */
[----:B------:R-:W-:Y:S01]  /*5b360*/  SHF.R.U32.HI R13, RZ, 0x8, R12 ;  /* 0x00000008ff0d7819 */ /* 0x000fe2000001160c */
[----:B----4-:R-:W-:-:S02]  /*5b370*/  VIADD R33, R0, 0xc9 ;  /* 0x000000c900217836 */ /* 0x010fc40000000000 */
[----:B------:R-:W-:Y:S01]  /*5b380*/  VIADD R40, R0, 0xcc ;  /* 0x000000cc00287836 */ /* 0x000fe20000000000 */
[----:B------:R-:W4:Y:S03]  /*5b390*/  LDCU UR46, c[0x0][0x39c] ;  /* 0x00007380ff2e77ac */ /* 0x000f260008000800 */
[----:B------:R-:W-:-:S04]  /*5b3a0*/  @P1 LOP3.LUT R50, R50, 0x80000, RZ, 0xfc, !PT ;  /* 0x0008000032321812 */ /* 0x000fc800078efcff */
[----:B------:R-:W-:-:S04]  /*5b3b0*/  LOP3.LUT R50, R50, 0xfffdffff, RZ, 0xc0, !PT ;  /* 0xfffdffff32327812 */ /* 0x000fc800078ec0ff */
[----:B------:R-:W-:Y:S02]  /*5b3c0*/  @P0 LOP3.LUT R50, R50, 0x20000, RZ, 0xfc, !PT ;  /* 0x0002000032320812 */ /* 0x000fe400078efcff */
[----:B------:R-:W-:Y:S01]  /*5b3d0*/  ISETP.GE.AND P0, PT, R8, UR48, PT ;  /* 0x0000003008007c0c */ /* 0x000fe2000bf06270 */
[----:B------:R1:W-:Y:S01]  /*5b3e0*/  STL [R1+0x2cc], R3 ;  /* 0x0002cc0301007387 */ /* 0x0003e20000100800 */
[----:B------:R-:W-:Y:S01]  /*5b3f0*/  SHF.R.U32.HI R8, RZ, 0x8, R10 ;  /* 0x00000008ff087819 */ /* 0x000fe2000001160a */
[----:B------:R-:W-:Y:S01]  /*5b400*/  VIADD R59, R0, 0xd7 ;  /* 0x000000d7003b7836 */ /* 0x000fe20000000000 */
[----:B--2---:R-:W-:Y:S01]  /*5b410*/  ISETP.LT.AND P1, PT, R61, UR52, !P0 ;  /* 0x000000343d007c0c */ /* 0x004fe2000c721270 */
[----:B------:R-:W2:Y:S01]  /*5b420*/  LDCU UR52, c[0x0][0x398] ;  /* 0x00007300ff3477ac */ /* 0x000ea20008000800 */
[----:B0-----:R-:W-:Y:S02]  /*5b430*/  ISETP.LT.AND P0, PT, R60, UR58, !P0 ;  /* 0x0000003a3c007c0c */ /* 0x001fe4000c701270 */
[----:B------:R-:W-:Y:S01]  /*5b440*/  LOP3.LUT R50, R50, 0xffff7fff, RZ, 0xc0, !PT ;  /* 0xffff7fff32327812 */ /* 0x000fe200078ec0ff */
[----:B------:R-:W0:Y:S01]  /*5b450*/  LDCU UR58, c[0x0][0x398] ;  /* 0x00007300ff3a77ac */ /* 0x000e220008000800 */
[----:B------:R-:W-:-:S02]  /*5b460*/  SHF.R.U32.HI R10, RZ, 0x8, R9 ;  /* 0x00000008ff0a7819 */ /* 0x000fc40000011609 */
[----:B-1----:R-:W-:Y:S01]  /*5b470*/  PRMT R3, R11, 0x3340, R9 ;  /* 0x000033400b037816 */ /* 0x002fe20000000009 */
[----:B------:R-:W1:Y:S01]  /*5b480*/  LDCU UR48, c[0x0][0x39c] ;  /* 0x00007380ff3077ac */ /* 0x000e620008000800 */
[----:B------:R-:W-:Y:S02]  /*5b490*/  LOP3.LUT R9, R13, 0xffff, RZ, 0xc0, !PT ;  /* 0x0000ffff0d097812 */ /* 0x000fe400078ec0ff */
[----:B------:R-:W-:Y:S02]  /*5b4a0*/  LOP3.LUT R8, R8, 0xffff, RZ, 0xc0, !PT ;  /* 0x0000ffff08087812 */ /* 0x000fe400078ec0ff */
[----:B------:R-:W-:Y:S02]  /*5b4b0*/  @P1 LOP3.LUT R50, R50, 0x8000, RZ, 0xfc, !PT ;  /* 0x0000800032321812 */ /* 0x000fe400078efcff */
[----:B------:R-:W-:Y:S01]  /*5b4c0*/  PRMT R4, R9, 0x3340, R8 ;  /* 0x0000334009047816 */ /* 0x000fe20000000008 */
[----:B------:R-:W-:Y:S01]  /*5b4d0*/  VIADD R8, R0, 0xb0 ;  /* 0x000000b000087836 */ /* 0x000fe20000000000 */
        /* <DEDUP_REMOVED lines=8> */
[----:B------:R-:W-:-:S02]  /*5b560*/  SHF.R.U32.HI R12, RZ, 0x8, R11 ;  /* 0x00000008ff0c7819 */ /* 0x000fc4000001160b */
[----:B------:R-:W-:Y:S01]  /*5b570*/  LOP3.LUT R10, R10, 0xffff, RZ, 0xc0, !PT ;  /* 0x0000ffff0a0a7812 */ /* 0x000fe200078ec0ff */
[----:B------:R0:W-:Y:S01]  /*5b580*/  STL [R1+0x300], R3 ;  /* 0x0003000301007387 */ /* 0x0001e20000100800 */
[----:B------:R-:W-:Y:S01]  /*5b590*/  PRMT R9, R20, 0x5410, R16 ;  /* 0x0000541014097816 */ /* 0x000fe20000000010 */
[----:B------:R-:W0:Y:S04]  /*5b5a0*/  LDCU UR57, c[0x0][0x398] ;  /* 0x00007300ff3977ac */ /* 0x000e280008000800 */
[----:B------:R-:W-:Y:S01]  /*5b5b0*/  @P1 LOP3.LUT R50, R50, 0x800, RZ, 0xfc, !PT ;  /* 0x0000080032321812 */ /* 0x000fe200078efcff */
[----:B------:R-:W-:Y:S01]  /*5b5c0*/  VIADD R13, R0, 0xff ;  /* 0x000000ff000d7836 */ /* 0x000fe20000000000 */
[----:B------:R-:W1:Y:S02]  /*5b5d0*/  LDCU UR50, c[0x0][0x39c] ;  /* 0x00007380ff3277ac */ /* 0x000e640008000800 */
[----:B------:R-:W-:-:S04]  /*5b5e0*/  LOP3.LUT R50, R50, 0xfffffdff, RZ, 0xc0, !PT ;  /* 0xfffffdff32327812 */ /* 0x000fc800078ec0ff */
[----:B------:R-:W-:Y:S02]  /*5b5f0*/  @P0 LOP3.LUT R50, R50, 0x200, RZ, 0xfc, !PT ;  /* 0x0000020032320812 */ /* 0x000fe400078efcff */
[----:B------:R-:W-:Y:S01]  /*5b600*/  ISETP.GE.AND P0, PT, R8, UR4, PT ;  /* 0x0000000408007c0c */ /* 0x000fe2000bf06270 */
[----:B------:R-:W1:Y:S03]  /*5b610*/  LDCU UR4, c[0x0][0x398] ;  /* 0x00007300ff0477ac */ /* 0x000e660008000800 */
[----:B--2---:R-:W-:Y:S02]  /*5b620*/  ISETP.LT.AND P1, PT, R61, UR52, !P0 ;  /* 0x000000343d007c0c */ /* 0x004fe4000c721270 */
[----:B------:R-:W-:Y:S01]  /*5b630*/  LOP3.LUT R11, R12, 0xffff, RZ, 0xc0, !PT ;  /* 0x0000ffff0c0b7812 */ /* 0x000fe200078ec0ff */
[----:B------:R2:W-:Y:S01]  /*5b640*/  STL [R1+0x1f8], R4 ;  /* 0x0001f80401007387 */ /* 0x0005e20000100800 */
[----:B0-----:R-:W-:-:S02]  /*5b650*/  ISETP.LT.AND P0, PT, R60, UR58, !P0 ;  /* 0x0000003a3c007c0c */ /* 0x001fc4000c701270 */
[----:B------:R-:W-:Y:S01]  /*5b660*/  LOP3.LUT R50, R50, 0xffffff7f, RZ, 0xc0, !PT ;  /* 0xffffff7f32327812 */ /* 0x000fe200078ec0ff */
[C---:B------:R-:W-:Y:S01]  /*5b670*/  VIADD R12, R0.reuse, 0xb3 ;  /* 0x000000b3000c7836 */ /* 0x040fe20000000000 */
[----:B------:R-:W-:Y:S01]  /*5b680*/  PRMT R3, R11, 0x3340, R10 ;  /* 0x000033400b037816 */ /* 0x000fe2000000000a */
[C---:B------:R-:W-:Y:S01]  /*5b690*/  VIADD R10, R0.reuse, 0xb2 ;  /* 0x000000b2000a7836 */ /* 0x040fe20000000000 */
[----:B------:R-:W-:Y:S01]  /*5b6a0*/  PRMT R8, R21, 0x5410, R17 ;  /* 0x0000541015087816 */ /* 0x000fe20000000011 */
[----:B------:R-:W-:Y:S01]  /*5b6b0*/  VIADD R20, R0, 0xf8 ;  /* 0x000000f800147836 */ /* 0x000fe20000000000 */
[----:B------:R-:W0:Y:S01]  /*5b6c0*/  LDCU UR52, c[0x0][0x39c] ;  /* 0x00007380ff3477ac */ /* 0x000e220008000800 */
[----:B------:R-:W-:Y:S01]  /*5b6d0*/  @P1 LOP3.LUT R50, R50, 0x80, RZ, 0xfc, !PT ;  /* 0x0000008032321812 */ /* 0x000fe200078efcff */
[C---:B--2---:R-:W-:Y:S02]  /*5b6e0*/  VIADD R4, R0.reuse, 0xb5 ;  /* 0x000000b500047836 */ /* 0x044fe40000000000 */
[----:B------:R-:W-:Y:S01]  /*5b6f0*/  VIADD R16, R0, 0xfc ;  /* 0x000000fc00107836 */ /* 0x000fe20000000000 */
[----:B------:R-:W-:Y:S01]  /*5b700*/  LOP3.LUT R50, R50, 0xffffffbf, RZ, 0xc0, !PT ;  /* 0xffffffbf32327812 */ /* 0x000fe200078ec0ff */
[----:B------:R-:W2:Y:S03]  /*5b710*/  LDCU UR58, c[0x0][0x39c] ;  /* 0x00007380ff3a77ac */ /* 0x000ea60008000800 */
[----:B------:R-:W-:-:S02]  /*5b720*/  @P0 LOP3.LUT R50, R50, 0x40, RZ, 0xfc, !PT ;  /* 0x0000004032320812 */ /* 0x000fc400078efcff */
[----:B------:R-:W-:Y:S01]  /*5b730*/  ISETP.GE.AND P0, PT, R10, UR68, PT ;  /* 0x000000440a007c0c */ /* 0x000fe2000bf06270 */
[----:B------:R0:W-:Y:S01]  /*5b740*/  STL [R1+0x1fc], R3 ;  /* 0x0001fc0301007387 */ /* 0x0001e20000100800 */
[----:B------:R-:W-:Y:S02]  /*5b750*/  LOP3.LUT R50, R50, 0xffffffdf, RZ, 0xc0, !PT ;  /* 0xffffffdf32327812 */ /* 0x000fe400078ec0ff */
[----:B------:R-:W-:Y:S01]  /*5b760*/  PRMT R11, R18, 0x5410, R14 ;  /* 0x00005410120b7816 */ /* 0x000fe2000000000e */
[----:B------:R-:W2:Y:S01]  /*5b770*/  LDL.LU R58, [R1+0x1638] ;  /* 0x00163800013a7983 */ /* 0x000ea20000300800 */
[----:B------:R-:W-:Y:S01]  /*5b780*/  ISETP.LT.AND P1, PT, R61, UR56, !P0 ;  /* 0x000000383d007c0c */ /* 0x000fe2000c721270 */
[----:B------:R-:W-:Y:S01]  /*5b790*/  VIADD R21, R0, 0xf7 ;  /* 0x000000f700157836 */ /* 0x000fe20000000000 */
[----:B------:R-:W-:Y:S01]  /*5b7a0*/  ISETP.LT.AND P0, PT, R60, UR57, !P0 ;  /* 0x000000393c007c0c */ /* 0x000fe2000c701270 */
[----:B------:R1:W-:Y:S01]  /*5b7b0*/  STL [R1+0x171c], R34 ;  /* 0x00171c2201007387 */ /* 0x0003e20000100800 */
[----:B------:R-:W-:Y:S01]  /*5b7c0*/  PRMT R10, R19, 0x5410, R15 ;  /* 0x00005410130a7816 */ /* 0x000fe2000000000f */
[C---:B0-----:R-:W-:Y:S01]  /*5b7d0*/  VIADD R3, R0.reuse, 0xb4 ;  /* 0x000000b400037836 */ /* 0x041fe20000000000 */
[----:B------:R-:W0:Y:S01]  /*5b7e0*/  LDCU UR56, c[0x0][0x39c] ;  /* 0x00007380ff3877ac */ /* 0x000e220008000800 */
[----:B------:R-:W-:Y:S01]  /*5b7f0*/  VIADD R17, R0, 0xfb ;  /* 0x000000fb00117836 */ /* 0x000fe20000000000 */
[----:B------:R-:W0:Y:S05]  /*5b800*/  LDCU UR68, c[0x0][0x39c] ;  /* 0x00007380ff4477ac */ /* 0x000e2a0008000800 */
[----:B------:R-:W-:Y:S01]  /*5b810*/  @P1 LOP3.LUT R50, R50, 0x20, RZ, 0xfc, !PT ;  /* 0x0000002032321812 */ /* 0x000fe200078efcff */
[----:B------:R-:W-:Y:S01]  /*5b820*/  VIADD R18, R0, 0xfa ;  /* 0x000000fa00127836 */ /* 0x000fe20000000000 */
[----:B------:R-:W0:Y:S02]  /*5b830*/  LDCU UR57, c[0x0][0x39c] ;  /* 0x00007380ff3977ac */ /* 0x000e240008000800 */
[----:B------:R-:W-:-:S04]  /*5b840*/  LOP3.LUT R50, R50, 0xfffffff7, RZ, 0xc0, !PT ;  /* 0xfffffff732327812 */ /* 0x000fc800078ec0ff */
[----:B------:R-:W-:Y:S02]  /*5b850*/  @P0 LOP3.LUT R50, R50, 0x8, RZ, 0xfc, !PT ;  /* 0x0000000832320812 */ /* 0x000fe400078efcff */
[----:B------:R-:W-:-:S04]  /*5b860*/  ISETP.GE.AND P0, PT, R12, UR74, PT ;  /* 0x0000004a0c007c0c */ /* 0x000fc8000bf06270 */
[----:B-1----:R-:W-:Y:S02]  /*5b870*/  ISETP.LT.AND P1, PT, R61, UR4, !P0 ;  /* 0x000000043d007c0c */ /* 0x002fe4000c721270 */
[----:B------:R-:W-:Y:S01]  /*5b880*/  LOP3.LUT R50, R50, 0xfffffffb, RZ, 0xc0, !PT ;  /* 0xfffffffb32327812 */ /* 0x000fe200078ec0ff */
[----:B------:R1:W-:Y:S01]  /*5b890*/  STL [R1+0x1720], R32 ;  /* 0x0017202001007387 */ /* 0x0003e20000100800 */
[----:B------:R-:W-:Y:S01]  /*5b8a0*/  ISETP.LT.AND P0, PT, R60, UR60, !P0 ;  /* 0x0000003c3c007c0c */ /* 0x000fe2000c701270 */
[----:B------:R-:W-:Y:S01]  /*5b8b0*/  UMOV UR74, UR76 ;  /* 0x0000004c004a7c82 */ /* 0x000fe20008000000 */
[----:B------:R-:W-:Y:S01]  /*5b8c0*/  ISETP.GE.AND P5, PT, R18, UR43, PT ;  /* 0x0000002b12007c0c */ /* 0x000fe2000bfa6270 */
[C---:B------:R-:W-:Y:S02]  /*5b8d0*/  VIADD R19, R0.reuse, 0xf9 ;  /* 0x000000f900137836 */ /* 0x040fe40000000000 */
[C---:B------:R-:W-:Y:S02]  /*5b8e0*/  VIADD R15, R0.reuse, 0xfd ;  /* 0x000000fd000f7836 */ /* 0x040fe40000000000 */
[----:B------:R-:W-:-:S02]  /*5b8f0*/  VIADD R14, R0, 0xfe ;  /* 0x000000fe000e7836 */ /* 0x000fc40000000000 */
[----:B------:R-:W-:Y:S01]  /*5b900*/  VIADD R34, R0, 0xc8 ;  /* 0x000000c800227836 */ /* 0x000fe20000000000 */
[----:B------:R-:W-:Y:S01]  /*5b910*/  @P1 LOP3.LUT R50, R50, 0x4, RZ, 0xfc, !PT ;  /* 0x0000000432321812 */ /* 0x000fe200078efcff */
[----:B------:R-:W-:Y:S01]  /*5b920*/  STL [R1+0x1724], R8 ;  /* 0x0017240801007387 */ /* 0x000fe20000100800 */
[----:B-1----:R-:W-:Y:S01]  /*5b930*/  VIADD R32, R0, 0xc7 ;  /* 0x000000c700207836 */ /* 0x002fe20000000000 */
[----:B------:R-:W1:Y:S01]  /*5b940*/  LDCU UR60, c[0x0][0x39c] ;  /* 0x00007380ff3c77ac */ /* 0x000e620008000800 */
[----:B------:R-:W-:Y:S01]  /*5b950*/  LOP3.LUT R50, R50, 0xfffffffd, RZ, 0xc0, !PT ;  /* 0xfffffffd32327812 */ /* 0x000fe200078ec0ff */
[----:B------:R-:W-:Y:S01]  /*5b960*/  STL [R1+0x1728], R9 ;  /* 0x0017280901007387 */ /* 0x000fe20000100800 */
[C---:B------:R-:W-:Y:S01]  /*5b970*/  VIADD R61, R0.reuse, 0xd9 ;  /* 0x000000d9003d7836 */ /* 0x040fe20000000000 */
[----:B------:R-:W-:Y:S01]  /*5b980*/  ISETP.GE.AND P4, PT, R17, UR45, PT ;  /* 0x0000002d11007c0c */ /* 0x000fe2000bf86270 */
[----:B------:R-:W-:Y:S01]  /*5b990*/  VIADD R12, R0, 0xda ;  /* 0x000000da000c7836 */ /* 0x000fe20000000000 */
[----:B------:R-:W-:Y:S01]  /*5b9a0*/  @P0 LOP3.LUT R50, R50, 0x2, RZ, 0xfc, !PT ;  /* 0x0000000232320812 */ /* 0x000fe200078efcff */
[----:B------:R-:W-:Y:S01]  /*5b9b0*/  STL [R1+0x172c], R10 ;  /* 0x00172c0a01007387 */ /* 0x000fe20000100800 */
[----:B------:R-:W-:Y:S01]  /*5b9c0*/  ISETP.GE.AND P3, PT, R16, UR47, PT ;  /* 0x0000002f10007c0c */ /* 0x000fe2000bf66270 */
[----:B------:R-:W0:Y:S02]  /*5b9d0*/  LDCU UR4, c[0x0][0x398] ;  /* 0x00007300ff0477ac */ /* 0x000e240008000800 */
[----:B------:R-:W-:Y:S04]  /*5b9e0*/  STL [R1+0x1730], R11 ;  /* 0x0017300b01007387 */ /* 0x000fe80000100800 */
[----:B------:R1:W-:Y:S04]  /*5b9f0*/  STL [R1+0x14], R2 ;  /* 0x0000140201007387 */ /* 0x0003e80000100800 */
[----:B------:R0:W-:Y:S01]  /*5ba00*/  STL [R1+0x1740], R50 ;  /* 0x0017403201007387 */ /* 0x0001e20000100800 */
[----:B-1----:R-:W-:-:S02]  /*5ba10*/  VIADD R2, R0, 0xdd ;  /* 0x000000dd00027836 */ /* 0x002fc40000000000 */
[C---:B0-----:R-:W-:Y:S01]  /*5ba20*/  VIADD R50, R0.reuse, 0xde ;  /* 0x000000de00327836 */ /* 0x041fe20000000000 */
[----:B------:R-:W-:Y:S04]  /*5ba30*/  STL [R1+0x174c], R48 ;  /* 0x00174c3001007387 */ /* 0x000fe80000100800 */
[----:B------:R-:W-:Y:S04]  /*5ba40*/  STL [R1+0x1744], R50 ;  /* 0x0017443201007387 */ /* 0x000fe80000100800 */
[----:B------:R0:W-:Y:S04]  /*5ba50*/  STL [R1+0xc], R2 ;  /* 0x00000c0201007387 */ /* 0x0001e80000100800 */
[----:B------:R-:W-:Y:S04]  /*5ba60*/  STL [R1+0x1750], R7 ;  /* 0x0017500701007387 */ /* 0x000fe80000100800 */
[----:B------:R-:W-:Y:S01]  /*5ba70*/  STL [R1+0x1754], R6 ;  /* 0x0017540601007387 */ /* 0x000fe20000100800 */
[----:B0-----:R-:W-:-:S03]  /*5ba80*/  VIADD R2, R0, 0xb6 ;  /* 0x000000b600027836 */ /* 0x001fc60000000000 */
[----:B------:R-:W-:Y:S04]  /*5ba90*/  STL [R1+0x1758], R57 ;  /* 0x0017583901007387 */ /* 0x000fe80000100800 */
[----:B------:R-:W-:Y:S04]  /*5baa0*/  STL [R1+0x175c], R56 ;  /* 0x00175c3801007387 */ /* 0x000fe80000100800 */
[----:B------:R-:W-:Y:S04]  /*5bab0*/  STL [R1+0x1760], R47 ;  /* 0x0017602f01007387 */ /* 0x000fe80000100800 */
[----:B------:R-:W-:Y:S04]  /*5bac0*/  STL [R1+0x1764], R46 ;  /* 0x0017642e01007387 */ /* 0x000fe80000100800 */
[----:B------:R-:W-:Y:S04]  /*5bad0*/  STL [R1+0x1768], R45 ;  /* 0x0017682d01007387 */ /* 0x000fe80000100800 */
[----:B------:R0:W-:Y:S04]  /*5bae0*/  STL [R1+0xb4], R3 ;  /* 0x0000b40301007387 */ /* 0x0001e80000100800 */
[----:B------:R1:W-:Y:S04]  /*5baf0*/  STL [R1+0xb0], R4 ;  /* 0x0000b00401007387 */ /* 0x0003e80000100800 */
[----:B------:R3:W-:Y:S01]  /*5bb00*/  STL [R1+0xac], R2 ;  /* 0x0000ac0201007387 */ /* 0x0007e20000100800 */
[----:B0-----:R-:W-:-:S02]  /*5bb10*/  VIADD R3, R0, 0xb7 ;  /* 0x000000b700037836 */ /* 0x001fc40000000000 */
[----:B-1----:R-:W-:-:S03]  /*5bb20*/  VIADD R4, R0, 0xb8 ;  /* 0x000000b800047836 */ /* 0x002fc60000000000 */
[----:B------:R0:W-:Y:S01]  /*5bb30*/  STL [R1+0xa8], R3 ;  /* 0x0000a80301007387 */ /* 0x0001e20000100800 */
[----:B---3--:R-:W-:-:S03]  /*5bb40*/  VIADD R2, R0, 0xb9 ;  /* 0x000000b900027836 */ /* 0x008fc60000000000 */
[----:B------:R1:W-:Y:S04]  /*5bb50*/  STL [R1+0xa4], R4 ;  /* 0x0000a40401007387 */ /* 0x0003e80000100800 */
[----:B------:R3:W-:Y:S01]  /*5bb60*/  STL [R1+0xa0], R2 ;  /* 0x0000a00201007387 */ /* 0x0007e20000100800 */
[C---:B0-----:R-:W-:Y:S02]  /*5bb70*/  VIADD R3, R0.reuse, 0xba ;  /* 0x000000ba00037836 */ /* 0x041fe40000000000 */
        /* <DEDUP_REMOVED lines=8> */
[----:B---3--:R-:W-:-:S05]  /*5bc00*/  VIADD R2, R0, 0xbf ;  /* 0x000000bf00027836 */ /* 0x008fca0000000000 */
[----:B------:R1:W-:Y:S01]  /*5bc10*/  STL [R1+0x88], R2 ;  /* 0x0000880201007387 */ /* 0x0003e20000100800 */
[----:B0-----:R-:W-:-:S03]  /*5bc20*/  VIADD R3, R0, 0xc1 ;  /* 0x000000c100037836 */ /* 0x001fc60000000000 */
[----:B------:R-:W-:Y:S04]  /*5bc30*/  STL [R1+0x84], R4 ;  /* 0x0000840401007387 */ /* 0x000fe80000100800 */
[----:B------:R-:W3:Y:S01]  /*5bc40*/  LDL.LU R57, [R1+0x16a4] ;  /* 0x0016a40001397983 */ /* 0x000ee20000300800 */
[----:B-1----:R-:W-:-:S03]  /*5bc50*/  VIADD R2, R0, 0xc2 ;  /* 0x000000c200027836 */ /* 0x002fc60000000000 */
[----:B------:R-:W-:Y:S04]  /*5bc60*/  STL [R1+0x80], R3 ;  /* 0x0000800301007387 */ /* 0x000fe80000100800 */
[----:B------:R-:W2:Y:S04]  /*5bc70*/  LDL.LU R47, [R1+0x16a0] ;  /* 0x0016a000012f7983 */ /* 0x000ea80000300800 */
[----:B------:R-:W-:Y:S04]  /*5bc80*/  STL [R1+0x7c], R2 ;  /* 0x00007c0201007387 */ /* 0x000fe80000100800 */
[----:B------:R-:W4:Y:S04]  /*5bc90*/  LDL.LU R50, [R1+0x1698] ;  /* 0x0016980001327983 */ /* 0x000f280000300800 */
[----:B------:R-:W4:Y:S04]  /*5bca0*/  LDL.LU R56, [R1+0xfc] ;  /* 0x0000fc0001387983 */ /* 0x000f280000300800 */
[----:B------:R-:W4:Y:S04]  /*5bcb0*/  LDL.LU R6, [R1+0xf8] ;  /* 0x0000f80001067983 */ /* 0x000f280000300800 */
[----:B------:R-:W4:Y:S04]  /*5bcc0*/  LDL.LU R7, [R1+0xf4] ;  /* 0x0000f40001077983 */ /* 0x000f280000300800 */
[----:B------:R-:W4:Y:S01]  /*5bcd0*/  LDL.LU R48, [R1+0x14] ;  /* 0x0000140001307983 */ /* 0x000f220000300800 */
[----:B---3--:R-:W-:-:S02]  /*5bce0*/  LOP3.LUT R57, R57, 0xffff, RZ, 0xc0, !PT ;  /* 0x0000ffff39397812 */ /* 0x008fc400078ec0ff */
[----:B--2---:R-:W-:Y:S02]  /*5bcf0*/  LOP3.LUT R46, R47, 0xffff, RZ, 0xc0, !PT ;  /* 0x0000ffff2f2e7812 */ /* 0x004fe400078ec0ff */
[----:B------:R-:W-:Y:S02]  /*5bd00*/  SHF.R.U32.HI R47, RZ, 0x8, R57 ;  /* 0x00000008ff2f7819 */ /* 0x000fe40000011639 */
[----:B----4-:R-:W-:-:S04]  /*5bd10*/  LOP3.LUT R56, R56, 0xffff, RZ, 0xc0, !PT ;  /* 0x0000ffff38387812 */ /* 0x010fc800078ec0ff */
[----:B------:R-:W-:Y:S02]  /*5bd20*/  PRMT R57, R57, 0x3340, R56 ;  /* 0x0000334039397816 */ /* 0x000fe40000000038 */
[----:B------:R-:W-:Y:S02]  /*5bd30*/  LOP3.LUT R45, R50, 0xffff, RZ, 0xc0, !PT ;  /* 0x0000ffff322d7812 */ /* 0x000fe400078ec0ff */
[----:B------:R-:W-:Y:S01]  /*5bd40*/  LOP3.LUT R6, R6, 0xffff, RZ, 0xc0, !PT ;  /* 0x0000ffff06067812 */ /* 0x000fe200078ec0ff */
[----:B------:R-:W2:Y:S04]  /*5bd50*/  LDL.LU R50, [R1+0xc] ;  /* 0x00000c0001327983 */ /* 0x000ea80000300800 */
[----:B------:R0:W-:Y:S01]  /*5bd60*/  STL [R1+0x2e8], R57 ;  /* 0x0002e83901007387 */ /* 0x0001e20000100800 */
[----:B------:R-:W-:-:S02]  /*5bd70*/  LOP3.LUT R7, R7, 0xffff, RZ, 0xc0, !PT ;  /* 0x0000ffff07077812 */ /* 0x000fc400078ec0ff */
[----:B0-----:R-:W-:Y:S02]  /*5bd80*/  SHF.R.U32.HI R57, RZ, 0x8, R46 ;  /* 0x00000008ff397819 */ /* 0x001fe4000001162e */
[----:B------:R-:W-:-:S05]  /*5bd90*/  PRMT R46, R46, 0x3340, R6 ;  /* 0x000033402e2e7816 */ /* 0x000fca0000000006 */
[----:B------:R0:W-:Y:S01]  /*5bda0*/  STL [R1+0x30c], R46 ;  /* 0x00030c2e01007387 */ /* 0x0001e20000100800 */
[----:B------:R-:W-:Y:S02]  /*5bdb0*/  SHF.R.U32.HI R56, RZ, 0x8, R56 ;  /* 0x00000008ff387819 */ /* 0x000fe40000011638 */
[----:B------:R-:W-:Y:S02]  /*5bdc0*/  LOP3.LUT R47, R47, 0xffff, RZ, 0xc0, !PT ;  /* 0x0000ffff2f2f7812 */ /* 0x000fe400078ec0ff */
[----:B0-----:R-:W-:Y:S02]  /*5bdd0*/  SHF.R.U32.HI R46, RZ, 0x8, R45 ;  /* 0x00000008ff2e7819 */ /* 0x001fe4000001162d */
[----:B------:R-:W-:Y:S02]  /*5bde0*/  PRMT R45, R45, 0x3340, R7 ;  /* 0x000033402d2d7816 */ /* 0x000fe40000000007 */
[----:B------:R-:W-:Y:S02]  /*5bdf0*/  LOP3.LUT R46, R46, 0xffff, RZ, 0xc0, !PT ;  /* 0x0000ffff2e2e7812 */ /* 0x000fe400078ec0ff */
[----:B------:R-:W-:Y:S01]  /*5be00*/  SHF.R.U32.HI R6, RZ, 0x8, R6 ;  /* 0x00000008ff067819 */ /* 0x000fe20000011606 */
[----:B------:R0:W-:Y:S01]  /*5be10*/  STL [R1+0x320], R45 ;  /* 0x0003202d01007387 */ /* 0x0001e20000100800 */
[----:B------:R-:W-:-:S02]  /*5be20*/  LOP3.LUT R56, R56, 0xffff, RZ, 0xc0, !PT ;  /* 0x0000ffff38387812 */ /* 0x000fc400078ec0ff */
[----:B------:R-:W-:Y:S02]  /*5be30*/  SHF.R.U32.HI R7, RZ, 0x8, R7 ;  /* 0x00000008ff077819 */ /* 0x000fe40000011607 */
[----:B------:R-:W-:Y:S01]  /*5be40*/  LOP3.LUT R57, R57, 0xffff, RZ, 0xc0, !PT ;  /* 0x0000ffff39397812 */ /* 0x000fe200078ec0ff */
[----:B0-----:R-:W3:Y:S01]  /*5be50*/  LDL.LU R45, [R1+0x1768] ;  /* 0x00176800012d7983 */ /* 0x001ee20000300800 */
[----:B------:R-:W-:-:S03]  /*5be60*/  LOP3.LUT R6, R6, 0xffff, RZ, 0xc0, !PT ;  /* 0x0000ffff06067812 */ /* 0x000fc600078ec0ff */
[----:B------:R0:W-:Y:S01]  /*5be70*/  STL [R1+0x108], R46 ;  /* 0x0001082e01007387 */ /* 0x0001e20000100800 */
[----:B------:R-:W-:-:S03]  /*5be80*/  LOP3.LUT R7, R7, 0xffff, RZ, 0xc0, !PT ;  /* 0x0000ffff07077812 */ /* 0x000fc600078ec0ff */
[----:B0-----:R-:W4:Y:S04]  /*5be90*/  LDL.LU R46, [R1+0x1764] ;  /* 0x00176400012e7983 */ /* 0x001f280000300800 */
[----:B------:R0:W-:Y:S01]  /*5bea0*/  STL [R1+0xf8], R47 ;  /* 0x0000f82f01007387 */ /* 0x0001e20000100800 */
[----:B------:R-:W-:Y:S02]  /*5beb0*/  ISETP.GE.AND P1, PT, R48, UR74, PT ;  /* 0x0000004a30007c0c */ /* 0x000fe4000bf26270 */
[----:B------:R-:W-:Y:S01]  /*5bec0*/  R2UR UR76, R58 ;  /* 0x000000003a4c72ca */ /* 0x000fe200000e0000 */
[----:B0-----:R-:W2:Y:S01]  /*5bed0*/  LDL.LU R47, [R1+0x1760] ;  /* 0x00176000012f7983 */ /* 0x001ea20000300800 */
[----:B------:R-:W-:Y:S01]  /*5bee0*/  VIADD R11, R0, 0xc3 ;  /* 0x000000c3000b7836 */ /* 0x000fe20000000000 */
[----:B------:R-:W0:Y:S02]  /*5bef0*/  LDCU UR74, c[0x0][0x39c] ;  /* 0x00007380ff4a77ac */ /* 0x000e240008000800 */
[----:B------:R1:W-:Y:S04]  /*5bf00*/  STL [R1+0xf4], R56 ;  /* 0x0000f43801007387 */ /* 0x0003e80000100800 */
[----:B-1----:R-:W2:Y:S04]  /*5bf10*/  LDL.LU R56, [R1+0x175c] ;  /* 0x00175c0001387983 */ /* 0x002ea80000300800 */
[----:B------:R1:W-:Y:S04]  /*5bf20*/  STL [R1+0x100], R57 ;  /* 0x0001003901007387 */ /* 0x0003e80000100800 */
[----:B-1----:R-:W2:Y:S04]  /*5bf30*/  LDL.LU R57, [R1+0x1758] ;  /* 0x0017580001397983 */ /* 0x002ea80000300800 */
[----:B------:R1:W-:Y:S04]  /*5bf40*/  STL [R1+0xfc], R6 ;  /* 0x0000fc0601007387 */ /* 0x0003e80000100800 */
[----:B-1----:R-:W2:Y:S04]  /*5bf50*/  LDL.LU R6, [R1+0x1754] ;  /* 0x0017540001067983 */ /* 0x002ea80000300800 */
[----:B------:R1:W-:Y:S04]  /*5bf60*/  STL [R1+0x104], R7 ;  /* 0x0001040701007387 */ /* 0x0003e80000100800 */
[----:B-1----:R-:W2:Y:S04]  /*5bf70*/  LDL.LU R7, [R1+0x1750] ;  /* 0x0017500001077983 */ /* 0x002ea80000300800 */
[----:B------:R-:W2:Y:S02]  /*5bf80*/  LDL.LU R48, [R1+0x174c] ;  /* 0x00174c0001307983 */ /* 0x000ea40000300800 */
[----:B--2---:R-:W-:Y:S01]  /*5bf90*/  ISETP.GE.AND P0, PT, R48, UR76, PT ;  /* 0x0000004c30007c0c */ /* 0x004fe2000bf06270 */
[C---:B------:R-:W-:Y:S01]  /*5bfa0*/  VIADD R10, R0.reuse, 0xc4 ;  /* 0x000000c4000a7836 */ /* 0x040fe20000000000 */
[----:B------:R-:W2:Y:S01]  /*5bfb0*/  LDL.LU R48, [R1+0x1748] ;  /* 0x0017480001307983 */ /* 0x000ea20000300800 */
[----:B------:R-:W-:Y:S01]  /*5bfc0*/  ISETP.GE.AND P2, PT, R7, UR63, PT ;  /* 0x0000003f07007c0c */ /* 0x000fe2000bf46270 */
[----:B------:R-:W1:Y:S01]  /*5bfd0*/  LDCU UR63, c[0x0][0x39c] ;  /* 0x00007380ff3f77ac */ /* 0x000e620008000800 */
[----:B------:R-:W-:-:S02]  /*5bfe0*/  VIADD R9, R0, 0xc5 ;  /* 0x000000c500097836 */ /* 0x000fc40000000000 */
[----:B------:R-:W-:Y:S01]  /*5bff0*/  VIADD R8, R0, 0xc6 ;  /* 0x000000c600087836 */ /* 0x000fe20000000000 */
[----:B------:R-:W0:Y:S01]  /*5c000*/  LDCU UR76, c[0x0][0x39c] ;  /* 0x00007380ff4c77ac */ /* 0x000e220008000800 */
[----:B--2---:R-:W-:-:S04]  /*5c010*/  LOP3.LUT R48, R48, 0xff7fffff, RZ, 0xc0, !PT ;  /* 0xff7fffff30307812 */ /* 0x004fc800078ec0ff */
[----:B------:R-:W-:Y:S02]  /*5c020*/  @P1 LOP3.LUT R48, R48, 0x800000, RZ, 0xfc, !PT ;  /* 0x0080000030301812 */ /* 0x000fe400078efcff */
[----:B------:R-:W-:Y:S01]  /*5c030*/  ISETP.GE.AND P1, PT, R50, UR59, PT ;  /* 0x0000003b32007c0c */ /* 0x000fe2000bf26270 */
[----:B------:R-:W-:Y:S01]  /*5c040*/  VIADD R4, R0, 0xd3 ;  /* 0x000000d300047836 */ /* 0x000fe20000000000 */
[----:B------:R-:W2:Y:S01]  /*5c050*/  LDL.LU R50, [R1+0x1744] ;  /* 0x0017440001327983 */ /* 0x000ea20000300800 */
[----:B------:R-:W-:Y:S01]  /*5c060*/  LOP3.LUT R48, R48, 0xfbffffff, RZ, 0xc0, !PT ;  /* 0xfbffffff30307812 */ /* 0x000fe200078ec0ff */
[----:B------:R-:W-:Y:S01]  /*5c070*/  VIADD R3, R0, 0xd4 ;  /* 0x000000d400037836 */ /* 0x000fe20000000000 */
[----:B------:R-:W0:Y:S02]  /*5c080*/  LDCU UR59, c[0x0][0x39c] ;  /* 0x00007380ff3b77ac */ /* 0x000e240008000800 */
[----:B------:R-:W-:Y:S02]  /*5c090*/  @P0 LOP3.LUT R48, R48, 0x4000000, RZ, 0xfc, !PT ;  /* 0x0400000030300812 */ /* 0x000fe400078efcff */
[----:B--2---:R-:W-:Y:S01]  /*5c0a0*/  ISETP.GE.AND P0, PT, R50, UR61, PT ;  /* 0x0000003d32007c0c */ /* 0x004fe2000bf06270 */
[----:B------:R-:W-:Y:S01]  /*5c0b0*/  VIADD R2, R0, 0xd5 ;  /* 0x000000d500027836 */ /* 0x000fe20000000000 */
[----:B------:R-:W2:Y:S01]  /*5c0c0*/  LDL.LU R50, [R1+0x1740] ;  /* 0x0017400001327983 */ /* 0x000ea20000300800 */
[----:B------:R-:W-:Y:S01]  /*5c0d0*/  LOP3.LUT R48, R48, 0xf7ffffff, RZ, 0xc0, !PT ;  /* 0xf7ffffff30307812 */ /* 0x000fe200078ec0ff */
[----:B------:R-:W-:Y:S01]  /*5c0e0*/  VIADD R58, R0, 0xd6 ;  /* 0x000000d6003a7836 */ /* 0x000fe20000000000 */
[----:B------:R-:W0:Y:S01]  /*5c0f0*/  LDCU UR61, c[0x0][0x39c] ;  /* 0x00007380ff3d77ac */ /* 0x000e220008000800 */
[----:B------:R-:W2:Y:S01]  /*5c100*/  LDL.LU R7, [R1+0x173c] ;  /* 0x00173c0001077983 */ /* 0x000ea20000300800 */
[----:B------:R-:W-:-:S02]  /*5c110*/  @P1 LOP3.LUT R48, R48, 0x8000000, RZ, 0xfc, !PT ;  /* 0x0800000030301812 */ /* 0x000fc400078efcff */
[----:B------:R-:W-:Y:S02]  /*5c120*/  ISETP.GE.AND P1, PT, R6, UR65, PT ;  /* 0x0000004106007c0c */ /* 0x000fe4000bf26270 */
[----:B------:R-:W-:Y:S01]  /*5c130*/  LOP3.LUT R48, R48, 0xbfffffff, RZ, 0xc0, !PT ;  /* 0xbfffffff30307812 */ /* 0x000fe200078ec0ff */
[----:B------:R-:W3:Y:S03]  /*5c140*/  LDL.LU R6, [R1+0x1738] ;  /* 0x0017380001067983 */ /* 0x000ee60000300800 */
[----:B------:R-:W-:Y:S02]  /*5c150*/  @P0 LOP3.LUT R48, R48, 0x40000000, RZ, 0xfc, !PT ;  /* 0x4000000030300812 */ /* 0x000fe400078efcff */
[----:B------:R-:W-:Y:S02]  /*5c160*/  ISETP.GE.AND P0, PT, R57, UR67, PT ;  /* 0x0000004339007c0c */ /* 0x000fe4000bf06270 */
[----:B--2---:R-:W-:-:S04]  /*5c170*/  LOP3.LUT R7, R7, 0xfffffffe, RZ, 0xc0, !PT ;  /* 0xfffffffe07077812 */ /* 0x004fc800078ec0ff */
[----:B------:R-:W-:-:S04]  /*5c180*/  @P2 LOP3.LUT R7, R7, 0x1, RZ, 0xfc, !PT ;  /* 0x0000000107072812 */ /* 0x000fc800078efcff */
[----:B------:R-:W-:-:S04]  /*5c190*/  LOP3.LUT R7, R7, 0xfffffffb, RZ, 0xc0, !PT ;  /* 0xfffffffb07077812 */ /* 0x000fc800078ec0ff */
[----:B------:R-:W-:Y:S02]  /*5c1a0*/  @P1 LOP3.LUT R7, R7, 0x4, RZ, 0xfc, !PT ;  /* 0x0000000407071812 */ /* 0x000fe400078efcff */
[----:B------:R-:W-:Y:S02]  /*5c1b0*/  ISETP.GE.AND P2, PT, R56, UR69, PT ;  /* 0x0000004538007c0c */ /* 0x000fe4000bf46270 */
[----:B------:R-:W-:Y:S01]  /*5c1c0*/  LOP3.LUT R7, R7, 0xffffffef, RZ, 0xc0, !PT ;  /* 0xffffffef07077812 */ /* 0x000fe200078ec0ff */
[----:B------:R-:W2:Y:S03]  /*5c1d0*/  LDL.LU R56, [R1+0xa8] ;  /* 0x0000a80001387983 */ /* 0x000ea60000300800 */
[----:B------:R-:W-:Y:S02]  /*5c1e0*/  @P0 LOP3.LUT R7, R7, 0x10, RZ, 0xfc, !PT ;  /* 0x0000001007070812 */ /* 0x000fe400078efcff */
[----:B------:R-:W-:-:S02]  /*5c1f0*/  ISETP.GE.AND P1, PT, R47, UR71, PT ;  /* 0x000000472f007c0c */ /* 0x000fc4000bf26270 */
[----:B------:R-:W-:Y:S01]  /*5c200*/  LOP3.LUT R7, R7, 0xffffffbf, RZ, 0xc0, !PT ;  /* 0xffffffbf07077812 */ /* 0x000fe200078ec0ff */
[----:B------:R-:W0:Y:S03]  /*5c210*/  LDL.LU R47, [R1+0xac] ;  /* 0x0000ac00012f7983 */ /* 0x000e260000300800 */
[----:B------:R-:W-:Y:S02]  /*5c220*/  @P2 LOP3.LUT R7, R7, 0x40, RZ, 0xfc, !PT ;  /* 0x0000004007072812 */ /* 0x000fe400078efcff */
[----:B----4-:R-:W-:Y:S02]  /*5c230*/  ISETP.GE.AND P0, PT, R46, UR73, PT ;  /* 0x000000492e007c0c */ /* 0x010fe4000bf06270 */
[----:B------:R-:W-:Y:S01]  /*5c240*/  LOP3.LUT R7, R7, 0xfffffeff, RZ, 0xc0, !PT ;  /* 0xfffffeff07077812 */ /* 0x000fe200078ec0ff */
[----:B------:R-:W4:Y:S01]  /*5c250*/  LDL.LU R46, [R1+0xb0] ;  /* 0x0000b000012e7983 */ /* 0x000f220000300800 */
[----:B---3--:R-:W-:-:S02]  /*5c260*/  ISETP.GE.AND P2, PT, R45, UR75, PT ;  /* 0x0000004b2d007c0c */ /* 0x008fc4000bf46270 */
[----:B------:R-:W-:Y:S01]  /*5c270*/  @P1 LOP3.LUT R7, R7, 0x100, RZ, 0xfc, !PT ;  /* 0x0000010007071812 */ /* 0x000fe200078efcff */
[----:B------:R-:W1:Y:S03]  /*5c280*/  LDL.LU R45, [R1+0xb4] ;  /* 0x0000b400012d7983 */ /* 0x000e660000300800 */
[----:B------:R-:W-:-:S04]  /*5c290*/  LOP3.LUT R7, R7, 0xfffffbff, RZ, 0xc0, !PT ;  /* 0xfffffbff07077812 */ /* 0x000fc800078ec0ff */
[----:B------:R-:W-:Y:S02]  /*5c2a0*/  @P0 LOP3.LUT R7, R7, 0x400, RZ, 0xfc, !PT ;  /* 0x0000040007070812 */ /* 0x000fe400078efcff */
[----:B------:R-:W-:Y:S02]  /*5c2b0*/  ISETP.GE.AND P1, PT, R44, UR77, PT ;  /* 0x0000004d2c007c0c */ /* 0x000fe4000bf26270 */
[----:B------:R-:W-:Y:S01]  /*5c2c0*/  LOP3.LUT R7, R7, 0xffffdfff, RZ, 0xc0, !PT ;  /* 0xffffdfff07077812 */ /* 0x000fe200078ec0ff */
[----:B------:R-:W3:Y:S03]  /*5c2d0*/  LDL.LU R44, [R1+0x90] ;  /* 0x00009000012c7983 */ /* 0x000ee60000300800 */
[----:B------:R-:W-:Y:S02]  /*5c2e0*/  @P2 LOP3.LUT R7, R7, 0x2000, RZ, 0xfc, !PT ;  /* 0x0000200007072812 */ /* 0x000fe400078efcff */
[----:B------:R-:W-:-:S02]  /*5c2f0*/  ISETP.GE.AND P0, PT, R43, UR5, PT ;  /* 0x000000052b007c0c */ /* 0x000fc4000bf06270 */
[----:B------:R-:W-:Y:S01]  /*5c300*/  LOP3.LUT R7, R7, 0xfffeffff, RZ, 0xc0, !PT ;  /* 0xfffeffff07077812 */ /* 0x000fe200078ec0ff */
[----:B------:R-:W2:Y:S03]  /*5c310*/  LDL.LU R43, [R1+0x94] ;  /* 0x00009400012b7983 */ /* 0x000ea60000300800 */
[----:B------:R-:W-:Y:S02]  /*5c320*/  @P1 LOP3.LUT R7, R7, 0x10000, RZ, 0xfc, !PT ;  /* 0x0001000007071812 */ /* 0x000fe400078efcff */
[----:B------:R-:W-:Y:S02]  /*5c330*/  ISETP.GE.AND P2, PT, R39, UR7, PT ;  /* 0x0000000727007c0c */ /* 0x000fe4000bf46270 */
[----:B------:R-:W-:Y:S01]  /*5c340*/  LOP3.LUT R7, R7, 0xfffdffff, RZ, 0xc0, !PT ;  /* 0xfffdffff07077812 */ /* 0x000fe200078ec0ff */
[----:B------:R-:W2:Y:S03]  /*5c350*/  LDL.LU R39, [R1+0x98] ;  /* 0x0000980001277983 */ /* 0x000ea60000300800 */
[----:B------:R-:W-:-:S04]  /*5c360*/  @P0 LOP3.LUT R7, R7, 0x20000, RZ, 0xfc, !PT ;  /* 0x0002000007070812 */ /* 0x000fc800078efcff */
[----:B------:R-:W-:Y:S02]  /*5c370*/  LOP3.LUT R7, R7, 0xffefffff, RZ, 0xc0, !PT ;  /* 0xffefffff07077812 */ /* 0x000fe400078ec0ff */
[----:B------:R-:W-:Y:S02]  /*5c380*/  ISETP.GE.AND P1, PT, R38, UR9, PT ;  /* 0x0000000926007c0c */ /* 0x000fe4000bf26270 */
[----:B------:R-:W3:Y:S01]  /*5c390*/  LDL.LU R38, [R1+0x9c] ;  /* 0x00009c0001267983 */ /* 0x000ee20000300800 */
[----:B------:R-:W-:Y:S02]  /*5c3a0*/  ISETP.GE.AND P0, PT, R37, UR11, PT ;  /* 0x0000000b25007c0c */ /* 0x000fe4000bf06270 */
[----:B------:R-:W-:Y:S01]  /*5c3b0*/  @P2 LOP3.LUT R7, R7, 0x100000, RZ, 0xfc, !PT ;  /* 0x0010000007072812 */ /* 0x000fe200078efcff */
[----:B------:R-:W3:Y:S01]  /*5c3c0*/  LDL.LU R37, [R1+0xa0] ;  /* 0x0000a00001257983 */ /* 0x000ee20000300800 */
[----:B------:R-:W-:-:S03]  /*5c3d0*/  ISETP.GE.AND P2, PT, R36, UR13, PT ;  /* 0x0000000d24007c0c */ /* 0x000fc6000bf46270 */
[----:B------:R-:W3:Y:S01]  /*5c3e0*/  LDL.LU R36, [R1+0xa4] ;  /* 0x0000a40001247983 */ /* 0x000ee20000300800 */
[C---:B------:R-:W-:Y:S01]  /*5c3f0*/  VIADD R60, R0.reuse, 0xd8 ;  /* 0x000000d8003c7836 */ /* 0x040fe20000000000 */
[----:B------:R-:W-:-:S04]  /*5c400*/  LOP3.LUT R0, R0, 0xffffdfff, RZ, 0xc0, !PT ;  /* 0xffffdfff00007812 */ /* 0x000fc800078ec0ff */
[----:B------:R-:W-:Y:S02]  /*5c410*/  @P5 LOP3.LUT R0, R0, 0x2000, RZ, 0xfc, !PT ;  /* 0x0000200000005812 */ /* 0x000fe400078efcff */
[----:B------:R-:W-:Y:S02]  /*5c420*/  LOP3.LUT R50, R50, 0xfffffffe, RZ, 0xc0, !PT ;  /* 0xfffffffe32327812 */ /* 0x000fe400078ec0ff */
[----:B-1----:R-:W-:Y:S02]  /*5c430*/  ISETP.GE.AND P5, PT, R45, UR63, PT ;  /* 0x0000003f2d007c0c */ /* 0x002fe4000bfa6270 */
[----:B------:R-:W4:Y:S11]  /*5c440*/  LDL.LU R45, [R1+0x88] ;  /* 0x00008800012d7983 */ /* 0x000f360000300800 */
[----:B------:R-:W-:-:S02]  /*5c450*/  @P5 LOP3.LUT R50, R50, 0x1, RZ, 0xfc, !PT ;  /* 0x0000000132325812 */ /* 0x000fc400078efcff */
[----:B0-----:R-:W-:Y:S02]  /*5c460*/  ISETP.GE.AND P5, PT, R47, UR59, PT ;  /* 0x0000003b2f007c0c */ /* 0x001fe4000bfa6270 */
[----:B------:R-:W-:-:S11]  /*5c470*/  LOP3.LUT R50, R50, 0xffffffef, RZ, 0xc0, !PT ;  /* 0xffffffef32327812 */ /* 0x000fd600078ec0ff */
[----:B------:R-:W-:Y:S02]  /*5c480*/  @P5 LOP3.LUT R50, R50, 0x10, RZ, 0xfc, !PT ;  /* 0x0000001032325812 */ /* 0x000fe400078efcff */
[----:B--2---:R-:W-:Y:S02]  /*5c490*/  ISETP.GE.AND P5, PT, R56, UR76, PT ;  /* 0x0000004c38007c0c */ /* 0x004fe4000bfa6270 */
[----:B------:R-:W-:-:S11]  /*5c4a0*/  LOP3.LUT R50, R50, 0xfffffeff, RZ, 0xc0, !PT ;  /* 0xfffffeff32327812 */ /* 0x000fd600078ec0ff */
[----:B------:R-:W-:Y:S02]  /*5c4b0*/  @P5 LOP3.LUT R50, R50, 0x100, RZ, 0xfc, !PT ;  /* 0x0000010032325812 */ /* 0x000fe400078efcff */
[----:B---3--:R-:W-:Y:S02]  /*5c4c0*/  ISETP.GE.AND P5, PT, R36, UR74, PT ;  /* 0x0000004a24007c0c */ /* 0x008fe4000bfa6270 */
[----:B------:R-:W-:-:S11]  /*5c4d0*/  LOP3.LUT R50, R50, 0xfffffbff, RZ, 0xc0, !PT ;  /* 0xfffffbff32327812 */ /* 0x000fd600078ec0ff */
[----:B------:R-:W-:Y:S02]  /*5c4e0*/  @P5 LOP3.LUT R50, R50, 0x400, RZ, 0xfc, !PT ;  /* 0x0000040032325812 */ /* 0x000fe400078efcff */
[----:B------:R-:W-:Y:S02]  /*5c4f0*/  ISETP.GE.AND P5, PT, R37, UR72, PT ;  /* 0x0000004825007c0c */ /* 0x000fe4000bfa6270 */
[----:B------:R-:W-:-:S11]  /*5c500*/  LOP3.LUT R50, R50, 0xffffefff, RZ, 0xc0, !PT ;  /* 0xffffefff32327812 */ /* 0x000fd600078ec0ff */
[----:B------:R-:W-:Y:S02]  /*5c510*/  @P5 LOP3.LUT R50, R50, 0x1000, RZ, 0xfc, !PT ;  /* 0x0000100032325812 */ /* 0x000fe400078efcff */
[----:B------:R-:W-:Y:S02]  /*5c520*/  ISETP.GE.AND P5, PT, R38, UR6, PT ;  /* 0x0000000626007c0c */ /* 0x000fe4000bfa6270 */
[----:B------:R-:W-:Y:S02]  /*5c530*/  LOP3.LUT R50, R50, 0xffffbfff, RZ, 0xc0, !PT ;  /* 0xffffbfff32327812 */ /* 0x000fe400078ec0ff */
[----:B----4-:R-:W-:Y:S02]  /*5c540*/  ISETP.GE.AND P6, PT, R46, UR61, PT ;  /* 0x0000003d2e007c0c */ /* 0x010fe4000bfc6270 */
[----:B------:R-:W2:Y:S04]  /*5c550*/  LDL.LU R46, [R1+0x84] ;  /* 0x00008400012e7983 */ /* 0x000ea80000300800 */
[----:B------:R-:W3:Y:S03]  /*5c560*/  LDL.LU R47, [R1+0x80] ;  /* 0x00008000012f7983 */ /* 0x000ee60000300800 */
[----:B------:R-:W-:Y:S01]  /*5c570*/  @P5 LOP3.LUT R50, R50, 0x4000, RZ, 0xfc, !PT ;  /* 0x0000400032325812 */ /* 0x000fe200078efcff */
[----:B------:R-:W4:Y:S01]  /*5c580*/  LDL.LU R56, [R1+0x7c] ;  /* 0x00007c0001387983 */ /* 0x000f220000300800 */
[----:B------:R-:W-:-:S02]  /*5c590*/  ISETP.GE.AND P5, PT, R39, UR8, PT ;  /* 0x0000000827007c0c */ /* 0x000fc4000bfa6270 */
[----:B------:R-:W-:-:S11]  /*5c5a0*/  LOP3.LUT R50, R50, 0xfffeffff, RZ, 0xc0, !PT ;  /* 0xfffeffff32327812 */ /* 0x000fd600078ec0ff */
[----:B------:R-:W-:Y:S02]  /*5c5b0*/  @P5 LOP3.LUT R50, R50, 0x10000, RZ, 0xfc, !PT ;  /* 0x0001000032325812 */ /* 0x000fe400078efcff */
[----:B------:R-:W-:Y:S02]  /*5c5c0*/  ISETP.GE.AND P5, PT, R43, UR10, PT ;  /* 0x0000000a2b007c0c */ /* 0x000fe4000bfa6270 */
[----:B------:R-:W-:-:S11]  /*5c5d0*/  LOP3.LUT R50, R50, 0xfffbffff, RZ, 0xc0, !PT ;  /* 0xfffbffff32327812 */ /* 0x000fd600078ec0ff */
[----:B------:R-:W-:Y:S02]  /*5c5e0*/  @P5 LOP3.LUT R50, R50, 0x40000, RZ, 0xfc, !PT ;  /* 0x0004000032325812 */ /* 0x000fe400078efcff */
[----:B------:R-:W-:Y:S02]  /*5c5f0*/  ISETP.GE.AND P5, PT, R44, UR12, PT ;  /* 0x0000000c2c007c0c */ /* 0x000fe4000bfa6270 */
[----:B------:R-:W-:-:S11]  /*5c600*/  LOP3.LUT R50, R50, 0xffdfffff, RZ, 0xc0, !PT ;  /* 0xffdfffff32327812 */ /* 0x000fd600078ec0ff */
[----:B------:R-:W-:Y:S02]  /*5c610*/  @P5 LOP3.LUT R50, R50, 0x200000, RZ, 0xfc, !PT ;  /* 0x0020000032325812 */ /* 0x000fe400078efcff */
[----:B------:R-:W-:Y:S02]  /*5c620*/  ISETP.GE.AND P5, PT, R49, UR14, PT ;  /* 0x0000000e31007c0c */ /* 0x000fe4000bfa6270 */
[----:B------:R-:W4:Y:S01]  /*5c630*/  LDL.LU R49, [R1+0x1734] ;  /* 0x0017340001317983 */ /* 0x000f220000300800 */
[----:B------:R-:W-:-:S10]  /*5c640*/  LOP3.LUT R50, R50, 0xfeffffff, RZ, 0xc0, !PT ;  /* 0xfeffffff32327812 */ /* 0x000fd400078ec0ff */
[----:B------:R-:W-:-:S04]  /*5c650*/  @P5 LOP3.LUT R50, R50, 0x1000000, RZ, 0xfc, !PT ;  /* 0x0100000032325812 */ /* 0x000fc800078efcff */
[----:B------:R-:W-:Y:S02]  /*5c660*/  LOP3.LUT R50, R50, 0xfdffffff, RZ, 0xc0, !PT ;  /* 0xfdffffff32327812 */ /* 0x000fe400078ec0ff */
[----:B------:R-:W-:-:S13]  /*5c670*/  ISETP.GE.AND P5, PT, R45, UR16, PT ;  /* 0x000000102d007c0c */ /* 0x000fda000bfa6270 */
[----:B------:R-:W-:-:S04]  /*5c680*/  @P5 LOP3.LUT R50, R50, 0x2000000, RZ, 0xfc, !PT ;  /* 0x0200000032325812 */ /* 0x000fc800078efcff */
[----:B------:R-:W-:Y:S02]  /*5c690*/  LOP3.LUT R50, R50, 0xefffffff, RZ, 0xc0, !PT ;  /* 0xefffffff32327812 */ /* 0x000fe400078ec0ff */
[----:B--2---:R-:W-:-:S13]  /*5c6a0*/  ISETP.GE.AND P5, PT, R46, UR18, PT ;  /* 0x000000122e007c0c */ /* 0x004fda000bfa6270 */
[----:B------:R-:W-:Y:S02]  /*5c6b0*/  @P5 LOP3.LUT R50, R50, 0x10000000, RZ, 0xfc, !PT ;  /* 0x1000000032325812 */ /* 0x000fe400078efcff */
[----:B---3--:R-:W-:Y:S02]  /*5c6c0*/  ISETP.GE.AND P5, PT, R47, UR20, PT ;  /* 0x000000142f007c0c */ /* 0x008fe4000bfa6270 */
[----:B------:R-:W-:-:S11]  /*5c6d0*/  LOP3.LUT R50, R50, 0xbfffffff, RZ, 0xc0, !PT ;  /* 0xbfffffff32327812 */ /* 0x000fd600078ec0ff */
[----:B------:R-:W-:Y:S02]  /*5c6e0*/  @P5 LOP3.LUT R50, R50, 0x40000000, RZ, 0xfc, !PT ;  /* 0x4000000032325812 */ /* 0x000fe400078efcff */
[----:B----4-:R-:W-:Y:S02]  /*5c6f0*/  ISETP.GE.AND P5, PT, R56, UR22, PT ;  /* 0x0000001638007c0c */ /* 0x010fe4000bfa6270 */
[----:B------:R-:W-:-:S11]  /*5c700*/  LOP3.LUT R49, R49, 0xfffffffe, RZ, 0xc0, !PT ;  /* 0xfffffffe31317812 */ /* 0x000fd600078ec0ff */
[----:B------:R-:W-:Y:S02]  /*5c710*/  @P5 LOP3.LUT R49, R49, 0x1, RZ, 0xfc, !PT ;  /* 0x0000000131315812 */ /* 0x000fe400078efcff */
[----:B------:R-:W-:Y:S02]  /*5c720*/  ISETP.GE.AND P5, PT, R11, UR24, PT ;  /* 0x000000180b007c0c */ /* 0x000fe4000bfa6270 */
[----:B------:R-:W-:Y:S01]  /*5c730*/  LOP3.LUT R49, R49, 0xfffffffb, RZ, 0xc0, !PT ;  /* 0xfffffffb31317812 */ /* 0x000fe200078ec0ff */
[----:B------:R-:W2:Y:S10]  /*5c740*/  LDL.LU R11, [R1+0x1730] ;  /* 0x00173000010b7983 */ /* 0x000eb40000300800 */
[----:B------:R-:W-:-:S02]  /*5c750*/  @P5 LOP3.LUT R49, R49, 0x4, RZ, 0xfc, !PT ;  /* 0x0000000431315812 */ /* 0x000fc400078efcff */
        /* <DEDUP_REMOVED lines=14> */
[----:B------:R-:W3:Y:S10]  /*5c840*/  LDL.LU R32, [R1+0x1720] ;  /* 0x0017200001207983 */ /* 0x000ef40000300800 */
        /* <DEDUP_REMOVED lines=11> */
[----:B------:R-:W4:Y:S10]  /*5c900*/  LDL.LU R42, [R1+0x1714] ;  /* 0x00171400012a7983 */ /* 0x000f340000300800 */
        /* <DEDUP_REMOVED lines=58> */
[----:B------:R-:W3:Y:S01]  /*5ccb0*/  LDL.LU R61, [R1+0x16d8] ;  /* 0x0016d800013d7983 */ /* 0x000ee20000300800 */
[----:B------:R-:W-:-:S04]  /*5ccc0*/  LOP3.LUT R7, R7, 0xffbfffff, RZ, 0xc0, !PT ;  /* 0xffbfffff07077812 */ /* 0x000fc800078ec0ff */
[----:B------:R-:W-:-:S04]  /*5ccd0*/  @P1 LOP3.LUT R7, R7, 0x400000, RZ, 0xfc, !PT ;  /* 0x0040000007071812 */ /* 0x000fc800078efcff */
[----:B------:R-:W-:-:S04]  /*5cce0*/  LOP3.LUT R7, R7, 0xfeffffff, RZ, 0xc0, !PT ;  /* 0xfeffffff07077812 */ /* 0x000fc800078ec0ff */
[----:B------:R-:W-:Y:S02]  /*5ccf0*/  @P0 LOP3.LUT R7, R7, 0x1000000, RZ, 0xfc, !PT ;  /* 0x0100000007070812 */ /* 0x000fe400078efcff */
[----:B------:R-:W-:Y:S02]  /*5cd00*/  ISETP.GE.AND P1, PT, R35, UR15, PT ;  /* 0x0000000f23007c0c */ /* 0x000fe4000bf26270 */
[----:B------:R-:W-:-:S04]  /*5cd10*/  LOP3.LUT R7, R7, 0xfbffffff, RZ, 0xc0, !PT ;  /* 0xfbffffff07077812 */ /* 0x000fc800078ec0ff */
[----:B------:R-:W-:Y:S02]  /*5cd20*/  @P2 LOP3.LUT R7, R7, 0x4000000, RZ, 0xfc, !PT ;  /* 0x0400000007072812 */ /* 0x000fe400078efcff */
[----:B------:R-:W-:Y:S02]  /*5cd30*/  ISETP.GE.AND P2, PT, R30, UR19, PT ;  /* 0x000000131e007c0c */ /* 0x000fe4000bf46270 */
[----:B------:R-:W-:Y:S02]  /*5cd40*/  ISETP.GE.AND P0, PT, R31, UR17, PT ;  /* 0x000000111f007c0c */ /* 0x000fe4000bf06270 */
[----:B------:R-:W-:Y:S02]  /*5cd50*/  LOP3.LUT R7, R7, 0xefffffff, RZ, 0xc0, !PT ;  /* 0xefffffff07077812 */ /* 0x000fe400078ec0ff */
[----:B------:R-:W-:Y:S02]  /*5cd60*/  LOP3.LUT R6, R6, 0xfffffffe, RZ, 0xc0, !PT ;  /* 0xfffffffe06067812 */ /* 0x000fe400078ec0ff */
[----:B------:R-:W-:-:S02]  /*5cd70*/  @P1 LOP3.LUT R7, R7, 0x10000000, RZ, 0xfc, !PT ;  /* 0x1000000007071812 */ /* 0x000fc400078efcff */
[----:B------:R-:W-:Y:S02]  /*5cd80*/  ISETP.GE.AND P1, PT, R29, UR21, PT ;  /* 0x000000151d007c0c */ /* 0x000fe4000bf26270 */
[----:B------:R-:W-:Y:S02]  /*5cd90*/  LOP3.LUT R7, R7, 0xbfffffff, RZ, 0xc0, !PT ;  /* 0xbfffffff07077812 */ /* 0x000fe400078ec0ff */
[----:B------:R-:W-:Y:S02]  /*5cda0*/  @P2 LOP3.LUT R6, R6, 0x1, RZ, 0xfc, !PT ;  /* 0x0000000106062812 */ /* 0x000fe400078efcff */
[----:B------:R-:W-:Y:S02]  /*5cdb0*/  @P0 LOP3.LUT R7, R7, 0x40000000, RZ, 0xfc, !PT ;  /* 0x4000000007070812 */ /* 0x000fe400078efcff */
[----:B------:R-:W-:Y:S02]  /*5cdc0*/  ISETP.GE.AND P0, PT, R28, UR23, PT ;  /* 0x000000171c007c0c */ /* 0x000fe4000bf06270 */
[----:B------:R-:W-:-:S04]  /*5cdd0*/  LOP3.LUT R6, R6, 0xfffffff7, RZ, 0xc0, !PT ;  /* 0xfffffff706067812 */ /* 0x000fc800078ec0ff */
        /* <DEDUP_REMOVED lines=23> */
[----:B------:R-:W-:Y:S02]  /*5cf50*/  LOP3.LUT R6, R6, 0xffefffff, RZ, 0xc0, !PT ;  /* 0xffefffff06067812 */ /* 0x000fe400078ec0ff */
[----:B------:R-:W-:Y:S02]  /*5cf60*/  LOP3.LUT R48, R48, 0xfffbffff, RZ, 0xc0, !PT ;  /* 0xfffbffff30307812 */ /* 0x000fe400078ec0ff */
[----:B------:R-:W-:Y:S02]  /*5cf70*/  @P2 LOP3.LUT R6, R6, 0x100000, RZ, 0xfc, !PT ;  /* 0x0010000006062812 */ /* 0x000fe400078efcff */
[----:B------:R-:W-:-:S02]  /*5cf80*/  @P5 LOP3.LUT R48, R48, 0x40000, RZ, 0xfc, !PT ;  /* 0x0004000030305812 */ /* 0x000fc400078efcff */
[----:B------:R-:W-:Y:S02]  /*5cf90*/  ISETP.GE.AND P0, PT, R19, UR41, PT ;  /* 0x0000002913007c0c */ /* 0x000fe4000bf06270 */
[----:B------:R-:W-:Y:S02]  /*5cfa0*/  ISETP.GE.AND P5, PT, R12, UR70, PT ;  /* 0x000000460c007c0c */ /* 0x000fe4000bfa6270 */
[----:B------:R-:W-:-:S04]  /*5cfb0*/  LOP3.LUT R6, R6, 0xffbfffff, RZ, 0xc0, !PT ;  /* 0xffbfffff06067812 */ /* 0x000fc800078ec0ff */
[----:B------:R-:W-:Y:S02]  /*5cfc0*/  @P1 LOP3.LUT R6, R6, 0x400000, RZ, 0xfc, !PT ;  /* 0x0040000006061812 */ /* 0x000fe400078efcff */
[----:B------:R-:W-:Y:S02]  /*5cfd0*/  LOP3.LUT R48, R48, 0xffefffff, RZ, 0xc0, !PT ;  /* 0xffefffff30307812 */ /* 0x000fe400078ec0ff */
[----:B------:R-:W-:Y:S02]  /*5cfe0*/  LOP3.LUT R6, R6, 0xfdffffff, RZ, 0xc0, !PT ;  /* 0xfdffffff06067812 */ /* 0x000fe400078ec0ff */
[----:B------:R-:W-:Y:S02]  /*5cff0*/  ISETP.GE.AND P2, PT, R15, UR49, PT ;  /* 0x000000310f007c0c */ /* 0x000fe4000bf46270 */
[----:B------:R-:W-:Y:S02]  /*5d000*/  @P0 LOP3.LUT R6, R6, 0x2000000, RZ, 0xfc, !PT ;  /* 0x0200000006060812 */ /* 0x000fe400078efcff */
[----:B------:R-:W-:-:S02]  /*5d010*/  @P5 LOP3.LUT R48, R48, 0x100000, RZ, 0xfc, !PT ;  /* 0x0010000030305812 */ /* 0x000fc400078efcff */
[----:B------:R-:W-:Y:S02]  /*5d020*/  ISETP.GE.AND P1, PT, R14, UR51, PT ;  /* 0x000000330e007c0c */ /* 0x000fe4000bf26270 */
[----:B------:R-:W-:Y:S02]  /*5d030*/  ISETP.GE.AND P0, PT, R13, UR53, PT ;  /* 0x000000350d007c0c */ /* 0x000fe4000bf06270 */
[----:B------:R-:W-:Y:S01]  /*5d040*/  LOP3.LUT P5, RZ, R0, 0x2000, RZ, 0xc0, !PT ;  /* 0x0000200000ff7812 */ /* 0x000fe200078ac0ff */
[----:B------:R-:W4:Y:S01]  /*5d050*/  LDL.LU R27, [R1+0x15d0] ;  /* 0x0015d000011b7983 */ /* 0x000f220000300800 */
[----:B--2---:R-:W-:Y:S01]  /*5d060*/  LOP3.LUT R2, R2, 0xfff7ffff, RZ, 0xc0, !PT ;  /* 0xfff7ffff02027812 */ /* 0x004fe200078ec0ff */
[----:B------:R-:W0:Y:S02]  /*5d070*/  LDCU UR6, c[0x0][0x398] ;  /* 0x00007300ff0677ac */ /* 0x000e240008000800 */
[----:B------:R-:W2:Y:S01]  /*5d080*/  LDL.LU R28, [R1+0xf4] ;  /* 0x0000f400011c7983 */ /* 0x000ea20000300800 */
[----:B------:R-:W-:Y:S01]  /*5d090*/  LOP3.LUT R0, R0, 0xffffffef, RZ, 0xc0, !PT ;  /* 0xffffffef00007812 */ /* 0x000fe200078ec0ff */
[----:B------:R-:W1:Y:S02]  /*5d0a0*/  LDCU UR7, c[0x0][0x398] ;  /* 0x00007300ff0777ac */ /* 0x000e640008000800 */
[----:B------:R-:W2:Y:S01]  /*5d0b0*/  LDL.LU R35, [R1+0xf8] ;  /* 0x0000f80001237983 */ /* 0x000ea20000300800 */
[----:B------:R-:W0:Y:S03]  /*5d0c0*/  LDCU UR8, c[0x0][0x398] ;  /* 0x00007300ff0877ac */ /* 0x000e260008000800 */
[----:B------:R-:W2:Y:S01]  /*5d0d0*/  LDL.LU R29, [R1+0xfc] ;  /* 0x0000fc00011d7983 */ /* 0x000ea20000300800 */
[----:B------:R-:W0:Y:S03]  /*5d0e0*/  LDCU UR9, c[0x0][0x398] ;  /* 0x00007300ff0977ac */ /* 0x000e260008000800 */
[----:B------:R-:W2:Y:S01]  /*5d0f0*/  LDL.LU R30, [R1+0x100] ;  /* 0x00010000011e7983 */ /* 0x000ea20000300800 */
[----:B------:R-:W0:Y:S03]  /*5d100*/  LDCU UR10, c[0x0][0x398] ;  /* 0x00007300ff0a77ac */ /* 0x000e260008000800 */
[----:B------:R-:W2:Y:S01]  /*5d110*/  LDL.LU R36, [R1+0x104] ;  /* 0x0001040001247983 */ /* 0x000ea20000300800 */
[----:B------:R-:W0:Y:S03]  /*5d120*/  LDCU UR11, c[0x0][0x398] ;  /* 0x00007300ff0b77ac */ /* 0x000e260008000800 */
        /* <DEDUP_REMOVED lines=13> */
[----:B------:R-:W-:-:S03]  /*5d200*/  @P6 LOP3.LUT R2, R2, 0x80000, RZ, 0xfc, !PT ;  /* 0x0008000002026812 */ /* 0x000fc600078efcff */
[----:B------:R-:W2:Y:S01]  /*5d210*/  LDL.LU R44, [R1+0x144] ;  /* 0x00014400012c7983 */ /* 0x000ea20000300800 */
[----:B------:R-:W-:-:S03]  /*5d220*/  LOP3.LUT R2, R2, 0xfffbffff, RZ, 0xc0, !PT ;  /* 0xfffbffff02027812 */ /* 0x000fc600078ec0ff */
[----:B------:R-:W2:Y:S01]  /*5d230*/  LDL.LU R45, [R1+0x4ac] ;  /* 0x0004ac00012d7983 */ /* 0x000ea20000300800 */
[----:B------:R-:W-:-:S03]  /*5d240*/  @P5 LOP3.LUT R2, R2, 0x40000, RZ, 0xfc, !PT ;  /* 0x0004000002025812 */ /* 0x000fc600078efcff */
[----:B------:R-:W2:Y:S01]  /*5d250*/  LDL.LU R46, [R1+0x140] ;  /* 0x00014000012e7983 */ /* 0x000ea20000300800 */
[----:B------:R-:W-:-:S03]  /*5d260*/  LOP3.LUT R2, R2, 0xfffdffff, RZ, 0xc0, !PT ;  /* 0xfffdffff02027812 */ /* 0x000fc600078ec0ff */
[----:B------:R-:W2:Y:S01]  /*5d270*/  LDL.LU R47, [R1+0x4a8] ;  /* 0x0004a800012f7983 */ /* 0x000ea20000300800 */
[----:B------:R-:W-:Y:S02]  /*5d280*/  @P4 LOP3.LUT R2, R2, 0x20000, RZ, 0xfc, !PT ;  /* 0x0002000002024812 */ /* 0x000fe400078efcff */
[----:B------:R-:W-:Y:S01]  /*5d290*/  LOP3.LUT P6, RZ, R4, 0x400000, RZ, 0xc0, !PT ;  /* 0x0040000004ff7812 */ /* 0x000fe200078cc0ff */
[----:B------:R-:W0:Y:S01]  /*5d2a0*/  S2R R56, SR_TID.X ;  /* 0x0000000000387919 */ /* 0x000e220000002100 */
[----:B------:R-:W-:Y:S01]  /*5d2b0*/  LOP3.LUT R2, R2, 0xfffeffff, RZ, 0xc0, !PT ;  /* 0xfffeffff02027812 */ /* 0x000fe200078ec0ff */
[----:B------:R-:W-:Y:S03]  /*5d2c0*/  BAR.SYNC.DEFER_BLOCKING 0x0 ;  /* 0x0000000000007b1d */ /* 0x000fe60000010000 */
[----:B------:R-:W-:Y:S02]  /*5d2d0*/  @P3 LOP3.LUT R2, R2, 0x10000, RZ, 0xfc, !PT ;  /* 0x0001000002023812 */ /* 0x000fe400078efcff */
[----:B------:R-:W-:-:S02]  /*5d2e0*/  LOP3.LUT P5, RZ, R4, 0x2000000, RZ, 0xc0, !PT ;  /* 0x0200000004ff7812 */ /* 0x000fc400078ac0ff */
[C---:B------:R-:W-:Y:S02]  /*5d2f0*/  LOP3.LUT P3, RZ, R2.reuse, 0x1000, RZ, 0xc0, !PT ;  /* 0x0000100002ff7812 */ /* 0x040fe4000786c0ff */
[----:B------:R-:W-:Y:S01]  /*5d300*/  LOP3.LUT R2, R2, 0xffff7fff, RZ, 0xc0, !PT ;  /* 0xffff7fff02027812 */ /* 0x000fe200078ec0ff */
[----:B------:R-:W-:Y:S01]  /*5d310*/  STL [R1+0x1794], R5 ;  /* 0x0017940501007387 */ /* 0x000fe20000100800 */
[----:B------:R-:W-:Y:S02]  /*5d320*/  LOP3.LUT P4, RZ, R4, 0x8000000, RZ, 0xc0, !PT ;  /* 0x0800000004ff7812 */ /* 0x000fe4000788c0ff */
[----:B------:R-:W-:Y:S01]  /*5d330*/  @P0 LOP3.LUT R2, R2, 0x8000, RZ, 0xfc, !PT ;  /* 0x0000800002020812 */ /* 0x000fe200078efcff */
[----:B------:R-:W-:Y:S03]  /*5d340*/  STL [R1+0x178c], R54 ;  /* 0x00178c3601007387 */ /* 0x000fe60000100800 */
[----:B------:R-:W-:Y:S01]  /*5d350*/  LOP3.LUT R2, R2, 0xffffbfff, RZ, 0xc0, !PT ;  /* 0xffffbfff02027812 */ /* 0x000fe200078ec0ff */
[----:B------:R-:W-:Y:S03]  /*5d360*/  STL [R1+0x1788], R57 ;  /* 0x0017883901007387 */ /* 0x000fe60000100800 */
[----:B------:R-:W-:Y:S01]  /*5d370*/  @P2 LOP3.LUT R2, R2, 0x4000, RZ, 0xfc, !PT ;  /* 0x0000400002022812 */ /* 0x000fe200078efcff */
[----:B------:R-:W-:Y:S03]  /*5d380*/  STL [R1+0x1784], R55 ;  /* 0x0017843701007387 */ /* 0x000fe60000100800 */
[----:B------:R-:W-:Y:S01]  /*5d390*/  LOP3.LUT R2, R2, 0xffffdfff, RZ, 0xc0, !PT ;  /* 0xffffdfff02027812 */ /* 0x000fe200078ec0ff */
[----:B------:R-:W-:Y:S03]  /*5d3a0*/  STL [R1+0x1780], R53 ;  /* 0x0017803501007387 */ /* 0x000fe60000100800 */
[----:B------:R-:W-:Y:S01]  /*5d3b0*/  @P1 LOP3.LUT R2, R2, 0x2000, RZ, 0xfc, !PT ;  /* 0x0000200002021812 */ /* 0x000fe200078efcff */
[----:B------:R-:W-:Y:S01]  /*5d3c0*/  STL [R1+0x177c], R3 ;  /* 0x00177c0301007387 */ /* 0x000fe20000100800 */
[----:B------:R-:W-:-:S02]  /*5d3d0*/  LOP3.LUT P1, RZ, R4, 0x10, RZ, 0xc0, !PT ;  /* 0x0000001004ff7812 */ /* 0x000fc4000782c0ff */
[----:B0-----:R-:W-:Y:S01]  /*5d3e0*/  LOP3.LUT R56, R56, 0x1f, RZ, 0xc0, !PT ;  /* 0x0000001f38387812 */ /* 0x001fe200078ec0ff */
[----:B------:R-:W-:Y:S04]  /*5d3f0*/  STL [R1+0x1764], R51 ;  /* 0x0017643301007387 */ /* 0x000fe80000100800 */
[----:B------:R-:W-:Y:S04]  /*5d400*/  STL [R1+0x1760], R52 ;  /* 0x0017603401007387 */ /* 0x000fe80000100800 */
[----:B------:R-:W-:Y:S02]  /*5d410*/  STL [R1+0x1748], R6 ;  /* 0x0017480601007387 */ /* 0x000fe40000100800 */
[----:B------:R-:W-:-:S02]  /*5d420*/  @P1 LOP3.LUT R0, R0, 0x10, RZ, 0xfc, !PT ;  /* 0x0000001000001812 */ /* 0x000fc400078efcff */
[----:B------:R-:W-:Y:S01]  /*5d430*/  LOP3.LUT P1, RZ, R4, 0x40, RZ, 0xc0, !PT ;  /* 0x0000004004ff7812 */ /* 0x000fe2000782c0ff */
[----:B------:R-:W-:Y:S01]  /*5d440*/  STL [R1+0x173c], R7 ;  /* 0x00173c0701007387 */ /* 0x000fe20000100800 */
[----:B------:R-:W-:-:S03]  /*5d450*/  LOP3.LUT R0, R0, 0xffffffdf, RZ, 0xc0, !PT ;  /* 0xffffffdf00007812 */ /* 0x000fc600078ec0ff */
[----:B------:R-:W-:Y:S04]  /*5d460*/  STL [R1+0x1738], R48 ;  /* 0x0017383001007387 */ /* 0x000fe80000100800 */
[----:B------:R-:W-:Y:S04]  /*5d470*/  STL [R1+0x1724], R49 ;  /* 0x0017243101007387 */ /* 0x000fe80000100800 */
[----:B------:R-:W-:Y:S01]  /*5d480*/  @P1 LOP3.LUT R0, R0, 0x20, RZ, 0xfc, !PT ;  /* 0x0000002000001812 */ /* 0x000fe200078efcff */
[----:B------:R-:W-:Y:S01]  /*5d490*/  STL [R1+0x1720], R50 ;  /* 0x0017203201007387 */ /* 0x000fe20000100800 */
[----:B------:R-:W-:-:S02]  /*5d4a0*/  LOP3.LUT P1, RZ, R4, 0x200, RZ, 0xc0, !PT ;  /* 0x0000020004ff7812 */ /* 0x000fc4000782c0ff */
[----:B------:R-:W-:Y:S01]  /*5d4b0*/  LOP3.LUT R0, R0, 0xffffffbf, RZ, 0xc0, !PT ;  /* 0xffffffbf00007812 */ /* 0x000fe200078ec0ff */
[----:B---3--:R-:W-:Y:S04]  /*5d4c0*/  STL.64 [R1+0x16e0], R60 ;  /* 0x0016e03c01007387 */ /* 0x008fe80000100a00 */
[----:B------:R-:W-:Y:S04]  /*5d4d0*/  STL.64 [R1+0x16d8], R58 ;  /* 0x0016d83a01007387 */ /* 0x000fe80000100a00 */
[----:B------:R-:W-:Y:S02]  /*5d4e0*/  STL [R1+0x1778], R2 ;  /* 0x0017780201007387 */ /* 0x000fe40000100800 */
[----:B------:R-:W-:-:S02]  /*5d4f0*/  @P1 LOP3.LUT R0, R0, 0x40, RZ, 0xfc, !PT ;  /* 0x0000004000001812 */ /* 0x000fc400078efcff */
[----:B------:R-:W-:Y:S02]  /*5d500*/  LOP3.LUT P1, RZ, R4, 0x800, RZ, 0xc0, !PT ;  /* 0x0000080004ff7812 */ /* 0x000fe4000782c0ff */
[----:B------:R-:W-:-:S11]  /*5d510*/  LOP3.LUT R0, R0, 0xffffff7f, RZ, 0xc0, !PT ;  /* 0xffffff7f00007812 */ /* 0x000fd600078ec0ff */
[----:B------:R-:W-:Y:S02]  /*5d520*/  @P1 LOP3.LUT R0, R0, 0x80, RZ, 0xfc, !PT ;  /* 0x0000008000001812 */ /* 0x000fe400078efcff */
        /* <DEDUP_REMOVED lines=12> */
[----:B------:R-:W-:-:S03]  /*5d5f0*/  LOP3.LUT P1, RZ, R4, 0x100000, RZ, 0xc0, !PT ;  /* 0x0010000004ff7812 */ /* 0x000fc6000782c0ff */
[----:B------:R-:W-:Y:S04]  /*5d600*/  STL [R1+0x1790], R0 ;  /* 0x0017900001007387 */ /* 0x000fe80000100800 */
[----:B------:R0:W-:Y:S04]  /*5d610*/  STL [R1+0x1798], R4 ;  /* 0x0017980401007387 */ /* 0x0001e80000100800 */
[----:B------:R-:W3:Y:S04]  /*5d620*/  LDL.LU R25, [R1+0x13c] ;  /* 0x00013c0001197983 */ /* 0x000ee80000300800 */
[----:B------:R-:W3:Y:S01]  /*5d630*/  LDL.LU R26, [R1+0x46c] ;  /* 0x00046c00011a7983 */ /* 0x000ee20000300800 */
[----:B----4-:R-:W-:-:S03]  /*5d640*/  R2UR UR5, R27 ;  /* 0x000000001b0572ca */ /* 0x010fc600000e0000 */
[----:B------:R-:W4:Y:S01]  /*5d650*/  LDL.LU R27, [R1+0x138] ;  /* 0x00013800011b7983 */ /* 0x000f220000300800 */
[----:B--2---:R-:W-:-:S03]  /*5d660*/  PRMT R35, R35, 0x3340, R28 ;  /* 0x0000334023237816 */ /* 0x004fc6000000001c */
[----:B------:R-:W4:Y:S06]  /*5d670*/  LDL.LU R28, [R1+0x468] ;  /* 0x00046800011c7983 */ /* 0x000f2c0000300800 */
[----:B------:R-:W-:Y:S01]  /*5d680*/  LEA R56, R56, UR5, 0x4 ;  /* 0x0000000538387c11 */ /* 0x000fe2000f8e20ff */
[----:B------:R-:W2:Y:S01]  /*5d690*/  LDCU UR5, c[0x0][0x398] ;  /* 0x00007300ff0577ac */ /* 0x000ea20008000800 */
[----:B0-----:R-:W-:-:S03]  /*5d6a0*/  PRMT R4, R30, 0x3340, R29 ;  /* 0x000033401e047816 */ /* 0x001fc6000000001d */
[----:B------:R0:W-:Y:S01]  /*5d6b0*/  STSM.16.M88.4 [R56], R8 ;  /* 0x0000000838007844 */ /* 0x0001e20000000200 */
[----:B------:R-:W-:-:S03]  /*5d6c0*/  NOP ;  /* 0x0000000000007918 */ /* 0x000fc60000000000 */
[----:B------:R-:W1:Y:S01]  /*5d6d0*/  LDS.128 R12, [R56] ;  /* 0x00000000380c7984 */ /* 0x000e620000000c00 */
[----:B------:R-:W-:-:S03]  /*5d6e0*/  PRMT R5, R37, 0x3340, R36 ;  /* 0x0000334025057816 */ /* 0x000fc60000000024 */
[----:B------:R-:W2:Y:S04]  /*5d6f0*/  LDL.LU R29, [R1+0x134] ;  /* 0x00013400011d7983 */ /* 0x000ea80000300800 */
[----:B------:R-:W2:Y:S01]  /*5d700*/  LDL.LU R30, [R1+0x44c] ;  /* 0x00044c00011e7983 */ /* 0x000ea20000300800 */
[----:B0-----:R-:W-:-:S03]  /*5d710*/  PRMT R8, R18, 0x5410, R17 ;  /* 0x0000541012087816 */ /* 0x001fc60000000011 */
[----:B------:R-:W2:Y:S01]  /*5d720*/  LDL.LU R36, [R1+0x130] ;  /* 0x0001300001247983 */ /* 0x000ea20000300800 */
[----:B------:R-:W-:-:S03]  /*5d730*/  PRMT R9, R20, 0x5410, R19 ;  /* 0x0000541014097816 */ /* 0x000fc60000000013 */
[----:B------:R-:W2:Y:S01]  /*5d740*/  LDL.LU R37, [R1+0x444] ;  /* 0x0004440001257983 */ /* 0x000ea20000300800 */
[----:B------:R-:W-:Y:S02]  /*5d750*/  PRMT R10, R22, 0x5410, R21 ;  /* 0x00005410160a7816 */ /* 0x000fe40000000015 */
[----:B------:R-:W-:Y:S01]  /*5d760*/  PRMT R11, R24, 0x5410, R23 ;  /* 0x00005410180b7816 */ /* 0x000fe20000000017 */
[----:B------:R-:W-:-:S04]  /*5d770*/  NOP ;  /* 0x0000000000007918 */ /* 0x000fc80000000000 */
[----:B------:R0:W-:Y:S01]  /*5d780*/  STSM.16.M88.4 [R56], R8 ;  /* 0x0000000838007844 */ /* 0x0001e20000000200 */
[----:B-1----:R-:W-:Y:S02]  /*5d790*/  IMAD.MOV.U32 R0, RZ, RZ, R12 ;  /* 0x000000ffff007224 */ /* 0x002fe400078e000c */
[----:B------:R-:W-:Y:S01]  /*5d7a0*/  IMAD.MOV.U32 R54, RZ, RZ, R14 ;  /* 0x000000ffff367224 */ /* 0x000fe200078e000e */
[----:B------:R-:W-:Y:S01]  /*5d7b0*/  STL [R1+0x154], R13 ;  /* 0x0001540d01007387 */ /* 0x000fe20000100800 */
[----:B------:R-:W-:Y:S01]  /*5d7c0*/  IMAD.MOV.U32 R57, RZ, RZ, R15 ;  /* 0x000000ffff397224 */ /* 0x000fe200078e000f */
[----:B------:R-:W-:Y:S02]  /*5d7d0*/  NOP ;  /* 0x0000000000007918 */ /* 0x000fe40000000000 */
[----:B------:R-:W1:Y:S01]  /*5d7e0*/  LDS.128 R12, [R56] ;  /* 0x00000000380c7984 */ /* 0x000e620000000c00 */
[----:B0-----:R-:W-:-:S03]  /*5d7f0*/  PRMT R8, R38, 0x5410, R31 ;  /* 0x0000541026087816 */ /* 0x001fc6000000001f */
[----:B------:R-:W2:Y:S01]  /*5d800*/  LDL.LU R31, [R1+0x11c] ;  /* 0x00011c00011f7983 */ /* 0x000ea20000300800 */
[----:B------:R-:W-:-:S03]  /*5d810*/  PRMT R9, R43, 0x5410, R39 ;  /* 0x000054102b097816 */ /* 0x000fc60000000027 */
[----:B------:R-:W2:Y:S04]  /*5d820*/  LDL.LU R38, [R1+0x428] ;  /* 0x0004280001267983 */ /* 0x000ea80000300800 */
[----:B-1----:R-:W-:Y:S04]  /*5d830*/  STL.64 [R1+0x140], R12 ;  /* 0x0001400c01007387 */ /* 0x002fe80000100a00 */
[----:B------:R-:W-:Y:S01]  /*5d840*/  STL.64 [R1+0x148], R14 ;  /* 0x0001480e01007387 */ /* 0x000fe20000100a00 */
[----:B------:R-:W-:Y:S01]  /*5d850*/  PRMT R10, R45, 0x5410, R44 ;  /* 0x000054102d0a7816 */ /* 0x000fe2000000002c */
[----:B------:R-:W-:-:S02]  /*5d860*/  NOP ;  /* 0x0000000000007918 */ /* 0x000fc40000000000 */
[----:B------:R-:W2:Y:S04]  /*5d870*/  LDL.LU R39, [R1+0x118] ;  /* 0x0001180001277983 */ /* 0x000ea80000300800 */
[----:B------:R-:W2:Y:S01]  /*5d880*/  LDL.LU R43, [R1+0x424] ;  /* 0x00042400012b7983 */ /* 0x000ea20000300800 */
[----:B------:R-:W-:-:S03]  /*5d890*/  PRMT R11, R47, 0x5410, R46 ;  /* 0x000054102f0b7816 */ /* 0x000fc6000000002e */
[----:B------:R-:W2:Y:S04]  /*5d8a0*/  LDL.LU R44, [R1+0x114] ;  /* 0x00011400012c7983 */ /* 0x000ea80000300800 */
[----:B------:R-:W-:Y:S01]  /*5d8b0*/  STSM.16.M88.4 [R56], R8 ;  /* 0x0000000838007844 */ /* 0x000fe20000000200 */
[----:B------:R-:W-:-:S03]  /*5d8c0*/  NOP ;  /* 0x0000000000007918 */ /* 0x000fc60000000000 */
[----:B------:R-:W0:Y:S04]  /*5d8d0*/  LDS.128 R12, [R56] ;  /* 0x00000000380c7984 */ /* 0x000e280000000c00 */
[----:B------:R-:W2:Y:S04]  /*5d8e0*/  LDL.LU R45, [R1+0x40c] ;  /* 0x00040c00012d7983 */ /* 0x000ea80000300800 */
[----:B------:R-:W2:Y:S04]  /*5d8f0*/  LDL.LU R46, [R1+0x110] ;  /* 0x00011000012e7983 */ /* 0x000ea80000300800 */
[----:B------:R-:W2:Y:S04]  /*5d900*/  LDL.LU R47, [R1+0x404] ;  /* 0x00040400012f7983 */ /* 0x000ea80000300800 */
[----:B0-----:R-:W-:Y:S04]  /*5d910*/  STL [R1+0x134], R13 ;  /* 0x0001340d01007387 */ /* 0x001fe80000100800 */
[----:B------:R-:W-:Y:S04]  /*5d920*/  STL.64 [R1+0x138], R14 ;  /* 0x0001380e01007387 */ /* 0x000fe80000100a00 */
        /* <DEDUP_REMOVED lines=8> */
[----:B---3--:R-:W-:-:S03]  /*5d9b0*/  PRMT R8, R26, 0x5410, R25 ;  /* 0x000054101a087816 */ /* 0x008fc60000000019 */
[----:B------:R-:W3:Y:S04]  /*5d9c0*/  LDL.LU R25, [R1+0xbc] ;  /* 0x0000bc0001197983 */ /* 0x000ee80000300800 */
[----:B------:R-:W3:Y:S01]  /*5d9d0*/  LDL.LU R26, [R1+0x36c] ;  /* 0x00036c00011a7983 */ /* 0x000ee20000300800 */
[----:B----4-:R-:W-:-:S03]  /*5d9e0*/  PRMT R9, R28, 0x5410, R27 ;  /* 0x000054101c097816 */ /* 0x010fc6000000001b */
[----:B------:R-:W4:Y:S04]  /*5d9f0*/  LDL.LU R27, [R1+0xd4] ;  /* 0x0000d400011b7983 */ /* 0x000f280000300800 */
[----:B------:R-:W4:Y:S01]  /*5da00*/  LDL.LU R28, [R1+0x368] ;  /* 0x00036800011c7983 */ /* 0x000f220000300800 */
[----:B--2---:R-:W-:-:S03]  /*5da10*/  PRMT R10, R30, 0x5410, R29 ;  /* 0x000054101e0a7816 */ /* 0x004fc6000000001d */
[----:B------:R-:W2:Y:S04]  /*5da20*/  LDL.LU R29, [R1+0xb8] ;  /* 0x0000b800011d7983 */ /* 0x000ea80000300800 */
[----:B------:R-:W2:Y:S01]  /*5da30*/  LDL.LU R30, [R1+0x364] ;  /* 0x00036400011e7983 */ /* 0x000ea20000300800 */
[----:B------:R-:W-:Y:S01]  /*5da40*/  PRMT R11, R37, 0x5410, R36 ;  /* 0x00005410250b7816 */ /* 0x000fe20000000024 */
[----:B------:R-:W-:Y:S02]  /*5da50*/  NOP ;  /* 0x0000000000007918 */ /* 0x000fe40000000000 */
[----:B------:R-:W2:Y:S04]  /*5da60*/  LDL.LU R36, [R1+0xd0] ;  /* 0x0000d00001247983 */ /* 0x000ea80000300800 */
[----:B------:R-:W2:Y:S04]  /*5da70*/  LDL.LU R37, [R1+0x34c] ;  /* 0x00034c0001257983 */ /* 0x000ea80000300800 */
[----:B------:R0:W-:Y:S02]  /*5da80*/  STSM.16.M88.4 [R56], R8 ;  /* 0x0000000838007844 */ /* 0x0001e40000000200 */
[----:B0-----:R-:W-:-:S02]  /*5da90*/  PRMT R8, R38, 0x5410, R31 ;  /* 0x0000541026087816 */ /* 0x001fc4000000001f */
[----:B------:R-:W2:Y:S04]  /*5daa0*/  LDL.LU R31, [R1+0xe4] ;  /* 0x0000e400011f7983 */ /* 0x000ea80000300800 */
[----:B------:R-:W2:Y:S01]  /*5dab0*/  LDL.LU R38, [R1+0x328] ;  /* 0x0003280001267983 */ /* 0x000ea20000300800 */
[----:B------:R-:W-:-:S03]  /*5dac0*/  PRMT R9, R43, 0x5410, R39 ;  /* 0x000054102b097816 */ /* 0x000fc60000000027 */
[----:B------:R-:W2:Y:S04]  /*5dad0*/  LDL.LU R39, [R1+0xcc] ;  /* 0x0000cc0001277983 */ /* 0x000ea80000300800 */
[----:B------:R-:W2:Y:S01]  /*5dae0*/  LDL.LU R43, [R1+0x308] ;  /* 0x00030800012b7983 */ /* 0x000ea20000300800 */
[----:B------:R-:W-:Y:S01]  /*5daf0*/  IMAD.MOV.U32 R55, RZ, RZ, R12 ;  /* 0x000000ffff377224 */ /* 0x000fe200078e000c */
[----:B------:R-:W-:Y:S02]  /*5db00*/  NOP ;  /* 0x0000000000007918 */ /* 0x000fe40000000000 */
[----:B------:R-:W0:Y:S01]  /*5db10*/  LDS.128 R12, [R56] ;  /* 0x00000000380c7984 */ /* 0x000e220000000c00 */
[----:B------:R-:W-:-:S03]  /*5db20*/  PRMT R10, R45, 0x5410, R44 ;  /* 0x000054102d0a7816 */ /* 0x000fc6000000002c */
[----:B------:R-:W2:Y:S04]  /*5db30*/  LDL.LU R44, [R1+0xe0] ;  /* 0x0000e000012c7983 */ /* 0x000ea80000300800 */
[----:B------:R-:W2:Y:S01]  /*5db40*/  LDL.LU R45, [R1+0x304] ;  /* 0x00030400012d7983 */ /* 0x000ea20000300800 */
[----:B------:R-:W-:Y:S01]  /*5db50*/  PRMT R11, R47, 0x5410, R46 ;  /* 0x000054102f0b7816 */ /* 0x000fe2000000002e */
[----:B------:R-:W-:Y:S02]  /*5db60*/  NOP ;  /* 0x0000000000007918 */ /* 0x000fe40000000000 */
[----:B------:R-:W2:Y:S04]  /*5db70*/  LDL.LU R46, [R1+0xc8] ;  /* 0x0000c800012e7983 */ /* 0x000ea80000300800 */
[----:B------:R-:W2:Y:S04]  /*5db80*/  LDL.LU R47, [R1+0x2e4] ;  /* 0x0002e400012f7983 */ /* 0x000ea80000300800 */
[----:B------:R1:W-:Y:S04]  /*5db90*/  STSM.16.M88.4 [R56], R8 ;  /* 0x0000000838007844 */ /* 0x0003e80000000200 */
[----:B0-----:R-:W-:Y:S01]  /*5dba0*/  STL [R1+0x120], R12 ;  /* 0x0001200c01007387 */ /* 0x001fe20000100800 */
[----:B------:R-:W-:-:S03]  /*5dbb0*/  IMAD.MOV.U32 R53, RZ, RZ, R13 ;  /* 0x000000ffff357224 */ /* 0x000fc600078e000d */
[----:B------:R-:W-:Y:S01]  /*5dbc0*/  STL.64 [R1+0x128], R14 ;  /* 0x0001280e01007387 */ /* 0x000fe20000100a00 */
[----:B------:R-:W-:-:S03]  /*5dbd0*/  NOP ;  /* 0x0000000000007918 */ /* 0x000fc60000000000 */
[----:B------:R-:W0:Y:S01]  /*5dbe0*/  LDS.128 R12, [R56] ;  /* 0x00000000380c7984 */ /* 0x000e220000000c00 */
[----:B-1----:R-:W-:Y:S02]  /*5dbf0*/  PRMT R8, R18, 0x5410, R17 ;  /* 0x0000541012087816 */ /* 0x002fe40000000011 */
[----:B------:R-:W-:Y:S02]  /*5dc00*/  PRMT R9, R20, 0x5410, R19 ;  /* 0x0000541014097816 */ /* 0x000fe40000000013 */
[----:B------:R-:W-:Y:S02]  /*5dc10*/  PRMT R10, R22, 0x5410, R21 ;  /* 0x00005410160a7816 */ /* 0x000fe40000000015 */
[----:B------:R-:W-:Y:S01]  /*5dc20*/  PRMT R11, R24, 0x5410, R23 ;  /* 0x00005410180b7816 */ /* 0x000fe20000000017 */
[----:B------:R-:W-:-:S04]  /*5dc30*/  NOP ;  /* 0x0000000000007918 */ /* 0x000fc80000000000 */
[----:B------:R3:W-:Y:S04]  /*5dc40*/  STSM.16.M88.4 [R56], R8 ;  /* 0x0000000838007844 */ /* 0x0007e80000000200 */
[----:B0-----:R-:W-:Y:S04]  /*5dc50*/  STL.64 [R1+0x110], R12 ;  /* 0x0001100c01007387 */ /* 0x001fe80000100a00 */
[----:B------:R-:W-:Y:S01]  /*5dc60*/  STL.64 [R1+0x118], R14 ;  /* 0x0001180e01007387 */ /* 0x000fe20000100a00 */
[----:B------:R-:W-:-:S03]  /*5dc70*/  NOP ;  /* 0x0000000000007918 */ /* 0x000fc60000000000 */
[----:B------:R-:W0:Y:S01]  /*5dc80*/  LDS.128 R12, [R56] ;  /* 0x00000000380c7984 */ /* 0x000e220000000c00 */
        /* <DEDUP_REMOVED lines=13> */
[----:B------:R1:W-:Y:S04]  /*5dd60*/  STSM.16.M88.4 [R56], R8 ;  /* 0x0000000838007844 */ /* 0x0003e80000000200 */
[----:B0-----:R-:W-:Y:S04]  /*5dd70*/  STL.64 [R1+0x100], R12 ;  /* 0x0001000c01007387 */ /* 0x001fe80000100a00 */
[----:B------:R-:W-:Y:S01]  /*5dd80*/  STL.64 [R1+0x108], R14 ;  /* 0x0001080e01007387 */ /* 0x000fe20000100a00 */
[----:B------:R-:W-:-:S03]  /*5dd90*/  NOP ;  /* 0x0000000000007918 */ /* 0x000fc60000000000 */
[----:B------:R-:W0:Y:S04]  /*5dda0*/  LDS.128 R12, [R56] ;  /* 0x00000000380c7984 */ /* 0x000e280000000c00 */
[----:B------:R-:W2:Y:S04]  /*5ddb0*/  LDL.LU R17, [R1+0x16c] ;  /* 0x00016c0001117983 */ /* 0x000ea80000300800 */
[----:B------:R-:W2:Y:S01]  /*5ddc0*/  LDL.LU R18, [R1+0x2e0] ;  /* 0x0002e00001127983 */ /* 0x000ea20000300800 */
[----:B-1----:R-:W-:-:S03]  /*5ddd0*/  PRMT R8, R38, 0x5410, R31 ;  /* 0x0000541026087816 */ /* 0x002fc6000000001f */
[----:B0-----:R-:W-:Y:S04]  /*5dde0*/  STL.64 [R1+0xf0], R12 ;  /* 0x0000f00c01007387 */ /* 0x001fe80000100a00 */
[----:B------:R-:W-:Y:S01]  /*5ddf0*/  STL.64 [R1+0xf8], R14 ;  /* 0x0000f80e01007387 */ /* 0x000fe20000100a00 */
[----:B------:R-:W-:-:S03]  /*5de00*/  NOP ;  /* 0x0000000000007918 */ /* 0x000fc60000000000 */
[----:B------:R-:W2:Y:S01]  /*5de10*/  LDL.LU R38, [R1+0x168] ;  /* 0x0001680001267983 */ /* 0x000ea20000300800 */
[----:B------:R-:W-:-:S03]  /*5de20*/  PRMT R9, R43, 0x5410, R39 ;  /* 0x000054102b097816 */ /* 0x000fc60000000027 */
        /* <DEDUP_REMOVED lines=9> */
[----:B------:R-:W-:-:S02]  /*5dec0*/  PRMT R10, R45, 0x5410, R44 ;  /* 0x000054102d0a7816 */ /* 0x000fc4000000002c */
[----:B------:R-:W-:Y:S01]  /*5ded0*/  PRMT R11, R47, 0x5410, R46 ;  /* 0x000054102f0b7816 */ /* 0x000fe2000000002e */
[----:B------:R-:W2:Y:S04]  /*5dee0*/  LDL.LU R44, [R1+0x174] ;  /* 0x00017400012c7983 */ /* 0x000ea80000300800 */
[----:B------:R-:W2:Y:S04]  /*5def0*/  LDL.LU R45, [R1+0x2ec] ;  /* 0x0002ec00012d7983 */ /* 0x000ea80000300800 */
[----:B------:R-:W2:Y:S04]  /*5df00*/  LDL.LU R46, [R1+0x170] ;  /* 0x00017000012e7983 */ /* 0x000ea80000300800 */
[----:B------:R-:W2:Y:S04]  /*5df10*/  LDL.LU R47, [R1+0x24c] ;  /* 0x00024c00012f7983 */ /* 0x000ea80000300800 */
[----:B------:R3:W-:Y:S01]  /*5df20*/  STSM.16.M88.4 [R56], R8 ;  /* 0x0000000838007844 */ /* 0x0007e20000000200 */
[----:B------:R-:W-:-:S03]  /*5df30*/  NOP ;  /* 0x0000000000007918 */ /* 0x000fc60000000000 */
[----:B------:R-:W0:Y:S01]  /*5df40*/  LDS.128 R12, [R56] ;  /* 0x00000000380c7984 */ /* 0x000e220000000c00 */
[----:B---3--:R-:W-:-:S03]  /*5df50*/  PRMT R8, R26, 0x5410, R25 ;  /* 0x000054101a087816 */ /* 0x008fc60000000019 */
[----:B------:R-:W3:Y:S04]  /*5df60*/  LDL.LU R25, [R1+0x20c] ;  /* 0x00020c0001197983 */ /* 0x000ee80000300800 */
[----:B------:R-:W3:Y:S04]  /*5df70*/  LDL.LU R26, [R1+0x3c8] ;  /* 0x0003c800011a7983 */ /* 0x000ee80000300800 */
[----:B0-----:R-:W-:Y:S04]  /*5df80*/  STL.64 [R1+0xe0], R12 ;  /* 0x0000e00c01007387 */ /* 0x001fe80000100a00 */
[----:B------:R-:W-:Y:S01]  /*5df90*/  STL.64 [R1+0xe8], R14 ;  /* 0x0000e80e01007387 */ /* 0x000fe20000100a00 */
[----:B------:R-:W-:Y:S01]  /*5dfa0*/  NOP ;  /* 0x0000000000007918 */ /* 0x000fe20000000000 */
[----:B----4-:R-:W-:-:S02]  /*5dfb0*/  PRMT R9, R28, 0x5410, R27 ;  /* 0x000054101c097816 */ /* 0x010fc4000000001b */
[----:B------:R-:W4:Y:S04]  /*5dfc0*/  LDL.LU R27, [R1+0x208] ;  /* 0x00020800011b7983 */ /* 0x000f280000300800 */
[----:B------:R-:W4:Y:S01]  /*5dfd0*/  LDL.LU R28, [R1+0x3c4] ;  /* 0x0003c400011c7983 */ /* 0x000f220000300800 */
[----:B--2---:R-:W-:-:S03]  /*5dfe0*/  PRMT R10, R30, 0x5410, R29 ;  /* 0x000054101e0a7816 */ /* 0x004fc6000000001d */
[----:B------:R-:W2:Y:S04]  /*5dff0*/  LDL.LU R29, [R1+0x204] ;  /* 0x00020400011d7983 */ /* 0x000ea80000300800 */
[----:B------:R-:W2:Y:S01]  /*5e000*/  LDL.LU R30, [R1+0x384] ;  /* 0x00038400011e7983 */ /* 0x000ea20000300800 */
[----:B------:R-:W-:-:S03]  /*5e010*/  PRMT R11, R37, 0x5410, R36 ;  /* 0x00005410250b7816 */ /* 0x000fc60000000024 */
[----:B------:R-:W2:Y:S04]  /*5e020*/  LDL.LU R36, [R1+0x200] ;  /* 0x0002000001247983 */ /* 0x000ea80000300800 */
[----:B------:R-:W2:Y:S04]  /*5e030*/  LDL.LU R37, [R1+0x380] ;  /* 0x0003800001257983 */ /* 0x000ea80000300800 */
[----:B------:R0:W-:Y:S01]  /*5e040*/  STSM.16.M88.4 [R56], R8 ;  /* 0x0000000838007844 */ /* 0x0001e20000000200 */
[----:B------:R-:W-:-:S03]  /*5e050*/  NOP ;  /* 0x0000000000007918 */ /* 0x000fc60000000000 */
[----:B------:R-:W1:Y:S01]  /*5e060*/  LDS.128 R12, [R56] ;  /* 0x00000000380c7984 */ /* 0x000e620000000c00 */
[----:B0-----:R-:W-:Y:S02]  /*5e070*/  PRMT R8, R18, 0x5410, R17 ;  /* 0x0000541012087816 */ /* 0x001fe40000000011 */
[----:B------:R-:W-:Y:S02]  /*5e080*/  PRMT R9, R39, 0x5410, R38 ;  /* 0x0000541027097816 */ /* 0x000fe40000000026 */
[----:B------:R-:W2:Y:S04]  /*5e090*/  LDL.LU R38, [R1+0x218] ;  /* 0x0002180001267983 */ /* 0x000ea80000300800 */
[----:B------:R-:W2:Y:S01]  /*5e0a0*/  LDL.LU R39, [R1+0x408] ;  /* 0x0004080001277983 */ /* 0x000ea20000300800 */
[----:B------:R-:W-:-:S03]  /*5e0b0*/  PRMT R10, R20, 0x5410, R19 ;  /* 0x00005410140a7816 */ /* 0x000fc60000000013 */
[----:B-1----:R-:W-:Y:S01]  /*5e0c0*/  STL [R1+0xd4], R13 ;  /* 0x0000d40d01007387 */ /* 0x002fe20000100800 */
[----:B------:R-:W-:Y:S01]  /*5e0d0*/  PRMT R11, R22, 0x5410, R21 ;  /* 0x00005410160b7816 */ /* 0x000fe20000000015 */
[----:B------:R-:W-:-:S04]  /*5e0e0*/  NOP ;  /* 0x0000000000007918 */ /* 0x000fc80000000000 */
[----:B------:R0:W-:Y:S04]  /*5e0f0*/  STSM.16.M88.4 [R56], R8 ;  /* 0x0000000838007844 */ /* 0x0001e80000000200 */
[----:B------:R-:W-:Y:S01]  /*5e100*/  STL.64 [R1+0xd8], R14 ;  /* 0x0000d80e01007387 */ /* 0x000fe20000100a00 */
[----:B0-----:R-:W-:-:S03]  /*5e110*/  PRMT R9, R43, 0x5410, R31 ;  /* 0x000054102b097816 */ /* 0x001fc6000000001f */
[----:B------:R-:W2:Y:S04]  /*5e120*/  LDL.LU R31, [R1+0x214] ;  /* 0x00021400011f7983 */ /* 0x000ea80000300800 */
[----:B------:R-:W2:Y:S01]  /*5e130*/  LDL.LU R43, [R1+0x3ec] ;  /* 0x0003ec00012b7983 */ /* 0x000ea20000300800 */
[----:B------:R-:W-:Y:S01]  /*5e140*/  IMAD.MOV.U32 R3, RZ, RZ, R12 ;  /* 0x000000ffff037224 */ /* 0x000fe200078e000c */
[----:B------:R-:W-:Y:S02]  /*5e150*/  NOP ;  /* 0x0000000000007918 */ /* 0x000fe40000000000 */
[----:B------:R-:W0:Y:S01]  /*5e160*/  LDS.128 R12, [R56] ;  /* 0x00000000380c7984 */ /* 0x000e220000000c00 */
[----:B------:R-:W-:Y:S02]  /*5e170*/  PRMT R8, R24, 0x5410, R23 ;  /* 0x0000541018087816 */ /* 0x000fe40000000017 */
[----:B------:R-:W-:-:S02]  /*5e180*/  PRMT R10, R45, 0x5410, R44 ;  /* 0x000054102d0a7816 */ /* 0x000fc4000000002c */
[----:B------:R-:W-:Y:S01]  /*5e190*/  PRMT R11, R47, 0x5410, R46 ;  /* 0x000054102f0b7816 */ /* 0x000fe2000000002e */
[----:B------:R-:W2:Y:S01]  /*5e1a0*/  LDL.LU R44, [R1+0x210] ;  /* 0x00021000012c7983 */ /* 0x000ea20000300800 */
[----:B------:R-:W-:-:S03]  /*5e1b0*/  NOP ;  /* 0x0000000000007918 */ /* 0x000fc60000000000 */
[----:B------:R-:W2:Y:S04]  /*5e1c0*/  LDL.LU R45, [R1+0x3e8] ;  /* 0x0003e800012d7983 */ /* 0x000ea80000300800 */
[----:B------:R-:W2:Y:S04]  /*5e1d0*/  LDL.LU R46, [R1+0x1e0] ;  /* 0x0001e000012e7983 */ /* 0x000ea80000300800 */
[----:B------:R-:W2:Y:S04]  /*5e1e0*/  LDL.LU R47, [R1+0x260] ;  /* 0x00026000012f7983 */ /* 0x000ea80000300800 */
[----:B------:R-:W-:Y:S04]  /*5e1f0*/  STSM.16.M88.4 [R56], R8 ;  /* 0x0000000838007844 */ /* 0x000fe80000000200 */
[----:B0-----:R-:W-:Y:S01]  /*5e200*/  STL [R1+0xc0], R12 ;  /* 0x0000c00c01007387 */ /* 0x001fe20000100800 */
[----:B------:R-:W-:-:S03]  /*5e210*/  IMAD.MOV.U32 R2, RZ, RZ, R13 ;  /* 0x000000ffff027224 */ /* 0x000fc600078e000d */
[----:B------:R-:W-:Y:S01]  /*5e220*/  STL.64 [R1+0xc8], R14 ;  /* 0x0000c80e01007387 */ /* 0x000fe20000100a00 */
[----:B------:R-:W-:-:S03]  /*5e230*/  NOP ;  /* 0x0000000000007918 */ /* 0x000fc60000000000 */
[----:B------:R-:W0:Y:S04]  /*5e240*/  LDS.128 R12, [R56] ;  /* 0x00000000380c7984 */ /* 0x000e280000000c00 */
[----:B0-----:R-:W-:Y:S04]  /*5e250*/  STL.64 [R1+0xb0], R12 ;  /* 0x0000b00c01007387 */ /* 0x001fe80000100a00 */
[----:B------:R-:W-:Y:S01]  /*5e260*/  STL.64 [R1+0xb8], R14 ;  /* 0x0000b80e01007387 */ /* 0x000fe20000100a00 */
[----:B---3--:R-:W-:Y:S01]  /*5e270*/  PRMT R8, R26, 0x5410, R25 ;  /* 0x000054101a087816 */ /* 0x008fe20000000019 */
[----:B------:R-:W-:-:S02]  /*5e280*/  NOP ;  /* 0x0000000000007918 */ /* 0x000fc40000000000 */
        /* <DEDUP_REMOVED lines=14> */
[----:B------:R-:W-:-:S03]  /*5e370*/  PRMT R11, R37, 0x5410, R36 ;  /* 0x00005410250b7816 */ /* 0x000fc60000000024 */
[----:B------:R-:W2:Y:S04]  /*5e380*/  LDL.LU R36, [R1+0x2a0] ;  /* 0x0002a00001247983 */ /* 0x000ea80000300800 */
[----:B------:R0:W-:Y:S01]  /*5e390*/  STSM.16.M88.4 [R56], R8 ;  /* 0x0000000838007844 */ /* 0x0001e20000000200 */
[----:B------:R-:W-:-:S03]  /*5e3a0*/  NOP ;  /* 0x0000000000007918 */ /* 0x000fc60000000000 */
[----:B------:R-:W2:Y:S04]  /*5e3b0*/  LDL.LU R37, [R1+0x4a4] ;  /* 0x0004a40001257983 */ /* 0x000ea80000300800 */
[----:B------:R-:W1:Y:S01]  /*5e3c0*/  LDS.128 R12, [R56] ;  /* 0x00000000380c7984 */ /* 0x000e620000000c00 */
[----:B0-----:R-:W-:-:S03]  /*5e3d0*/  PRMT R8, R39, 0x5410, R38 ;  /* 0x0000541027087816 */ /* 0x001fc60000000026 */
[----:B------:R-:W2:Y:S04]  /*5e3e0*/  LDL.LU R38, [R1+0x1e4] ;  /* 0x0001e40001267983 */ /* 0x000ea80000300800 */
[----:B------:R-:W2:Y:S04]  /*5e3f0*/  LDL.LU R39, [R1+0x284] ;  /* 0x0002840001277983 */ /* 0x000ea80000300800 */
[----:B-1----:R-:W-:Y:S04]  /*5e400*/  STL [R1+0xa0], R12 ;  /* 0x0000a00c01007387 */ /* 0x002fe80000100800 */
[----:B------:R-:W2:Y:S04]  /*5e410*/  LDL.LU R25, [R1+0x348] ;  /* 0x0003480001197983 */ /* 0x000ea80000300800 */
[----:B------:R-:W2:Y:S01]  /*5e420*/  LDL.LU R26, [R1+0x564] ;  /* 0x00056400011a7983 */ /* 0x000ea20000300800 */
[----:B------:R-:W-:-:S03]  /*5e430*/  PRMT R9, R43, 0x5410, R31 ;  /* 0x000054102b097816 */ /* 0x000fc6000000001f */
[----:B------:R-:W2:Y:S04]  /*5e440*/  LDL.LU R31, [R1+0x344] ;  /* 0x00034400011f7983 */ /* 0x000ea80000300800 */
[----:B------:R-:W2:Y:S01]  /*5e450*/  LDL.LU R43, [R1+0x560] ;  /* 0x00056000012b7983 */ /* 0x000ea20000300800 */
[----:B------:R-:W-:Y:S02]  /*5e460*/  IMAD.MOV.U32 R51, RZ, RZ, R13 ;  /* 0x000000ffff337224 */ /* 0x000fe400078e000d */
[----:B------:R-:W-:Y:S02]  /*5e470*/  IMAD.MOV.U32 R61, RZ, RZ, R14 ;  /* 0x000000ffff3d7224 */ /* 0x000fe400078e000e */
[----:B------:R-:W-:Y:S01]  /*5e480*/  IMAD.MOV.U32 R60, RZ, RZ, R15 ;  /* 0x000000ffff3c7224 */ /* 0x000fe200078e000f */
[----:B------:R-:W-:Y:S01]  /*5e490*/  NOP ;  /* 0x0000000000007918 */ /* 0x000fe20000000000 */
[----:B------:R-:W-:-:S02]  /*5e4a0*/  PRMT R10, R45, 0x5410, R44 ;  /* 0x000054102d0a7816 */ /* 0x000fc4000000002c */
        /* <DEDUP_REMOVED lines=8> */
[----:B------:R-:W-:Y:S04]  /*5e530*/  STL.64 [R1+0x1768], R60 ;  /* 0x0017683c01007387 */ /* 0x000fe80000100a00 */
[----:B0-----:R-:W-:Y:S04]  /*5e540*/  STL.64 [R1+0x90], R12 ;  /* 0x0000900c01007387 */ /* 0x001fe80000100a00 */
[----:B------:R-:W-:Y:S01]  /*5e550*/  STL.64 [R1+0x98], R14 ;  /* 0x0000980e01007387 */ /* 0x000fe20000100a00 */
[----:B------:R-:W-:Y:S01]  /*5e560*/  NOP ;  /* 0x0000000000007918 */ /* 0x000fe20000000000 */
[----:B---3--:R-:W-:-:S02]  /*5e570*/  PRMT R8, R18, 0x5410, R17 ;  /* 0x0000541012087816 */ /* 0x008fc40000000011 */
[----:B------:R-:W-:Y:S02]  /*5e580*/  PRMT R9, R20, 0x5410, R19 ;  /* 0x0000541014097816 */ /* 0x000fe40000000013 */
[----:B------:R-:W-:Y:S02]  /*5e590*/  PRMT R10, R22, 0x5410, R21 ;  /* 0x00005410160a7816 */ /* 0x000fe40000000015 */
[----:B------:R-:W-:-:S05]  /*5e5a0*/  PRMT R11, R24, 0x5410, R23 ;  /* 0x00005410180b7816 */ /* 0x000fca0000000017 */
[----:B------:R4:W-:Y:S01]  /*5e5b0*/  STSM.16.M88.4 [R56], R8 ;  /* 0x0000000838007844 */ /* 0x0009e20000000200 */
[----:B------:R-:W-:-:S03]  /*5e5c0*/  NOP ;  /* 0x0000000000007918 */ /* 0x000fc60000000000 */
[----:B------:R-:W0:Y:S01]  /*5e5d0*/  LDS.128 R12, [R56] ;  /* 0x00000000380c7984 */ /* 0x000e220000000c00 */
[----:B----4-:R-:W-:-:S03]  /*5e5e0*/  PRMT R8, R28, 0x5410, R27 ;  /* 0x000054101c087816 */ /* 0x010fc6000000001b */
[----:B------:R-:W3:Y:S04]  /*5e5f0*/  LDL.LU R27, [R1+0x3a0] ;  /* 0x0003a000011b7983 */ /* 0x000ee80000300800 */
[----:B------:R-:W3:Y:S01]  /*5e600*/  LDL.LU R28, [R1+0x590] ;  /* 0x00059000011c7983 */ /* 0x000ee20000300800 */
[----:B--2---:R-:W-:-:S03]  /*5e610*/  PRMT R9, R30, 0x5410, R29 ;  /* 0x000054101e097816 */ /* 0x004fc6000000001d */
[----:B0-----:R-:W-:Y:S04]  /*5e620*/  STL.64 [R1+0x80], R12 ;  /* 0x0000800c01007387 */ /* 0x001fe80000100a00 */
[----:B------:R-:W-:Y:S01]  /*5e630*/  STL.64 [R1+0x88], R14 ;  /* 0x0000880e01007387 */ /* 0x000fe20000100a00 */
[----:B------:R-:W-:-:S03]  /*5e640*/  NOP ;  /* 0x0000000000007918 */ /* 0x000fc60000000000 */
[----:B------:R-:W2:Y:S01]  /*5e650*/  LDL.LU R29, [R1+0x38c] ;  /* 0x00038c00011d7983 */ /* 0x000ea20000300800 */
[----:B------:R-:W-:-:S03]  /*5e660*/  PRMT R10, R37, 0x5410, R36 ;  /* 0x00005410250a7816 */ /* 0x000fc60000000024 */
[----:B------:R-:W2:Y:S04]  /*5e670*/  LDL.LU R30, [R1+0x588] ;  /* 0x00058800011e7983 */ /* 0x000ea80000300800 */
[----:B------:R-:W4:Y:S04]  /*5e680*/  LDL.LU R36, [R1+0x388] ;  /* 0x0003880001247983 */ /* 0x000f280000300800 */
[----:B------:R-:W4:Y:S01]  /*5e690*/  LDL.LU R37, [R1+0x584] ;  /* 0x0005840001257983 */ /* 0x000f220000300800 */
[----:B------:R-:W-:-:S03]  /*5e6a0*/  PRMT R11, R39, 0x5410, R38 ;  /* 0x00005410270b7816 */ /* 0x000fc60000000026 */
[----:B------:R-:W4:Y:S04]  /*5e6b0*/  LDL.LU R38, [R1+0x1e8] ;  /* 0x0001e80001267983 */ /* 0x000f280000300800 */
[----:B------:R-:W4:Y:S04]  /*5e6c0*/  LDL.LU R39, [R1+0x288] ;  /* 0x0002880001277983 */ /* 0x000f280000300800 */
[----:B------:R0:W-:Y:S01]  /*5e6d0*/  STSM.16.M88.4 [R56], R8 ;  /* 0x0000000838007844 */ /* 0x0001e20000000200 */
[----:B------:R-:W-:-:S03]  /*5e6e0*/  NOP ;  /* 0x0000000000007918 */ /* 0x000fc60000000000 */
[----:B------:R-:W1:Y:S04]  /*5e6f0*/  LDS.128 R12, [R56] ;  /* 0x00000000380c7984 */ /* 0x000e680000000c00 */
[----:B------:R-:W4:Y:S04]  /*5e700*/  LDL.LU R17, [R1+0x400] ;  /* 0x0004000001117983 */ /* 0x000f280000300800 */
[----:B------:R-:W4:Y:S04]  /*5e710*/  LDL.LU R18, [R1+0xa48] ;  /* 0x000a480001127983 */ /* 0x000f280000300800 */
[----:B------:R-:W4:Y:S04]  /*5e720*/  LDL.LU R19, [R1+0x3e4] ;  /* 0x0003e40001137983 */ /* 0x000f280000300800 */
[----:B------:R-:W4:Y:S04]  /*5e730*/  LDL.LU R20, [R1+0x9ec] ;  /* 0x0009ec0001147983 */ /* 0x000f280000300800 */
[----:B------:R-:W4:Y:S04]  /*5e740*/  LDL.LU R21, [R1+0x3e0] ;  /* 0x0003e00001157983 */ /* 0x000f280000300800 */
[----:B------:R-:W4:Y:S01]  /*5e750*/  LDL.LU R22, [R1+0x9e8] ;  /* 0x0009e80001167983 */ /* 0x000f220000300800 */
[----:B0-----:R-:W-:-:S03]  /*5e760*/  PRMT R8, R26, 0x5410, R25 ;  /* 0x000054101a087816 */ /* 0x001fc60000000019 */
[----:B------:R-:W4:Y:S04]  /*5e770*/  LDL.LU R23, [R1+0x3a4] ;  /* 0x0003a40001177983 */ /* 0x000f280000300800 */
[----:B------:R-:W4:Y:S01]  /*5e780*/  LDL.LU R24, [R1+0x59c] ;  /* 0x00059c0001187983 */ /* 0x000f220000300800 */
[----:B------:R-:W-:-:S03]  /*5e790*/  PRMT R9, R43, 0x5410, R31 ;  /* 0x000054102b097816 */ /* 0x000fc6000000001f */
[----:B-1----:R-:W-:Y:S04]  /*5e7a0*/  STL [R1+0x74], R13 ;  /* 0x0000740d01007387 */ /* 0x002fe80000100800 */
[----:B------:R-:W-:Y:S04]  /*5e7b0*/  STL.64 [R1+0x78], R14 ;  /* 0x0000780e01007387 */ /* 0x000fe80000100a00 */
[----:B------:R-:W4:Y:S04]  /*5e7c0*/  LDL.LU R25, [R1+0x448] ;  /* 0x0004480001197983 */ /* 0x000f280000300800 */
[----:B------:R-:W4:Y:S04]  /*5e7d0*/  LDL.LU R26, [R1+0xad0] ;  /* 0x000ad000011a7983 */ /* 0x000f280000300800 */
[----:B------:R-:W4:Y:S04]  /*5e7e0*/  LDL.LU R31, [R1+0x42c] ;  /* 0x00042c00011f7983 */ /* 0x000f280000300800 */
[----:B------:R-:W4:Y:S01]  /*5e7f0*/  LDL.LU R43, [R1+0xa64] ;  /* 0x000a6400012b7983 */ /* 0x000f220000300800 */
[----:B------:R-:W-:-:S02]  /*5e800*/  PRMT R10, R45, 0x5410, R44 ;  /* 0x000054102d0a7816 */ /* 0x000fc4000000002c */
[----:B------:R-:W-:Y:S01]  /*5e810*/  PRMT R11, R47, 0x5410, R46 ;  /* 0x000054102f0b7816 */ /* 0x000fe2000000002e */
[----:B------:R-:W-:-:S04]  /*5e820*/  NOP ;  /* 0x0000000000007918 */ /* 0x000fc80000000000 */
[----:B------:R3:W-:Y:S01]  /*5e830*/  STSM.16.M88.4 [R56], R8 ;  /* 0x0000000838007844 */ /* 0x0007e20000000200 */
[----:B------:R-:W-:Y:S01]  /*5e840*/  IMAD.MOV.U32 R52, RZ, RZ, R12 ;  /* 0x000000ffff347224 */ /* 0x000fe200078e000c */
[----:B------:R-:W-:Y:S02]  /*5e850*/  NOP ;  /* 0x0000000000007918 */ /* 0x000fe40000000000 */
[----:B------:R-:W0:Y:S04]  /*5e860*/  LDS.128 R12, [R56] ;  /* 0x00000000380c7984 */ /* 0x000e280000000c00 */
[----:B------:R-:W4:Y:S04]  /*5e870*/  LDL.LU R44, [R1+0x420] ;  /* 0x00042000012c7983 */ /* 0x000f280000300800 */
[----:B------:R-:W4:Y:S04]  /*5e880*/  LDL.LU R45, [R1+0xa4c] ;  /* 0x000a4c00012d7983 */ /* 0x000f280000300800 */
[----:B------:R-:W4:Y:S04]  /*5e890*/  LDL.LU R46, [R1+0x1ec] ;  /* 0x0001ec00012e7983 */ /* 0x000f280000300800 */
[----:B------:R-:W4:Y:S01]  /*5e8a0*/  LDL.LU R47, [R1+0x2a4] ;  /* 0x0002a400012f7983 */ /* 0x000f220000300800 */
[----:B---3--:R-:W-:-:S03]  /*5e8b0*/  PRMT R8, R28, 0x5410, R27 ;  /* 0x000054101c087816 */ /* 0x008fc6000000001b */
[----:B------:R-:W3:Y:S04]  /*5e8c0*/  LDL.LU R27, [R1+0x48c] ;  /* 0x00048c00011b7983 */ /* 0x000ee80000300800 */
[----:B------:R-:W3:Y:S04]  /*5e8d0*/  LDL.LU R28, [R1+0x13e0] ;  /* 0x0013e000011c7983 */ /* 0x000ee80000300800 */
[----:B0-----:R-:W-:Y:S04]  /*5e8e0*/  STL.64 [R1+0x60], R12 ;  /* 0x0000600c01007387 */ /* 0x001fe80000100a00 */
[----:B------:R-:W-:Y:S01]  /*5e8f0*/  STL.64 [R1+0x68], R14 ;  /* 0x0000680e01007387 */ /* 0x000fe20000100a00 */
[----:B------:R-:W-:Y:S01]  /*5e900*/  NOP ;  /* 0x0000000000007918 */ /* 0x000fe20000000000 */
[----:B--2---:R-:W-:-:S02]  /*5e910*/  PRMT R9, R30, 0x5410, R29 ;  /* 0x000054101e097816 */ /* 0x004fc4000000001d */
[----:B------:R-:W2:Y:S04]  /*5e920*/  LDL.LU R29, [R1+0x488] ;  /* 0x00048800011d7983 */ /* 0x000ea80000300800 */
[----:B------:R-:W2:Y:S01]  /*5e930*/  LDL.LU R30, [R1+0x13dc] ;  /* 0x0013dc00011e7983 */ /* 0x000ea20000300800 */
[----:B----4-:R-:W-:-:S03]  /*5e940*/  PRMT R10, R37, 0x5410, R36 ;  /* 0x00005410250a7816 */ /* 0x010fc60000000024 */
[----:B------:R-:W4:Y:S04]  /*5e950*/  LDL.LU R36, [R1+0x484] ;  /* 0x0004840001247983 */ /* 0x000f280000300800 */
[----:B------:R-:W4:Y:S01]  /*5e960*/  LDL.LU R37, [R1+0x13d8] ;  /* 0x0013d80001257983 */ /* 0x000f220000300800 */
[----:B------:R-:W-:-:S03]  /*5e970*/  PRMT R11, R39, 0x5410, R38 ;  /* 0x00005410270b7816 */ /* 0x000fc60000000026 */
[----:B------:R-:W2:Y:S04]  /*5e980*/  LDL.LU R38, [R1+0x480] ;  /* 0x0004800001267983 */ /* 0x000ea80000300800 */
[----:B------:R0:W-:Y:S01]  /*5e990*/  STSM.16.M88.4 [R56], R8 ;  /* 0x0000000838007844 */ /* 0x0001e20000000200 */
[----:B------:R-:W-:-:S03]  /*5e9a0*/  NOP ;  /* 0x0000000000007918 */ /* 0x000fc60000000000 */
[----:B------:R-:W1:Y:S04]  /*5e9b0*/  LDS.128 R12, [R56] ;  /* 0x00000000380c7984 */ /* 0x000e680000000c00 */
[----:B------:R-:W2:Y:S01]  /*5e9c0*/  LDL.LU R39, [R1+0x13d4] ;  /* 0x0013d40001277983 */ /* 0x000ea20000300800 */
[----:B0-----:R-:W-:Y:S02]  /*5e9d0*/  PRMT R8, R18, 0x5410, R17 ;  /* 0x0000541012087816 */ /* 0x001fe40000000011 */
[----:B------:R-:W-:Y:S02]  /*5e9e0*/  PRMT R9, R20, 0x5410, R19 ;  /* 0x0000541014097816 */ /* 0x000fe40000000013 */
[----:B------:R-:W-:Y:S02]  /*5e9f0*/  PRMT R10, R22, 0x5410, R21 ;  /* 0x00005410160a7816 */ /* 0x000fe40000000015 */
[----:B------:R-:W-:Y:S01]  /*5ea00*/  PRMT R11, R24, 0x5410, R23 ;  /* 0x00005410180b7816 */ /* 0x000fe20000000017 */
[----:B------:R-:W-:-:S04]  /*5ea10*/  NOP ;  /* 0x0000000000007918 */ /* 0x000fc80000000000 */
[----:B------:R0:W-:Y:S04]  /*5ea20*/  STSM.16.M88.4 [R56], R8 ;  /* 0x0000000838007844 */ /* 0x0001e80000000200 */
[----:B-1----:R-:W-:Y:S04]  /*5ea30*/  STL [R1+0x50], R12 ;  /* 0x0000500c01007387 */ /* 0x002fe80000100800 */
        /* <DEDUP_REMOVED lines=9> */
[----:B------:R-:W2:Y:S04]  /*5ead0*/  LDL.LU R44, [R1+0x4c4] ;  /* 0x0004c400012c7983 */ /* 0x000ea80000300800 */
[----:B------:R-:W2:Y:S01]  /*5eae0*/  LDL.LU R45, [R1+0x13e8] ;  /* 0x0013e800012d7983 */ /* 0x000ea20000300800 */
[----:B------:R-:W-:Y:S01]  /*5eaf0*/  PRMT R11, R47, 0x5410, R46 ;  /* 0x000054102f0b7816 */ /* 0x000fe2000000002e */
[----:B------:R-:W-:-:S04]  /*5eb00*/  NOP ;  /* 0x0000000000007918 */ /* 0x000fc80000000000 */
[----:B------:R-:W-:Y:S04]  /*5eb10*/  STSM.16.M88.4 [R56], R8 ;  /* 0x0000000838007844 */ /* 0x000fe80000000200 */
[----:B0-----:R-:W-:Y:S04]  /*5eb20*/  STL.64 [R1+0x40], R12 ;  /* 0x0000400c01007387 */ /* 0x001fe80000100a00 */
[----:B------:R-:W-:Y:S04]  /*5eb30*/  STL [R1+0x4c], R15 ;  /* 0x00004c0f01007387 */ /* 0x000fe80000100800 */
[----:B------:R-:W2:Y:S04]  /*5eb40*/  LDL.LU R23, [R1+0x4c0] ;  /* 0x0004c00001177983 */ /* 0x000ea80000300800 */
[----:B------:R-:W2:Y:S04]  /*5eb50*/  LDL.LU R26, [R1+0x13e4] ;  /* 0x0013e400011a7983 */ /* 0x000ea80000300800 */
[----:B------:R-:W2:Y:S04]  /*5eb60*/  LDL.LU R46, [R1+0x1f0] ;  /* 0x0001f000012e7983 */ /* 0x000ea80000300800 */
[----:B------:R-:W2:Y:S01]  /*5eb70*/  LDL.LU R47, [R1+0x2a8] ;  /* 0x0002a800012f7983 */ /* 0x000ea20000300800 */
[----:B------:R-:W-:Y:S01]  /*5eb80*/  IMAD.MOV.U32 R7, RZ, RZ, R14 ;  /* 0x000000ffff077224 */ /* 0x000fe200078e000e */
[----:B------:R-:W-:-:S02]  /*5eb90*/  NOP ;  /* 0x0000000000007918 */ /* 0x000fc40000000000 */
[----:B------:R-:W0:Y:S04]  /*5eba0*/  LDS.128 R12, [R56] ;  /* 0x00000000380c7984 */ /* 0x000e280000000c00 */
[----:B------:R-:W-:Y:S01]  /*5ebb0*/  STL.64 [R1+0x1750], R6 ;  /* 0x0017500601007387 */ /* 0x000fe20000100a00 */
[----:B0-----:R-:W-:Y:S02]  /*5ebc0*/  IMAD.MOV.U32 R59, RZ, RZ, R14 ;  /* 0x000000ffff3b7224 */ /* 0x001fe400078e000e */
[----:B------:R-:W-:Y:S01]  /*5ebd0*/  IMAD.MOV.U32 R58, RZ, RZ, R15 ;  /* 0x000000ffff3a7224 */ /* 0x000fe200078e000f */
[----:B---3--:R-:W-:Y:S02]  /*5ebe0*/  PRMT R8, R28, 0x5410, R27 ;  /* 0x000054101c087816 */ /* 0x008fe4000000001b */
[----:B----4-:R-:W-:-:S02]  /*5ebf0*/  PRMT R10, R37, 0x5410, R36 ;  /* 0x00005410250a7816 */ /* 0x010fc40000000024 */
[----:B------:R-:W3:Y:S04]  /*5ec00*/  LDL.LU R36, [R1+0x508] ;  /* 0x0005080001247983 */ /* 0x000ee80000300800 */
[----:B------:R-:W3:Y:S01]  /*5ec10*/  LDL.LU R37, [R1+0x13fc] ;  /* 0x0013fc0001257983 */ /* 0x000ee20000300800 */
[----:B--2---:R-:W-:Y:S02]  /*5ec20*/  PRMT R9, R30, 0x5410, R29 ;  /* 0x000054101e097816 */ /* 0x004fe4000000001d */
[----:B------:R-:W-:Y:S01]  /*5ec30*/  PRMT R11, R39, 0x5410, R38 ;  /* 0x00005410270b7816 */ /* 0x000fe20000000026 */
[----:B------:R-:W-:Y:S01]  /*5ec40*/  NOP ;  /* 0x0000000000007918 */ /* 0x000fe20000000000 */
[----:B------:R-:W2:Y:S04]  /*5ec50*/  LDL.LU R38, [R1+0x504] ;  /* 0x0005040001267983 */ /* 0x000ea80000300800 */
[----:B------:R-:W2:Y:S04]  /*5ec60*/  LDL.LU R39, [R1+0x13f8] ;  /* 0x0013f80001277983 */ /* 0x000ea80000300800 */
[----:B------:R-:W-:Y:S04]  /*5ec70*/  STL [R1+0x30], R12 ;  /* 0x0000300c01007387 */ /* 0x000fe80000100800 */
[----:B------:R-:W4:Y:S04]  /*5ec80*/  LDL.LU R24, [R1+0x500] ;  /* 0x0005000001187983 */ /* 0x000f280000300800 */
[----:B------:R-:W4:Y:S04]  /*5ec90*/  LDL.LU R25, [R1+0x13f4] ;  /* 0x0013f40001197983 */ /* 0x000f280000300800 */
[----:B------:R-:W4:Y:S04]  /*5eca0*/  LDL.LU R27, [R1+0x4ec] ;  /* 0x0004ec00011b7983 */ /* 0x000f280000300800 */
[----:B------:R-:W4:Y:S04]  /*5ecb0*/  LDL.LU R28, [R1+0x13f0] ;  /* 0x0013f000011c7983 */ /* 0x000f280000300800 */
[----:B------:R-:W-:Y:S04]  /*5ecc0*/  STL.64 [R1+0x1740], R58 ;  /* 0x0017403a01007387 */ /* 0x000fe80000100a00 */
[----:B------:R-:W4:Y:S04]  /*5ecd0*/  LDL.LU R29, [R1+0x554] ;  /* 0x00055400011d7983 */ /* 0x000f280000300800 */
[----:B------:R-:W4:Y:S04]  /*5ece0*/  LDL.LU R30, [R1+0x140c] ;  /* 0x00140c00011e7983 */ /* 0x000f280000300800 */
[----:B------:R0:W-:Y:S02]  /*5ecf0*/  STSM.16.M88.4 [R56], R8 ;  /* 0x0000000838007844 */ /* 0x0001e40000000200 */
[----:B0-----:R-:W-:-:S02]  /*5ed00*/  PRMT R8, R43, 0x5410, R31 ;  /* 0x000054102b087816 */ /* 0x001fc4000000001f */
[----:B------:R-:W4:Y:S04]  /*5ed10*/  LDL.LU R31, [R1+0x550] ;  /* 0x00055000011f7983 */ /* 0x000f280000300800 */
[----:B------:R-:W4:Y:S01]  /*5ed20*/  LDL.LU R43, [R1+0x1408] ;  /* 0x00140800012b7983 */ /* 0x000f220000300800 */
[----:B------:R-:W-:Y:S01]  /*5ed30*/  IMAD.MOV.U32 R48, RZ, RZ, R13 ;  /* 0x000000ffff307224 */ /* 0x000fe200078e000d */
[----:B------:R-:W-:Y:S02]  /*5ed40*/  NOP ;  /* 0x0000000000007918 */ /* 0x000fe40000000000 */
[----:B------:R-:W0:Y:S01]  /*5ed50*/  LDS.128 R12, [R56] ;  /* 0x00000000380c7984 */ /* 0x000e220000000c00 */
[----:B------:R-:W-:-:S03]  /*5ed60*/  PRMT R9, R45, 0x5410, R44 ;  /* 0x000054102d097816 */ /* 0x000fc6000000002c */
[----:B------:R-:W4:Y:S04]  /*5ed70*/  LDL.LU R44, [R1+0x510] ;  /* 0x00051000012c7983 */ /* 0x000f280000300800 */
[----:B------:R-:W4:Y:S01]  /*5ed80*/  LDL.LU R45, [R1+0x1400] ;  /* 0x00140000012d7983 */ /* 0x000f220000300800 */
[----:B------:R-:W-:Y:S02]  /*5ed90*/  PRMT R10, R26, 0x5410, R23 ;  /* 0x000054101a0a7816 */ /* 0x000fe40000000017 */
[----:B------:R-:W-:Y:S01]  /*5eda0*/  PRMT R11, R47, 0x5410, R46 ;  /* 0x000054102f0b7816 */ /* 0x000fe2000000002e */
[----:B------:R-:W-:Y:S01]  /*5edb0*/  NOP ;  /* 0x0000000000007918 */ /* 0x000fe20000000000 */
[----:B------:R-:W4:Y:S04]  /*5edc0*/  LDL.LU R46, [R1+0x1f4] ;  /* 0x0001f400012e7983 */ /* 0x000f280000300800 */
[----:B------:R-:W4:Y:S01]  /*5edd0*/  LDL.LU R47, [R1+0x2c8] ;  /* 0x0002c800012f7983 */ /* 0x000f220000300800 */
[----:B0-----:R-:W-:-:S03]  /*5ede0*/  IMAD.MOV.U32 R49, RZ, RZ, R15 ;  /* 0x000000ffff317224 */ /* 0x001fc600078e000f */
[----:B------:R-:W-:Y:S04]  /*5edf0*/  STL.64 [R1+0x10], R12 ;  /* 0x0000100c01007387 */ /* 0x000fe80000100a00 */
[----:B------:R-:W-:Y:S04]  /*5ee00*/  STSM.16.M88.4 [R56], R8 ;  /* 0x0000000838007844 */ /* 0x000fe80000000200 */
[----:B------:R-:W-:Y:S01]  /*5ee10*/  STL [R1+0x18], R14 ;  /* 0x0000180e01007387 */ /* 0x000fe20000100800 */
[----:B------:R-:W-:-:S03]  /*5ee20*/  NOP ;  /* 0x0000000000007918 */ /* 0x000fc60000000000 */
[----:B------:R-:W0:Y:S04]  /*5ee30*/  LDS.128 R12, [R56] ;  /* 0x00000000380c7984 */ /* 0x000e280000000c00 */
[----:B------:R-:W-:Y:S04]  /*5ee40*/  STL.64 [R1+0x1758], R48 ;  /* 0x0017583001007387 */ /* 0x000fe80000100a00 */
[----:B------:R-:W4:Y:S04]  /*5ee50*/  LDL.LU R21, [R1+0x574] ;  /* 0x0005740001157983 */ /* 0x000f280000300800 */
[----:B------:R-:W4:Y:S01]  /*5ee60*/  LDL.LU R26, [R1+0x1424] ;  /* 0x00142400011a7983 */ /* 0x000f220000300800 */
[----:B0-----:R-:W-:Y:S01]  /*5ee70*/  IMAD.MOV.U32 R50, RZ, RZ, R12 ;  /* 0x000000ffff327224 */ /* 0x001fe200078e000c */
[----:B---3--:R-:W-:-:S02]  /*5ee80*/  PRMT R8, R37, 0x5410, R36 ;  /* 0x0000541025087816 */ /* 0x008fc40000000024 */
[----:B------:R-:W3:Y:S04]  /*5ee90*/  LDL.LU R36, [R1+0x570] ;  /* 0x0005700001247983 */ /* 0x000ee80000300800 */
[----:B------:R-:W3:Y:S01]  /*5eea0*/  LDL.LU R37, [R1+0x1420] ;  /* 0x0014200001257983 */ /* 0x000ee20000300800 */
[----:B--2---:R-:W-:-:S03]  /*5eeb0*/  PRMT R9, R39, 0x5410, R38 ;  /* 0x0000541027097816 */ /* 0x004fc60000000026 */
[----:B------:R-:W2:Y:S04]  /*5eec0*/  LDL.LU R38, [R1+0x56c] ;  /* 0x00056c0001267983 */ /* 0x000ea80000300800 */
[----:B------:R-:W2:Y:S01]  /*5eed0*/  LDL.LU R39, [R1+0x1418] ;  /* 0x0014180001277983 */ /* 0x000ea20000300800 */
[----:B----4-:R-:W-:-:S03]  /*5eee0*/  PRMT R11, R28, 0x5410, R27 ;  /* 0x000054101c0b7816 */ /* 0x010fc6000000001b */
[----:B------:R-:W4:Y:S04]  /*5eef0*/  LDL.LU R27, [R1+0x568] ;  /* 0x00056800011b7983 */ /* 0x000f280000300800 */
[----:B------:R-:W4:Y:S04]  /*5ef00*/  LDL.LU R28, [R1+0x1410] ;  /* 0x00141000011c7983 */ /* 0x000f280000300800 */
[----:B------:R0:W-:Y:S01]  /*5ef10*/  STL [R1+0x4], R13 ;  /* 0x0000040d01007387 */ /* 0x0001e20000100800 */
[----:B------:R-:W-:-:S03]  /*5ef20*/  PRMT R12, R30, 0x5410, R29 ;  /* 0x000054101e0c7816 */ /* 0x000fc6000000001d */
[----:B------:R1:W-:Y:S04]  /*5ef30*/  STL.64 [R1+0x8], R14 ;  /* 0x0000080e01007387 */ /* 0x0003e80000100a00 */
[----:B------:R-:W-:Y:S04]  /*5ef40*/  STL.64 [R1+0x1770], R50 ;  /* 0x0017703201007387 */ /* 0x000fe80000100a00 */
[----:B------:R-:W4:Y:S04]  /*5ef50*/  LDL.LU R29, [R1+0x580] ;  /* 0x00058000011d7983 */ /* 0x000f280000300800 */
[----:B------:R-:W4:Y:S01]  /*5ef60*/  LDL.LU R30, [R1+0x1434] ;  /* 0x00143400011e7983 */ /* 0x000f220000300800 */
[----:B0-----:R-:W-:-:S03]  /*5ef70*/  PRMT R13, R43, 0x5410, R31 ;  /* 0x000054102b0d7816 */ /* 0x001fc6000000001f */
[----:B------:R-:W4:Y:S04]  /*5ef80*/  LDL.LU R31, [R1+0x57c] ;  /* 0x00057c00011f7983 */ /* 0x000f280000300800 */
[----:B------:R-:W4:Y:S01]  /*5ef90*/  LDL.LU R43, [R1+0x1430] ;  /* 0x00143000012b7983 */ /* 0x000f220000300800 */
[----:B------:R-:W-:Y:S01]  /*5efa0*/  PRMT R10, R25, 0x5410, R24 ;  /* 0x00005410190a7816 */ /* 0x000fe20000000018 */
[----:B------:R-:W-:-:S04]  /*5efb0*/  NOP ;  /* 0x0000000000007918 */ /* 0x000fc80000000000 */
[----:B------:R-:W-:Y:S01]  /*5efc0*/  STSM.16.M88.4 [R56], R8 ;  /* 0x0000000838007844 */ /* 0x000fe20000000200 */
[----:B------:R-:W-:-:S03]  /*5efd0*/  NOP ;  /* 0x0000000000007918 */ /* 0x000fc60000000000 */
[----:B------:R-:W4:Y:S01]  /*5efe0*/  LDL.LU R22, [R1+0x578] ;  /* 0x0005780001167983 */ /* 0x000f220000300800 */
[----:B-1----:R-:W-:-:S03]  /*5eff0*/  PRMT R14, R45, 0x5410, R44 ;  /* 0x000054102d0e7816 */ /* 0x002fc6000000002c */
[----:B------:R-:W4:Y:S04]  /*5f000*/  LDL.LU R23, [R1+0x1428] ;  /* 0x0014280001177983 */ /* 0x000f280000300800 */
[----:B------:R-:W4:Y:S04]  /*5f010*/  LDL.LU R24, [R1+0x1f8] ;  /* 0x0001f80001187983 */ /* 0x000f280000300800 */
[----:B------:R-:W4:Y:S01]  /*5f020*/  LDL.LU R25, [R1+0x2cc] ;  /* 0x0002cc0001197983 */ /* 0x000f220000300800 */
[----:B------:R-:W-:-:S03]  /*5f030*/  PRMT R15, R47, 0x5410, R46 ;  /* 0x000054102f0f7816 */ /* 0x000fc6000000002e */
[----:B------:R-:W0:Y:S01]  /*5f040*/  LDS.128 R44, [R56] ;  /* 0x00000000382c7984 */ /* 0x000e220000000c00 */
[----:B------:R-:W-:-:S03]  /*5f050*/  NOP ;  /* 0x0000000000007918 */ /* 0x000fc60000000000 */
[----:B------:R-:W-:Y:S01]  /*5f060*/  STSM.16.M88.4 [R56], R12 ;  /* 0x0000000c38007844 */ /* 0x000fe20000000200 */
[----:B------:R-:W-:-:S03]  /*5f070*/  NOP ;  /* 0x0000000000007918 */ /* 0x000fc60000000000 */
[----:B------:R-:W1:Y:S01]  /*5f080*/  LDS.128 R8, [R56] ;  /* 0x0000000038087984 */ /* 0x000e620000000c00 */
[----:B------:R-:W-:-:S03]  /*5f090*/  PRMT R16, R26, 0x5410, R21 ;  /* 0x000054101a107816 */ /* 0x000fc60000000015 */
[----:B0-----:R-:W-:Y:S04]  /*5f0a0*/  STL.64 [R1+0x1708], R44 ;  /* 0x0017082c01007387 */ /* 0x001fe80000100a00 */
[----:B------:R-:W-:Y:S01]  /*5f0b0*/  STL.64 [R1+0x1700], R46 ;  /* 0x0017002e01007387 */ /* 0x000fe20000100a00 */
[----:B---3--:R-:W-:-:S03]  /*5f0c0*/  PRMT R17, R37, 0x5410, R36 ;  /* 0x0000541025117816 */ /* 0x008fc60000000024 */
[----:B------:R-:W3:Y:S04]  /*5f0d0*/  LDL.LU R36, [R1+0x9c8] ;  /* 0x0009c80001247983 */ /* 0x000ee80000300800 */
[----:B------:R-:W3:Y:S01]  /*5f0e0*/  LDL.LU R37, [R1+0x145c] ;  /* 0x00145c0001257983 */ /* 0x000ee20000300800 */
[----:B--2---:R-:W-:-:S03]  /*5f0f0*/  PRMT R18, R39, 0x5410, R38 ;  /* 0x0000541027127816 */ /* 0x004fc60000000026 */
[----:B------:R-:W2:Y:S04]  /*5f100*/  LDL.LU R38, [R1+0x598] ;  /* 0x0005980001267983 */ /* 0x000ea80000300800 */
[----:B------:R-:W2:Y:S04]  /*5f110*/  LDL.LU R39, [R1+0x1450] ;  /* 0x0014500001277983 */ /* 0x000ea80000300800 */
[----:B------:R-:W2:Y:S04]  /*5f120*/  LDL.LU R51, [R1+0x594] ;  /* 0x0005940001337983 */ /* 0x000ea80000300800 */
[----:B------:R-:W2:Y:S04]  /*5f130*/  LDL.LU R26, [R1+0x1440] ;  /* 0x00144000011a7983 */ /* 0x000ea80000300800 */
[----:B------:R-:W2:Y:S01]  /*5f140*/  LDL.LU R48, [R1+0x58c] ;  /* 0x00058c0001307983 */ /* 0x000ea20000300800 */
[----:B----4-:R-:W-:Y:S01]  /*5f150*/  PRMT R19, R28, 0x5410, R27 ;  /* 0x000054101c137816 */ /* 0x010fe2000000001b */
[----:B------:R-:W-:-:S02]  /*5f160*/  NOP ;  /* 0x0000000000007918 */ /* 0x000fc40000000000 */
[----:B------:R-:W4:Y:S04]  /*5f170*/  LDL.LU R27, [R1+0x143c] ;  /* 0x00143c00011b7983 */ /* 0x000f280000300800 */
[----:B-1----:R-:W-:Y:S04]  /*5f180*/  STL.64 [R1+0x16f8], R8 ;  /* 0x0016f80801007387 */ /* 0x002fe80000100a00 */
[----:B------:R-:W-:Y:S04]  /*5f190*/  STL.64 [R1+0x16e8], R10 ;  /* 0x0016e80a01007387 */ /* 0x000fe80000100a00 */
[----:B------:R-:W4:Y:S01]  /*5f1a0*/  LDL.LU R49, [R1+0x9dc] ;  /* 0x0009dc0001317983 */ /* 0x000f220000300800 */
[----:B------:R-:W-:-:S03]  /*5f1b0*/  PRMT R20, R30, 0x5410, R29 ;  /* 0x000054101e147816 */ /* 0x000fc6000000001d */
[----:B------:R-:W4:Y:S04]  /*5f1c0*/  LDL.LU R28, [R1+0x146c] ;  /* 0x00146c00011c7983 */ /* 0x000f280000300800 */
[----:B------:R-:W4:Y:S04]  /*5f1d0*/  LDL.LU R58, [R1+0x9d8] ;  /* 0x0009d800013a7983 */ /* 0x000f280000300800 */
[----:B------:R-:W4:Y:S04]  /*5f1e0*/  LDL.LU R29, [R1+0x1468] ;  /* 0x00146800011d7983 */ /* 0x000f280000300800 */
[----:B------:R-:W4:Y:S04]  /*5f1f0*/  LDL.LU R61, [R1+0x9cc] ;  /* 0x0009cc00013d7983 */ /* 0x000f280000300800 */
[----:B------:R-:W4:Y:S01]  /*5f200*/  LDL.LU R30, [R1+0x1460] ;  /* 0x00146000011e7983 */ /* 0x000f220000300800 */
[----:B------:R-:W-:-:S03]  /*5f210*/  PRMT R21, R43, 0x5410, R31 ;  /* 0x000054102b157816 */ /* 0x000fc6000000001f */
[----:B------:R-:W4:Y:S04]  /*5f220*/  LDL.LU R31, [R1+0x1fc] ;  /* 0x0001fc00011f7983 */ /* 0x000f280000300800 */
[----:B------:R-:W4:Y:S04]  /*5f230*/  LDL.LU R43, [R1+0x300] ;  /* 0x00030000012b7983 */ /* 0x000f280000300800 */
[----:B------:R-:W-:Y:S01]  /*5f240*/  STSM.16.M88.4 [R56], R16 ;  /* 0x0000001038007844 */ /* 0x000fe20000000200 */
[----:B------:R-:W-:-:S03]  /*5f250*/  NOP ;  /* 0x0000000000007918 */ /* 0x000fc60000000000 */
[----:B------:R-:W0:Y:S01]  /*5f260*/  LDS.128 R12, [R56] ;  /* 0x00000000380c7984 */ /* 0x000e220000000c00 */
[----:B------:R-:W-:Y:S02]  /*5f270*/  PRMT R22, R23, 0x5410, R22 ;  /* 0x0000541017167816 */ /* 0x000fe40000000016 */
[----:B------:R-:W-:Y:S01]  /*5f280*/  PRMT R23, R25, 0x5410, R24 ;  /* 0x0000541019177816 */ /* 0x000fe20000000018 */
[----:B------:R-:W-:-:S04]  /*5f290*/  NOP ;  /* 0x0000000000007918 */ /* 0x000fc80000000000 */
[----:B------:R-:W-:Y:S01]  /*5f2a0*/  STSM.16.M88.4 [R56], R20 ;  /* 0x0000001438007844 */ /* 0x000fe20000000200 */
[----:B------:R-:W-:-:S03]  /*5f2b0*/  NOP ;  /* 0x0000000000007918 */ /* 0x000fc60000000000 */
[----:B------:R-:W1:Y:S04]  /*5f2c0*/  LDS.128 R16, [R56] ;  /* 0x0000000038107984 */ /* 0x000e680000000c00 */
[----:B0-----:R-:W-:Y:S04]  /*5f2d0*/  STL.64 [R1+0x1710], R12 ;  /* 0x0017100c01007387 */ /* 0x001fe80000100a00 */
[----:B------:R-:W-:Y:S04]  /*5f2e0*/  STL.64 [R1+0x16f0], R14 ;  /* 0x0016f00e01007387 */ /* 0x000fe80000100a00 */
[----:B------:R-:W4:Y:S01]  /*5f2f0*/  LDL.LU R7, [R1+0xa24] ;  /* 0x000a240001077983 */ /* 0x000f220000300800 */
[----:B---3--:R-:W-:-:S03]  /*5f300*/  PRMT R24, R37, 0x5410, R36 ;  /* 0x0000541025187816 */ /* 0x008fc60000000024 */
[----:B------:R-:W3:Y:S04]  /*5f310*/  LDL.LU R36, [R1+0x16b8] ;  /* 0x0016b80001247983 */ /* 0x000ee80000300800 */
[----:B------:R-:W3:Y:S04]  /*5f320*/  LDL.LU R59, [R1+0xa20] ;  /* 0x000a2000013b7983 */ /* 0x000ee80000300800 */
[----:B------:R-:W3:Y:S04]  /*5f330*/  LDL.LU R37, [R1+0x16b4] ;  /* 0x0016b40001257983 */ /* 0x000ee80000300800 */
[----:B------:R-:W3:Y:S01]  /*5f340*/  LDL.LU R6, [R1+0x9e4] ;  /* 0x0009e40001067983 */ /* 0x000ee20000300800 */
[----:B--2---:R-:W-:-:S03]  /*5f350*/  PRMT R25, R39, 0x5410, R38 ;  /* 0x0000541027197816 */ /* 0x004fc60000000026 */
[----:B------:R-:W2:Y:S04]  /*5f360*/  LDL.LU R38, [R1+0x16b0] ;  /* 0x0016b00001267983 */ /* 0x000ea80000300800 */
[----:B------:R-:W2:Y:S04]  /*5f370*/  LDL.LU R60, [R1+0x9e0] ;  /* 0x0009e000013c7983 */ /* 0x000ea80000300800 */
[----:B------:R-:W2:Y:S04]  /*5f380*/  LDL.LU R39, [R1+0x16ac] ;  /* 0x0016ac0001277983 */ /* 0x000ea80000300800 */
[----:B-1----:R-:W-:Y:S04]  /*5f390*/  STL.64 [R1+0x1728], R16 ;  /* 0x0017281001007387 */ /* 0x002fe80000100a00 */
[----:B------:R-:W-:Y:S01]  /*5f3a0*/  STL.64 [R1+0x1718], R18 ;  /* 0x0017181201007387 */ /* 0x000fe20000100a00 */
[----:B----4-:R-:W-:-:S03]  /*5f3b0*/  PRMT R30, R30, 0x5410, R61 ;  /* 0x000054101e1e7816 */ /* 0x010fc6000000003d */
[----:B------:R-:W4:Y:S04]  /*5f3c0*/  LDL.LU R61, [R1+0x2e8] ;  /* 0x0002e800013d7983 */ /* 0x000f280000300800 */
[----:B------:R-:W4:Y:S01]  /*5f3d0*/  LDL.LU R47, [R1+0xa60] ;  /* 0x000a6000012f7983 */ /* 0x000f220000300800 */
[----:B------:R-:W-:-:S03]  /*5f3e0*/  PRMT R31, R43, 0x5410, R31 ;  /* 0x000054102b1f7816 */ /* 0x000fc6000000001f */
[----:B------:R-:W4:Y:S04]  /*5f3f0*/  LDL.LU R43, [R1+0x16bc] ;  /* 0x0016bc00012b7983 */ /* 0x000f280000300800 */
[----:B------:R-:W4:Y:S04]  /*5f400*/  LDL.LU R10, [R1+0x13d0] ;  /* 0x0013d000010a7983 */ /* 0x000f280000300800 */
[----:B------:R-:W4:Y:S04]  /*5f410*/  LDL.LU R9, [R1+0x16cc] ;  /* 0x0016cc0001097983 */ /* 0x000f280000300800 */
[----:B------:R-:W4:Y:S04]  /*5f420*/  LDL.LU R44, [R1+0xad4] ;  /* 0x000ad400012c7983 */ /* 0x000f280000300800 */
[----:B------:R-:W4:Y:S01]  /*5f430*/  LDL.LU R45, [R1+0x16c8] ;  /* 0x0016c800012d7983 */ /* 0x000f220000300800 */
[----:B------:R-:W-:-:S02]  /*5f440*/  PRMT R26, R26, 0x5410, R51 ;  /* 0x000054101a1a7816 */ /* 0x000fc40000000033 */
[----:B------:R-:W-:Y:S01]  /*5f450*/  PRMT R27, R27, 0x5410, R48 ;  /* 0x000054101b1b7816 */ /* 0x000fe20000000030 */
[----:B------:R-:W-:-:S04]  /*5f460*/  NOP ;  /* 0x0000000000007918 */ /* 0x000fc80000000000 */
[----:B------:R-:W-:Y:S01]  /*5f470*/  STSM.16.M88.4 [R56], R24 ;  /* 0x0000001838007844 */ /* 0x000fe20000000200 */
[----:B------:R-:W-:-:S03]  /*5f480*/  NOP ;  /* 0x0000000000007918 */ /* 0x000fc60000000000 */
[----:B------:R-:W0:Y:S04]  /*5f490*/  LDS.128 R20, [R56] ;  /* 0x0000000038147984 */ /* 0x000e280000000c00 */
[----:B------:R-:W4:Y:S01]  /*5f4a0*/  LDL.LU R50, [R1+0xa98] ;  /* 0x000a980001327983 */ /* 0x000f220000300800 */
[----:B------:R-:W-:-:S03]  /*5f4b0*/  PRMT R28, R28, 0x5410, R49 ;  /* 0x000054101c1c7816 */ /* 0x000fc60000000031 */
[----:B------:R-:W4:Y:S01]  /*5f4c0*/  LDL.LU R51, [R1+0x16c0] ;  /* 0x0016c00001337983 */ /* 0x000f220000300800 */
[----:B------:R-:W-:Y:S01]  /*5f4d0*/  PRMT R29, R29, 0x5410, R58 ;  /* 0x000054101d1d7816 */ /* 0x000fe2000000003a */
[----:B------:R-:W-:-:S04]  /*5f4e0*/  NOP ;  /* 0x0000000000007918 */ /* 0x000fc80000000000 */
[----:B------:R-:W-:Y:S01]  /*5f4f0*/  STSM.16.M88.4 [R56], R28 ;  /* 0x0000001c38007844 */ /* 0x000fe20000000200 */
[----:B------:R-:W-:-:S03]  /*5f500*/  NOP ;  /* 0x0000000000007918 */ /* 0x000fc60000000000 */
[----:B------:R-:W1:Y:S04]  /*5f510*/  LDS.128 R24, [R56] ;  /* 0x0000000038187984 */ /* 0x000e680000000c00 */
[----:B0-----:R-:W-:Y:S01]  /*5f520*/  STL.64 [R1+0x1730], R22 ;  /* 0x0017301601007387 */ /* 0x001fe20000100a00 */
[----:B---3--:R-:W-:-:S03]  /*5f530*/  PRMT R36, R36, 0x5410, R7 ;  /* 0x0000541024247816 */ /* 0x008fc60000000007 */
[----:B------:R-:W3:Y:S04]  /*5f540*/  LDL.LU R7, [R1+0x30c] ;  /* 0x00030c0001077983 */ /* 0x000ee80000300800 */
[----:B------:R-:W3:Y:S04]  /*5f550*/  LDL.LU R48, [R1+0x16a8] ;  /* 0x0016a80001307983 */ /* 0x000ee80000300800 */
[----:B------:R-:W3:Y:S01]  /*5f560*/  LDL.LU R49, [R1+0x16d4] ;  /* 0x0016d40001317983 */ /* 0x000ee20000300800 */
[----:B------:R-:W-:-:S03]  /*5f570*/  PRMT R37, R37, 0x5410, R59 ;  /* 0x0000541025257816 */ /* 0x000fc6000000003b */
[----:B------:R-:W3:Y:S04]  /*5f580*/  LDL.LU R11, [R1+0x1404] ;  /* 0x00140400010b7983 */ /* 0x000ee80000300800 */
[----:B------:R-:W3:Y:S04]  /*5f590*/  LDL.LU R8, [R1+0x16d0] ;  /* 0x0016d00001087983 */ /* 0x000ee80000300800 */
[----:B------:R-:W3:Y:S04]  /*5f5a0*/  LDL.LU R58, [R1+0xa9c] ;  /* 0x000a9c00013a7983 */ /* 0x000ee80000300800 */
[----:B------:R-:W3:Y:S01]  /*5f5b0*/  LDL.LU R59, [R1+0x16c4] ;  /* 0x0016c400013b7983 */ /* 0x000ee20000300800 */
[----:B--2---:R-:W-:-:S03]  /*5f5c0*/  PRMT R38, R38, 0x5410, R6 ;  /* 0x0000541026267816 */ /* 0x004fc60000000006 */
[----:B------:R-:W2:Y:S01]  /*5f5d0*/  LDL.LU R6, [R1+0x320] ;  /* 0x0003200001067983 */ /* 0x000ea20000300800 */
[----:B------:R-:W-:Y:S01]  /*5f5e0*/  PRMT R39, R39, 0x5410, R60 ;  /* 0x0000541027277816 */ /* 0x000fe2000000003c */
[----:B------:R-:W-:-:S04]  /*5f5f0*/  NOP ;  /* 0x0000000000007918 */ /* 0x000fc80000000000 */
[----:B------:R-:W-:Y:S01]  /*5f600*/  STSM.16.M88.4 [R56], R36 ;  /* 0x0000002438007844 */ /* 0x000fe20000000200 */
[----:B------:R-:W-:-:S03]  /*5f610*/  NOP ;  /* 0x0000000000007918 */ /* 0x000fc60000000000 */
[----:B------:R-:W0:Y:S01]  /*5f620*/  LDS.128 R28, [R56] ;  /* 0x00000000381c7984 */ /* 0x000e220000000c00 */
[----:B----4-:R-:W-:Y:S01]  /*5f630*/  PRMT R35, R61, 0x5410, R35 ;  /* 0x000054103d237816 */ /* 0x010fe20000000023 */
[----:B------:R-:W-:Y:S02]  /*5f640*/  NOP ;  /* 0x0000000000007918 */ /* 0x000fe40000000000 */
[----:B------:R-:W4:Y:S01]  /*5f650*/  LDL.LU.64 R60, [R1+0x13c8] ;  /* 0x0013c800013c7983 */ /* 0x000f220000300a00 */
[----:B------:R-:W-:-:S03]  /*5f660*/  PRMT R43, R43, 0x5410, R47 ;  /* 0x000054102b2b7816 */ /* 0x000fc6000000002f */
[----:B------:R-:W-:Y:S01]  /*5f670*/  STSM.16.M88.4 [R56], R32 ;  /* 0x0000002038007844 */ /* 0x000fe20000000200 */
[----:B------:R-:W-:-:S03]  /*5f680*/  NOP ;  /* 0x0000000000007918 */ /* 0x000fc60000000000 */
[----:B------:R-:W4:Y:S04]  /*5f690*/  LDL.LU.64 R46, [R1+0x13b8] ;  /* 0x0013b800012e7983 */ /* 0x000f280000300a00 */
[----:B------:R-:W0:Y:S01]  /*5f6a0*/  LDS.128 R32, [R56] ;  /* 0x0000000038207984 */ /* 0x000e220000000c00 */
[----:B------:R-:W-:-:S03]  /*5f6b0*/  NOP ;  /* 0x0000000000007918 */ /* 0x000fc60000000000 */
[----:B------:R1:W-:Y:S01]  /*5f6c0*/  STSM.16.M88.4 [R56], R40 ;  /* 0x0000002838007844 */ /* 0x0003e20000000200 */
[----:B------:R-:W-:-:S03]  /*5f6d0*/  NOP ;  /* 0x0000000000007918 */ /* 0x000fc60000000000 */
[----:B------:R-:W0:Y:S01]  /*5f6e0*/  LDS.128 R36, [R56] ;  /* 0x0000000038247984 */ /* 0x000e220000000c00 */
[----:B-1----:R-:W-:-:S03]  /*5f6f0*/  PRMT R42, R45, 0x5410, R44 ;  /* 0x000054102d2a7816 */ /* 0x002fc6000000002c */
[----:B------:R-:W4:Y:S01]  /*5f700*/  LDL.LU.64 R44, [R1+0x13c0] ;  /* 0x0013c000012c7983 */ /* 0x000f220000300a00 */
[----:B------:R-:W-:Y:S02]  /*5f710*/  PRMT R41, R9, 0x5410, R10 ;  /* 0x0000541009297816 */ /* 0x000fe4000000000a */
[----:B------:R-:W-:Y:S02]  /*5f720*/  PRMT R40, R51, 0x5410, R50 ;  /* 0x0000541033287816 */ /* 0x000fe40000000032 */
[----:B---3--:R-:W-:Y:S01]  /*5f730*/  PRMT R43, R7, 0x5410, R4 ;  /* 0x00005410072b7816 */ /* 0x008fe20000000004 */
[----:B------:R-:W-:-:S04]  /*5f740*/  NOP ;  /* 0x0000000000007918 */ /* 0x000fc80000000000 */
[----:B------:R-:W-:Y:S01]  /*5f750*/  STSM.16.M88.4 [R56], R40 ;  /* 0x0000002838007844 */ /* 0x000fe20000000200 */
[----:B------:R-:W-:Y:S01]  /*5f760*/  PRMT R9, R49, 0x5410, R48 ;  /* 0x0000541031097816 */ /* 0x000fe20000000030 */
[----:B------:R-:W-:Y:S02]  /*5f770*/  NOP ;  /* 0x0000000000007918 */ /* 0x000fe40000000000 */
[----:B------:R-:W1:Y:S01]  /*5f780*/  LDS.128 R40, [R56] ;  /* 0x0000000038287984 */ /* 0x000e620000000c00 */
[----:B------:R-:W-:-:S03]  /*5f790*/  PRMT R10, R8, 0x5410, R11 ;  /* 0x00005410080a7816 */ /* 0x000fc6000000000b */
[----:B------:R-:W3:Y:S04]  /*5f7a0*/  LDL.LU R4, [R1+0x1798] ;  /* 0x0017980001047983 */ /* 0x000ee80000300800 */
[----:B------:R-:W3:Y:S01]  /*5f7b0*/  LDL.LU.64 R50, [R1+0x13b0] ;  /* 0x0013b00001327983 */ /* 0x000ee20000300a00 */
[----:B------:R-:W-:-:S03]  /*5f7c0*/  PRMT R8, R59, 0x5410, R58 ;  /* 0x000054103b087816 */ /* 0x000fc6000000003a */
[----:B------:R-:W3:Y:S04]  /*5f7d0*/  LDL.LU R7, [R1+0x154] ;  /* 0x0001540001077983 */ /* 0x000ee80000300800 */
[----:B------:R-:W3:Y:S01]  /*5f7e0*/  LDL.LU.64 R48, [R1+0x13a8] ;  /* 0x0013a80001307983 */ /* 0x000ee20000300a00 */
[----:B--2---:R-:W-:Y:S01]  /*5f7f0*/  PRMT R11, R6, 0x5410, R5 ;  /* 0x00005410060b7816 */ /* 0x004fe20000000005 */
[----:B------:R-:W-:Y:S01]  /*5f800*/  NOP ;  /* 0x0000000000007918 */ /* 0x000fe20000000000 */
[----:B------:R-:W-:-:S03]  /*5f810*/  PRMT R6, R0, 0x7770, RZ ;  /* 0x0000777000067816 */ /* 0x000fc600000000ff */
[----:B------:R-:W-:Y:S01]  /*5f820*/  STSM.16.M88.4 [R56], R8 ;  /* 0x0000000838007844 */ /* 0x000fe20000000200 */
[----:B------:R-:W-:-:S03]  /*5f830*/  NOP ;  /* 0x0000000000007918 */ /* 0x000fc60000000000 */
[----:B------:R-:W2:Y:S04]  /*5f840*/  LDL.LU R5, [R1+0x1794] ;  /* 0x0017940001057983 */ /* 0x000ea80000300800 */
[----:B------:R-:W2:Y:S04]  /*5f850*/  LDL.LU.64 R58, [R1+0x13a0] ;  /* 0x0013a000013a7983 */ /* 0x000ea80000300a00 */
[----:B----4-:R4:W-:Y:S02]  /*5f860*/  @P3 STG.E.U8 desc[UR54][R60.64], R6 ;  /* 0x000000063c003986 */ /* 0x0109e4000c101136 */
[----:B----4-:R-:W-:-:S02]  /*5f870*/  PRMT R6, R0, 0x7771, RZ ;  /* 0x0000777100067816 */ /* 0x010fc400000000ff */
[----:B------:R-:W4:Y:S04]  /*5f880*/  LDL.LU.64 R60, [R1+0x1398] ;  /* 0x00139800013c7983 */ /* 0x000f280000300a00 */
[----:B------:R0:W-:Y:S04]  /*5f890*/  @P4 STG.E.U8 desc[UR54][R46.64], R6 ;  /* 0x000000062e004986 */ /* 0x0001e8000c101136 */
[----:B------:R-:W2:Y:S04]  /*5f8a0*/  LDL.LU.64 R18, [R1+0x1390] ;  /* 0x0013900001127983 */ /* 0x000ea80000300a00 */
[----:B------:R-:W2:Y:S01]  /*5f8b0*/  LDL.LU.64 R16, [R1+0x1388] ;  /* 0x0013880001107983 */ /* 0x000ea20000300a00 */
[----:B0-----:R-:W-:-:S03]  /*5f8c0*/  PRMT R6, R0, 0x7772, RZ ;  /* 0x0000777200067816 */ /* 0x001fc600000000ff */
[----:B------:R-:W2:Y:S04]  /*5f8d0*/  LDL.LU.64 R14, [R1+0x1380] ;  /* 0x00138000010e7983 */ /* 0x000ea80000300a00 */
[----:B------:R-:W2:Y:S04]  /*5f8e0*/  LDL.LU.64 R12, [R1+0x1378] ;  /* 0x00137800010c7983 */ /* 0x000ea80000300a00 */
[----:B------:R0:W-:Y:S02]  /*5f8f0*/  @P5 STG.E.U8 desc[UR54][R44.64], R6 ;  /* 0x000000062c005986 */ /* 0x0001e4000c101136 */
[----:B0-----:R-:W-:-:S02]  /*5f900*/  PRMT R6, R0, 0x7773, RZ ;  /* 0x0000777300067816 */ /* 0x001fc400000000ff */
[----:B------:R-:W2:Y:S04]  /*5f910*/  LDL.LU R0, [R1+0x1790] ;  /* 0x0017900001007983 */ /* 0x000ea80000300800 */
[----:B------:R-:W4:Y:S04]  /*5f920*/  LDL.LU.64 R10, [R1+0x1370] ;  /* 0x00137000010a7983 */ /* 0x000f280000300a00 */
[----:B------:R-:W4:Y:S04]  /*5f930*/  LDL.LU.64 R8, [R1+0x1368] ;  /* 0x0013680001087983 */ /* 0x000f280000300a00 */
[----:B------:R-:W4:Y:S04]  /*5f940*/  LDL.LU.64 R46, [R1+0x1360] ;  /* 0x00136000012e7983 */ /* 0x000f280000300a00 */
[----:B------:R-:W4:Y:S04]  /*5f950*/  LDL.LU.64 R44, [R1+0x1358] ;  /* 0x00135800012c7983 */ /* 0x000f280000300a00 */
[----:B---3--:R0:W-:Y:S02]  /*5f960*/  @P6 STG.E.U8 desc[UR54][R50.64], R6 ;  /* 0x0000000632006986 */ /* 0x0081e4000c101136 */
[----:B0-----:R-:W-:-:S02]  /*5f970*/  PRMT R6, R7, 0x7770, RZ ;  /* 0x0000777007067816 */ /* 0x001fc400000000ff */
[----:B------:R-:W3:Y:S04]  /*5f980*/  LDL.LU.64 R50, [R1+0x1350] ;  /* 0x0013500001327983 */ /* 0x000ee80000300a00 */
[----:B------:R0:W-:Y:S01]  /*5f990*/  @P1 STG.E.U8 desc[UR54][R48.64], R6 ;  /* 0x0000000630001986 */ /* 0x0001e2000c101136 */
[----:B------:R-:W-:-:S03]  /*5f9a0*/  PRMT R22, R7, 0x7771, RZ ;  /* 0x0000777107167816 */ /* 0x000fc600000000ff */
[----:B0-----:R-:W3:Y:S04]  /*5f9b0*/  LDL.LU R6, [R1+0x140] ;  /* 0x0001400001067983 */ /* 0x001ee80000300800 */
[----:B------:R-:W3:Y:S01]  /*5f9c0*/  LDL.LU.64 R48, [R1+0x1348] ;  /* 0x0013480001307983 */ /* 0x000ee20000300a00 */
[----:B--2---:R-:W-:-:S13]  /*5f9d0*/  LOP3.LUT P1, RZ, R0, 0x800, RZ, 0xc0, !PT ;  /* 0x0000080000ff7812 */ /* 0x004fda000782c0ff */
[----:B------:R0:W-:Y:S01]  /*5f9e0*/  @P1 STG.E.U8 desc[UR54][R58.64], R22 ;  /* 0x000000163a001986 */ /* 0x0001e2000c101136 */
[----:B------:R-:W-:-:S03]  /*5f9f0*/  LOP3.LUT P1, RZ, R0, 0x400, RZ, 0xc0, !PT ;  /* 0x0000040000ff7812 */ /* 0x000fc6000782c0ff */
[----:B0-----:R-:W2:Y:S01]  /*5fa00*/  LDL.LU.64 R58, [R1+0x1340] ;  /* 0x00134000013a7983 */ /* 0x001ea20000300a00 */
[----:B------:R-:W-:-:S09]  /*5fa10*/  PRMT R22, R7, 0x7772, RZ ;  /* 0x0000777207167816 */ /* 0x000fd200000000ff */
[----:B----4-:R0:W-:Y:S04]  /*5fa20*/  @P1 STG.E.U8 desc[UR54][R60.64], R22 ;  /* 0x000000163c001986 */ /* 0x0101e8000c101136 */
[----:B0-----:R-:W4:Y:S01]  /*5fa30*/  LDL.LU.64 R60, [R1+0x1338] ;  /* 0x00133800013c7983 */ /* 0x001f220000300a00 */
[----:B------:R-:W-:Y:S02]  /*5fa40*/  LOP3.LUT P1, RZ, R0, 0x200, RZ, 0xc0, !PT ;  /* 0x0000020000ff7812 */ /* 0x000fe4000782c0ff */
[----:B------:R-:W-:-:S11]  /*5fa50*/  PRMT R7, R7, 0x7773, RZ ;  /* 0x0000777307077816 */ /* 0x000fd600000000ff */
[----:B------:R0:W-:Y:S01]  /*5fa60*/  @P1 STG.E.U8 desc[UR54][R18.64], R7 ;  /* 0x0000000712001986 */ /* 0x0001e2000c101136 */
[----:B------:R-:W-:Y:S02]  /*5fa70*/  LOP3.LUT P1, RZ, R0, 0x100, RZ, 0xc0, !PT ;  /* 0x0000010000ff7812 */ /* 0x000fe4000782c0ff */
[----:B0-----:R-:W-:-:S11]  /*5fa80*/  PRMT R7, R54, 0x7770, RZ ;  /* 0x0000777036077816 */ /* 0x001fd600000000ff */
        /* <DEDUP_REMOVED lines=8> */
[----:B0-----:R-:W-:Y:S02]  /*5fb10*/  PRMT R7, R54, 0x7773, RZ ;  /* 0x0000777336077816 */ /* 0x001fe400000000ff */
[----:B------:R-:W-:Y:S01]  /*5fb20*/  LOP3.LUT P2, RZ, R4, 0x8, RZ, 0xc0, !PT ;  /* 0x0000000804ff7812 */ /* 0x000fe2000784c0ff */
[----:B------:R-:W4:Y:S08]  /*5fb30*/  LDL.LU R54, [R1+0x178c] ;  /* 0x00178c0001367983 */ /* 0x000f300000300800 */
[----:B------:R0:W-:Y:S01]  /*5fb40*/  @P1 STG.E.U8 desc[UR54][R10.64], R7 ;  /* 0x000000070a001986 */ /* 0x0001e2000c101136 */
[----:B------:R-:W-:-:S02]  /*5fb50*/  LOP3.LUT P1, RZ, R0, 0x10, RZ, 0xc0, !PT ;  /* 0x0000001000ff7812 */ /* 0x000fc4000782c0ff */
[----:B------:R-:W-:Y:S02]  /*5fb60*/  LOP3.LUT P0, RZ, R4, 0x2, RZ, 0xc0, !PT ;  /* 0x0000000204ff7812 */ /* 0x000fe4000780c0ff */
[----:B0-----:R-:W-:-:S09]  /*5fb70*/  PRMT R7, R57, 0x7770, RZ ;  /* 0x0000777039077816 */ /* 0x001fd200000000ff */
[----:B------:R0:W-:Y:S01]  /*5fb80*/  @P1 STG.E.U8 desc[UR54][R8.64], R7 ;  /* 0x0000000708001986 */ /* 0x0001e2000c101136 */
[----:B------:R-:W-:Y:S02]  /*5fb90*/  LOP3.LUT P3, RZ, R5, 0x40000000, RZ, 0xc0, !PT ;  /* 0x4000000005ff7812 */ /* 0x000fe4000786c0ff */
[----:B0-----:R-:W-:-:S05]  /*5fba0*/  PRMT R7, R57, 0x7771, RZ ;  /* 0x0000777139077816 */ /* 0x001fca00000000ff */
[----:B------:R0:W-:Y:S01]  /*5fbb0*/  @P2 STG.E.U8 desc[UR54][R46.64], R7 ;  /* 0x000000072e002986 */ /* 0x0001e2000c101136 */
[----:B------:R-:W-:Y:S02]  /*5fbc0*/  LOP3.LUT P4, RZ, R5, 0x10000000, RZ, 0xc0, !PT ;  /* 0x1000000005ff7812 */ /* 0x000fe4000788c0ff */
[----:B0-----:R-:W-:-:S05]  /*5fbd0*/  PRMT R7, R57, 0x7772, RZ ;  /* 0x0000777239077816 */ /* 0x001fca00000000ff */
[----:B------:R0:W-:Y:S01]  /*5fbe0*/  @P0 STG.E.U8 desc[UR54][R44.64], R7 ;  /* 0x000000072c000986 */ /* 0x0001e2000c101136 */
[----:B------:R-:W-:Y:S02]  /*5fbf0*/  LOP3.LUT P5, RZ, R5, 0x8000000, RZ, 0xc0, !PT ;  /* 0x0800000005ff7812 */ /* 0x000fe400078ac0ff */
[----:B0-----:R-:W-:Y:S02]  /*5fc00*/  PRMT R7, R57, 0x7773, RZ ;  /* 0x0000777339077816 */ /* 0x001fe400000000ff */
[----:B------:R-:W-:Y:S01]  /*5fc10*/  LOP3.LUT P6, RZ, R5, 0x2000000, RZ, 0xc0, !PT ;  /* 0x0200000005ff7812 */ /* 0x000fe200078cc0ff */
[----:B------:R-:W4:Y:S04]  /*5fc20*/  LDL.LU R57, [R1+0x1788] ;  /* 0x0017880001397983 */ /* 0x000f280000300800 */
[----:B---3--:R0:W-:Y:S02]  /*5fc30*/  @P3 STG.E.U8 desc[UR54][R50.64], R7 ;  /* 0x0000000732003986 */ /* 0x0081e4000c101136 */
[----:B0-----:R-:W-:-:S05]  /*5fc40*/  PRMT R7, R6, 0x7770, RZ ;  /* 0x0000777006077816 */ /* 0x001fca00000000ff */
[----:B------:R0:W-:Y:S02]  /*5fc50*/  @P4 STG.E.U8 desc[UR54][R48.64], R7 ;  /* 0x0000000730004986 */ /* 0x0001e4000c101136 */
[----:B0-----:R-:W-:-:S05]  /*5fc60*/  PRMT R7, R6, 0x7771, RZ ;  /* 0x0000777106077816 */ /* 0x001fca00000000ff */
[----:B--2---:R0:W-:Y:S02]  /*5fc70*/  @P5 STG.E.U8 desc[UR54][R58.64], R7 ;  /* 0x000000073a005986 */ /* 0x0041e4000c101136 */
[----:B0-----:R-:W-:-:S05]  /*5fc80*/  PRMT R7, R6, 0x7772, RZ ;  /* 0x0000777206077816 */ /* 0x001fca00000000ff */
[----:B----4-:R0:W-:Y:S04]  /*5fc90*/  @P6 STG.E.U8 desc[UR54][R60.64], R7 ;  /* 0x000000073c006986 */ /* 0x0101e8000c101136 */
[----:B0-----:R-:W2:Y:S04]  /*5fca0*/  LDL.LU.64 R60, [R1+0x1330] ;  /* 0x00133000013c7983 */ /* 0x001ea80000300a00 */
[----:B------:R-:W3:Y:S04]  /*5fcb0*/  LDL.LU.64 R58, [R1+0x1328] ;  /* 0x00132800013a7983 */ /* 0x000ee80000300a00 */
[----:B------:R-:W4:Y:S04]  /*5fcc0*/  LDL.LU.64 R46, [R1+0x1320] ;  /* 0x00132000012e7983 */ /* 0x000f280000300a00 */
[----:B------:R-:W3:Y:S04]  /*5fcd0*/  LDL.LU.64 R44, [R1+0x1318] ;  /* 0x00131800012c7983 */ /* 0x000ee80000300a00 */
[----:B------:R-:W3:Y:S04]  /*5fce0*/  LDL.LU R7, [R1+0x144] ;  /* 0x0001440001077983 */ /* 0x000ee80000300800 */
[----:B------:R-:W3:Y:S04]  /*5fcf0*/  LDL.LU.64 R50, [R1+0x1310] ;  /* 0x0013100001327983 */ /* 0x000ee80000300a00 */
[----:B------:R-:W3:Y:S04]  /*5fd00*/  LDL.LU.64 R48, [R1+0x1308] ;  /* 0x0013080001307983 */ /* 0x000ee80000300a00 */
[----:B------:R-:W3:Y:S01]  /*5fd10*/  LDL.LU R19, [R1+0x148] ;  /* 0x0001480001137983 */ /* 0x000ee20000300800 */
[----:B------:R-:W-:-:S02]  /*5fd20*/  LOP3.LUT P3, RZ, R5, 0x400000, RZ, 0xc0, !PT ;  /* 0x0040000005ff7812 */ /* 0x000fc4000786c0ff */
[----:B------:R-:W-:Y:S02]  /*5fd30*/  PRMT R6, R6, 0x7773, RZ ;  /* 0x0000777306067816 */ /* 0x000fe400000000ff */
[----:B------:R-:W-:Y:S02]  /*5fd40*/  LOP3.LUT P1, RZ, R54, 0x40000000, RZ, 0xc0, !PT ;  /* 0x4000000036ff7812 */ /* 0x000fe4000782c0ff */
[----:B------:R-:W-:Y:S02]  /*5fd50*/  LOP3.LUT P4, RZ, R5, 0x100000, RZ, 0xc0, !PT ;  /* 0x0010000005ff7812 */ /* 0x000fe4000788c0ff */
[----:B------:R-:W-:Y:S02]  /*5fd60*/  LOP3.LUT R0, R0, 0xfffffffe, RZ, 0xc0, !PT ;  /* 0xfffffffe00007812 */ /* 0x000fe400078ec0ff */
[----:B------:R-:W-:-:S03]  /*5fd70*/  LOP3.LUT R57, R57, 0xefffffff, RZ, 0xc0, !PT ;  /* 0xefffffff39397812 */ /* 0x000fc600078ec0ff */
[----:B--2---:R0:W-:Y:S04]  /*5fd80*/  @P3 STG.E.U8 desc[UR54][R60.64], R6 ;  /* 0x000000063c003986 */ /* 0x0041e8000c101136 */
[----:B0-----:R-:W2:Y:S01]  /*5fd90*/  LDL.LU.64 R60, [R1+0x1300] ;  /* 0x00130000013c7983 */ /* 0x001ea20000300a00 */
[----:B------:R-:W-:Y:S02]  /*5fda0*/  @P1 LOP3.LUT R57, R57, 0x10000000, RZ, 0xfc, !PT ;  /* 0x1000000039391812 */ /* 0x000fe400078efcff */
[----:B------:R-:W-:Y:S01]  /*5fdb0*/  LOP3.LUT P1, RZ, R5, 0x2, RZ, 0xc0, !PT ;  /* 0x0000000205ff7812 */ /* 0x000fe2000782c0ff */
[----:B------:R-:W2:Y:S01]  /*5fdc0*/  LDL.LU.64 R22, [R1+0x12f8] ;  /* 0x0012f80001167983 */ /* 0x000ea20000300a00 */
[----:B------:R-:W-:-:S03]  /*5fdd0*/  LOP3.LUT R57, R57, 0xdfffffff, RZ, 0xc0, !PT ;  /* 0xdfffffff39397812 */ /* 0x000fc600078ec0ff */
[----:B------:R-:W2:Y:S08]  /*5fde0*/  LDL.LU.64 R16, [R1+0x12f0] ;  /* 0x0012f00001107983 */ /* 0x000eb00000300a00 */
[----:B------:R-:W-:Y:S02]  /*5fdf0*/  @P1 LOP3.LUT R57, R57, 0x20000000, RZ, 0xfc, !PT ;  /* 0x2000000039391812 */ /* 0x000fe400078efcff */
[----:B------:R-:W-:-:S02]  /*5fe00*/  LOP3.LUT P1, RZ, R5, 0x8, RZ, 0xc0, !PT ;  /* 0x0000000805ff7812 */ /* 0x000fc4000782c0ff */
[----:B------:R-:W-:-:S11]  /*5fe10*/  LOP3.LUT R57, R57, 0xbfffffff, RZ, 0xc0, !PT ;  /* 0xbfffffff39397812 */ /* 0x000fd600078ec0ff */
[----:B------:R-:W-:Y:S02]  /*5fe20*/  @P1 LOP3.LUT R57, R57, 0x40000000, RZ, 0xfc, !PT ;  /* 0x4000000039391812 */ /* 0x000fe400078efcff */
[----:B------:R-:W-:Y:S02]  /*5fe30*/  LOP3.LUT P1, RZ, R5, 0x10, RZ, 0xc0, !PT ;  /* 0x0000001005ff7812 */ /* 0x000fe4000782c0ff */
[----:B------:R-:W-:-:S11]  /*5fe40*/  LOP3.LUT R57, R57, 0x7fffffff, RZ, 0xc0, !PT ;  /* 0x7fffffff39397812 */ /* 0x000fd600078ec0ff */
[----:B------:R-:W-:Y:S02]  /*5fe50*/  @P1 LOP3.LUT R57, R57, 0x80000000, RZ, 0xfc, !PT ;  /* 0x8000000039391812 */ /* 0x000fe400078efcff */
[----:B------:R-:W-:Y:S02]  /*5fe60*/  LOP3.LUT P1, RZ, R5, 0x40, RZ, 0xc0, !PT ;  /* 0x0000004005ff7812 */ /* 0x000fe4000782c0ff */
[----:B---3--:R-:W-:-:S05]  /*5fe70*/  PRMT R6, R7, 0x7770, RZ ;  /* 0x0000777007067816 */ /* 0x008fca00000000ff */
[----:B------:R0:W-:Y:S06]  /*5fe80*/  @P4 STG.E.U8 desc[UR54][R58.64], R6 ;  /* 0x000000063a004986 */ /* 0x0001ec000c101136 */
[----:B------:R-:W-:Y:S02]  /*5fe90*/  @P1 LOP3.LUT R0, R0, 0x1, RZ, 0xfc, !PT ;  /* 0x0000000100001812 */ /* 0x000fe400078efcff */
[----:B------:R-:W-:Y:S01]  /*5fea0*/  LOP3.LUT P1, RZ, R5, 0x200, RZ, 0xc0, !PT ;  /* 0x0000020005ff7812 */ /* 0x000fe2000782c0ff */
[----:B0-----:R-:W3:Y:S01]  /*5feb0*/  LDL.LU R59, [R1+0x14c] ;  /* 0x00014c00013b7983 */ /* 0x001ee20000300800 */
[----:B------:R-:W-:-:S03]  /*5fec0*/  LOP3.LUT R0, R0, 0xfffffffd, RZ, 0xc0, !PT ;  /* 0xfffffffd00007812 */ /* 0x000fc600078ec0ff */
[----:B------:R-:W3:Y:S04]  /*5fed0*/  LDL.LU.64 R14, [R1+0x12e8] ;  /* 0x0012e800010e7983 */ /* 0x000ee80000300a00 */
[----:B------:R-:W3:Y:S04]  /*5fee0*/  LDL.LU.64 R12, [R1+0x12e0] ;  /* 0x0012e000010c7983 */ /* 0x000ee80000300a00 */
[----:B------:R-:W-:Y:S02]  /*5fef0*/  @P1 LOP3.LUT R0, R0, 0x2, RZ, 0xfc, !PT ;  /* 0x0000000200001812 */ /* 0x000fe400078efcff */
[----:B------:R-:W-:Y:S01]  /*5ff00*/  LOP3.LUT P1, RZ, R5, 0x800, RZ, 0xc0, !PT ;  /* 0x0000080005ff7812 */ /* 0x000fe2000782c0ff */
[----:B------:R-:W3:Y:S01]  /*5ff10*/  LDL.LU.64 R10, [R1+0x12d8] ;  /* 0x0012d800010a7983 */ /* 0x000ee20000300a00 */
[----:B------:R-:W-:-:S02]  /*5ff20*/  LOP3.LUT R0, R0, 0xfffffffb, RZ, 0xc0, !PT ;  /* 0xfffffffb00007812 */ /* 0x000fc400078ec0ff */
[C---:B------:R-:W-:Y:S01]  /*5ff30*/  LOP3.LUT P5, RZ, R5.reuse, 0x80000, RZ, 0xc0, !PT ;  /* 0x0008000005ff7812 */ /* 0x040fe200078ac0ff */
[----:B------:R-:W3:Y:S08]  /*5ff40*/  LDL.LU.64 R8, [R1+0x12d0] ;  /* 0x0012d00001087983 */ /* 0x000ef00000300a00 */
[----:B------:R-:W-:Y:S02]  /*5ff50*/  @P1 LOP3.LUT R0, R0, 0x4, RZ, 0xfc, !PT ;  /* 0x0000000400001812 */ /* 0x000fe400078efcff */
[----:B------:R-:W-:-:S02]  /*5ff60*/  LOP3.LUT P1, RZ, R5, 0x1000, RZ, 0xc0, !PT ;  /* 0x0000100005ff7812 */ /* 0x000fc4000782c0ff */
[----:B------:R-:W-:Y:S02]  /*5ff70*/  LOP3.LUT P6, RZ, R5, 0x20000, RZ, 0xc0, !PT ;  /* 0x0002000005ff7812 */ /* 0x000fe400078cc0ff */
[----:B------:R-:W-:Y:S02]  /*5ff80*/  LOP3.LUT R0, R0, 0xfffffff7, RZ, 0xc0, !PT ;  /* 0xfffffff700007812 */ /* 0x000fe400078ec0ff */
[----:B------:R-:W-:-:S05]  /*5ff90*/  PRMT R6, R7, 0x7771, RZ ;  /* 0x0000777107067816 */ /* 0x000fca00000000ff */
[----:B----4-:R0:W-:Y:S02]  /*5ffa0*/  @P5 STG.E.U8 desc[UR54][R46.64], R6 ;  /* 0x000000062e005986 */ /* 0x0101e4000c101136 */
[----:B------:R-:W-:Y:S02]  /*5ffb0*/  @P1 LOP3.LUT R0, R0, 0x8, RZ, 0xfc, !PT ;  /* 0x0000000800001812 */ /* 0x000fe400078efcff */
[----:B------:R-:W-:Y:S02]  /*5ffc0*/  LOP3.LUT P1, RZ, R5, 0x4000, RZ, 0xc0, !PT ;  /* 0x0000400005ff7812 */ /* 0x000fe4000782c0ff */
[C---:B0-----:R-:W-:Y:S01]  /*5ffd0*/  PRMT R6, R7.reuse, 0x7772, RZ ;  /* 0x0000777207067816 */ /* 0x041fe200000000ff */
[----:B------:R-:W4:Y:S04]  /*5ffe0*/  LDL.LU.64 R46, [R1+0x12c8] ;  /* 0x0012c800012e7983 */ /* 0x000f280000300a00 */
[----:B------:R0:W-:Y:S02]  /*5fff0*/  @P6 STG.E.U8 desc[UR54][R44.64], R6 ;  /* 0x000000062c006986 */ /* 0x0001e4000c101136 */
[----:B0-----:R-:W-:-:S02]  /*60000*/  PRMT R6, R7, 0x7773, RZ ;  /* 0x0000777307067816 */ /* 0x001fc400000000ff */
[----:B------:R-:W4:Y:S04]  /*60010*/  LDL.LU.64 R44, [R1+0x12c0] ;  /* 0x0012c000012c7983 */ /* 0x000f280000300a00 */
[----:B------:R0:W-:Y:S01]  /*60020*/  @P1 STG.E.U8 desc[UR54][R50.64], R6 ;  /* 0x0000000632001986 */ /* 0x0001e2000c101136 */
[C---:B------:R-:W-:Y:S02]  /*60030*/  LOP3.LUT P1, RZ, R0.reuse, 0x8, RZ, 0xc0, !PT ;  /* 0x0000000800ff7812 */ /* 0x040fe4000782c0ff */
[----:B0-----:R-:W-:Y:S01]  /*60040*/  PRMT R6, R19, 0x7770, RZ ;  /* 0x0000777013067816 */ /* 0x001fe200000000ff */
[----:B------:R-:W4:Y:S10]  /*60050*/  LDL.LU.64 R50, [R1+0x12b8] ;  /* 0x0012b80001327983 */ /* 0x000f340000300a00 */
[----:B------:R0:W-:Y:S01]  /*60060*/  @P1 STG.E.U8 desc[UR54][R48.64], R6 ;  /* 0x0000000630001986 */ /* 0x0001e2000c101136 */
[----:B------:R-:W-:-:S03]  /*60070*/  LOP3.LUT P1, RZ, R0, 0x4, RZ, 0xc0, !PT ;  /* 0x0000000400ff7812 */ /* 0x000fc6000782c0ff */
[----:B------:R-:W4:Y:S01]  /*60080*/  LDL.LU R58, [R1+0x134] ;  /* 0x00013400013a7983 */ /* 0x000f220000300800 */
[----:B------:R-:W-:-:S03]  /*60090*/  PRMT R18, R19, 0x7771, RZ ;  /* 0x0000777113127816 */ /* 0x000fc600000000ff */
[----:B0-----:R-:W4:Y:S04]  /*600a0*/  LDL.LU.64 R48, [R1+0x12b0] ;  /* 0x0012b00001307983 */ /* 0x001f280000300a00 */
[----:B------:R-:W4:Y:S04]  /*600b0*/  LDL.LU.64 R6, [R1+0x12a8] ;  /* 0x0012a80001067983 */ /* 0x000f280000300a00 */
[----:B--2---:R0:W-:Y:S04]  /*600c0*/  @P1 STG.E.U8 desc[UR54][R60.64], R18 ;  /* 0x000000123c001986 */ /* 0x0041e8000c101136 */
[----:B0-----:R-:W2:Y:S01]  /*600d0*/  LDL.LU.64 R60, [R1+0x12a0] ;  /* 0x0012a000013c7983 */ /* 0x001ea20000300a00 */
[----:B------:R-:W-:-:S02]  /*600e0*/  LOP3.LUT P1, RZ, R0, 0x2, RZ, 0xc0, !PT ;  /* 0x0000000200ff7812 */ /* 0x000fc4000782c0ff */
[----:B------:R-:W-:-:S11]  /*600f0*/  PRMT R18, R19, 0x7772, RZ ;  /* 0x0000777213127816 */ /* 0x000fd600000000ff */
[----:B------:R-:W-:Y:S01]  /*60100*/  @P1 STG.E.U8 desc[UR54][R22.64], R18 ;  /* 0x0000001216001986 */ /* 0x000fe2000c101136 */
[----:B------:R-:W-:Y:S02]  /*60110*/  LOP3.LUT P1, RZ, R0, 0x1, RZ, 0xc0, !PT ;  /* 0x0000000100ff7812 */ /* 0x000fe4000782c0ff */
[----:B------:R-:W-:-:S11]  /*60120*/  PRMT R0, R19, 0x7773, RZ ;  /* 0x0000777313007816 */ /* 0x000fd600000000ff */
[----:B------:R3:W-:Y:S01]  /*60130*/  @P1 STG.E.U8 desc[UR54][R16.64], R0 ;  /* 0x0000000010001986 */ /* 0x0007e2000c101136 */
[----:B------:R-:W-:Y:S02]  /*60140*/  LOP3.LUT P1, RZ, R57, 0x80000000, RZ, 0xc0, !PT ;  /* 0x8000000039ff7812 */ /* 0x000fe4000782c0ff */
[----:B---3--:R-:W-:-:S11]  /*60150*/  PRMT R0, R59, 0x7770, RZ ;  /* 0x000077703b007816 */ /* 0x008fd600000000ff */
        /* <DEDUP_REMOVED lines=8> */
[C---:B------:R-:W-:Y:S02]  /*601e0*/  LOP3.LUT P2, RZ, R54.reuse, 0x10000000, RZ, 0xc0, !PT ;  /* 0x1000000036ff7812 */ /* 0x040fe4000784c0ff */
[----:B------:R-:W-:Y:S02]  /*601f0*/  LOP3.LUT P0, RZ, R54, 0x8000000, RZ, 0xc0, !PT ;  /* 0x0800000036ff7812 */ /* 0x000fe4000780c0ff */
[----:B0-----:R-:W-:-:S07]  /*60200*/  PRMT R0, R59, 0x7773, RZ ;  /* 0x000077733b007816 */ /* 0x001fce00000000ff */
[----:B------:R0:W-:Y:S01]  /*60210*/  @P1 STG.E.U8 desc[UR54][R8.64], R0 ;  /* 0x0000000008001986 */ /* 0x0001e2000c101136 */
[----:B------:R-:W-:Y:S02]  /*60220*/  LOP3.LUT P3, RZ, R54, 0x2000000, RZ, 0xc0, !PT ;  /* 0x0200000036ff7812 */ /* 0x000fe4000786c0ff */
[----:B0-----:R-:W-:-:S05]  /*60230*/  PRMT R0, R55, 0x7770, RZ ;  /* 0x0000777037007816 */ /* 0x001fca00000000ff */
[----:B----4-:R0:W-:Y:S01]  /*60240*/  @P2 STG.E.U8 desc[UR54][R46.64], R0 ;  /* 0x000000002e002986 */ /* 0x0101e2000c101136 */
        /* <DEDUP_REMOVED lines=8> */
[----:B------:R-:W3:Y:S04]  /*602d0*/  LDL.LU R55, [R1+0x1784] ;  /* 0x0017840001377983 */ /* 0x000ee80000300800 */
[----:B------:R0:W-:Y:S02]  /*602e0*/  @P4 STG.E.U8 desc[UR54][R48.64], R0 ;  /* 0x0000000030004986 */ /* 0x0001e4000c101136 */
[----:B0-----:R-:W-:-:S05]  /*602f0*/  PRMT R0, R58, 0x7770, RZ ;  /* 0x000077703a007816 */ /* 0x001fca00000000ff */
[----:B------:R0:W-:Y:S02]  /*60300*/  @P5 STG.E.U8 desc[UR54][R6.64], R0 ;  /* 0x0000000006005986 */ /* 0x0001e4000c101136 */
[----:B0-----:R-:W-:-:S05]  /*60310*/  PRMT R0, R58, 0x7771, RZ ;  /* 0x000077713a007816 */ /* 0x001fca00000000ff */
[----:B--2---:R0:W-:Y:S04]  /*60320*/  @P6 STG.E.U8 desc[UR54][R60.64], R0 ;  /* 0x000000003c006986 */ /* 0x0041e8000c101136 */
[----:B0-----:R-:W2:Y:S04]  /*60330*/  LDL.LU.64 R60, [R1+0x1298] ;  /* 0x00129800013c7983 */ /* 0x001ea80000300a00 */
[----:B------:R-:W4:Y:S04]  /*60340*/  LDL.LU.64 R44, [R1+0x1290] ;  /* 0x00129000012c7983 */ /* 0x000f280000300a00 */
[----:B------:R-:W3:Y:S04]  /*60350*/  LDL.LU.64 R46, [R1+0x1288] ;  /* 0x00128800012e7983 */ /* 0x000ee80000300a00 */
[----:B------:R-:W3:Y:S04]  /*60360*/  LDL.LU.64 R50, [R1+0x1280] ;  /* 0x0012800001327983 */ /* 0x000ee80000300a00 */
[----:B------:R-:W4:Y:S04]  /*60370*/  LDL.LU.64 R48, [R1+0x1278] ;  /* 0x0012780001307983 */ /* 0x000f280000300a00 */
[----:B------:R-:W4:Y:S01]  /*60380*/  LDL.LU R59, [R1+0x138] ;  /* 0x00013800013b7983 */ /* 0x000f220000300800 */
[----:B------:R-:W-:-:S03]  /*60390*/  LOP3.LUT P3, RZ, R54, 0x20000, RZ, 0xc0, !PT ;  /* 0x0002000036ff7812 */ /* 0x000fc6000786c0ff */
[----:B------:R-:W4:Y:S01]  /*603a0*/  LDL.LU.64 R6, [R1+0x1270] ;  /* 0x0012700001067983 */ /* 0x000f220000300a00 */
[----:B------:R-:W-:-:S03]  /*603b0*/  PRMT R0, R58, 0x7772, RZ ;  /* 0x000077723a007816 */ /* 0x000fc600000000ff */
[----:B------:R-:W4:Y:S01]  /*603c0*/  LDL.LU R17, [R1+0x13c] ;  /* 0x00013c0001117983 */ /* 0x000f220000300800 */
[----:B------:R-:W-:Y:S02]  /*603d0*/  LOP3.LUT R57, R57, 0xffefffff, RZ, 0xc0, !PT ;  /* 0xffefffff39397812 */ /* 0x000fe400078ec0ff */
[C---:B------:R-:W-:Y:S02]  /*603e0*/  LOP3.LUT P4, RZ, R54.reuse, 0x4000, RZ, 0xc0, !PT ;  /* 0x0000400036ff7812 */ /* 0x040fe4000788c0ff */
[C---:B------:R-:W-:Y:S02]  /*603f0*/  LOP3.LUT P5, RZ, R54.reuse, 0x1000, RZ, 0xc0, !PT ;  /* 0x0000100036ff7812 */ /* 0x040fe400078ac0ff */
[----:B------:R-:W-:Y:S01]  /*60400*/  LOP3.LUT P6, RZ, R54, 0x800, RZ, 0xc0, !PT ;  /* 0x0000080036ff7812 */ /* 0x000fe200078cc0ff */
[----:B--2---:R0:W-:Y:S04]  /*60410*/  @P3 STG.E.U8 desc[UR54][R60.64], R0 ;  /* 0x000000003c003986 */ /* 0x0041e8000c101136 */
[----:B0-----:R-:W2:Y:S01]  /*60420*/  LDL.LU.64 R60, [R1+0x1268] ;  /* 0x00126800013c7983 */ /* 0x001ea20000300a00 */
[----:B---3--:R-:W-:-:S03]  /*60430*/  LOP3.LUT P1, RZ, R55, 0x2000000, RZ, 0xc0, !PT ;  /* 0x0200000037ff7812 */ /* 0x008fc6000782c0ff */
[----:B------:R-:W3:Y:S04]  /*60440*/  LDL.LU.64 R22, [R1+0x1260] ;  /* 0x0012600001167983 */ /* 0x000ee80000300a00 */
[----:B------:R-:W3:Y:S06]  /*60450*/  LDL.LU.64 R18, [R1+0x1258] ;  /* 0x0012580001127983 */ /* 0x000eec0000300a00 */
        /* <DEDUP_REMOVED lines=11> */
[----:B------:R-:W-:Y:S02]  /*60510*/  LOP3.LUT R57, R57, 0xfeffffff, RZ, 0xc0, !PT ;  /* 0xfeffffff39397812 */ /* 0x000fe400078ec0ff */
[----:B------:R-:W-:-:S09]  /*60520*/  PRMT R0, R58, 0x7773, RZ ;  /* 0x000077733a007816 */ /* 0x000fd200000000ff */
[----:B------:R-:W-:Y:S02]  /*60530*/  @P1 LOP3.LUT R57, R57, 0x1000000, RZ, 0xfc, !PT ;  /* 0x0100000039391812 */ /* 0x000fe400078efcff */
[----:B------:R-:W-:Y:S01]  /*60540*/  LOP3.LUT P1, RZ, R54, 0x8, RZ, 0xc0, !PT ;  /* 0x0000000836ff7812 */ /* 0x000fe2000782c0ff */
[----:B----4-:R0:W-:Y:S01]  /*60550*/  @P4 STG.E.U8 desc[UR54][R44.64], R0 ;  /* 0x000000002c004986 */ /* 0x0101e2000c101136 */
[----:B------:R-:W-:-:S03]  /*60560*/  LOP3.LUT R57, R57, 0xfdffffff, RZ, 0xc0, !PT ;  /* 0xfdffffff39397812 */ /* 0x000fc600078ec0ff */
[----:B0-----:R-:W4:Y:S04]  /*60570*/  LDL.LU R44, [R1+0x120] ;  /* 0x00012000012c7983 */ /* 0x001f280000300800 */
[----:B------:R-:W4:Y:S04]  /*60580*/  LDL.LU.64 R14, [R1+0x1250] ;  /* 0x00125000010e7983 */ /* 0x000f280000300a00 */
[----:B------:R-:W-:Y:S02]  /*60590*/  @P1 LOP3.LUT R57, R57, 0x2000000, RZ, 0xfc, !PT ;  /* 0x0200000039391812 */ /* 0x000fe400078efcff */
[----:B------:R-:W-:Y:S01]  /*605a0*/  LOP3.LUT P1, RZ, R54, 0x10, RZ, 0xc0, !PT ;  /* 0x0000001036ff7812 */ /* 0x000fe2000782c0ff */
[----:B------:R-:W4:Y:S01]  /*605b0*/  LDL.LU.64 R12, [R1+0x1248] ;  /* 0x00124800010c7983 */ /* 0x000f220000300a00 */
[----:B------:R-:W-:-:S03]  /*605c0*/  LOP3.LUT R57, R57, 0xfbffffff, RZ, 0xc0, !PT ;  /* 0xfbffffff39397812 */ /* 0x000fc600078ec0ff */
[----:B------:R-:W4:Y:S01]  /*605d0*/  LDL.LU.64 R10, [R1+0x1240] ;  /* 0x00124000010a7983 */ /* 0x000f220000300a00 */
[----:B------:R-:W-:-:S03]  /*605e0*/  PRMT R0, R59, 0x7770, RZ ;  /* 0x000077703b007816 */ /* 0x000fc600000000ff */
[----:B------:R-:W4:Y:S04]  /*605f0*/  LDL.LU.64 R8, [R1+0x1238] ;  /* 0x0012380001087983 */ /* 0x000f280000300a00 */
[----:B------:R-:W-:Y:S02]  /*60600*/  @P1 LOP3.LUT R57, R57, 0x4000000, RZ, 0xfc, !PT ;  /* 0x0400000039391812 */ /* 0x000fe400078efcff */
[----:B------:R-:W-:Y:S02]  /*60610*/  LOP3.LUT P1, RZ, R54, 0x40, RZ, 0xc0, !PT ;  /* 0x0000004036ff7812 */ /* 0x000fe4000782c0ff */
[----:B------:R-:W-:Y:S01]  /*60620*/  LOP3.LUT R57, R57, 0xf7ffffff, RZ, 0xc0, !PT ;  /* 0xf7ffffff39397812 */ /* 0x000fe200078ec0ff */
[----:B------:R0:W-:Y:S10]  /*60630*/  @P5 STG.E.U8 desc[UR54][R46.64], R0 ;  /* 0x000000002e005986 */ /* 0x0001f4000c101136 */
[----:B------:R-:W-:-:S02]  /*60640*/  @P1 LOP3.LUT R57, R57, 0x8000000, RZ, 0xfc, !PT ;  /* 0x0800000039391812 */ /* 0x000fc400078efcff */
[----:B------:R-:W-:Y:S01]  /*60650*/  LOP3.LUT P1, RZ, R54, 0x200, RZ, 0xc0, !PT ;  /* 0x0000020036ff7812 */ /* 0x000fe2000782c0ff */
[----:B0-----:R-:W4:Y:S01]  /*60660*/  LDL.LU.64 R46, [R1+0x1230] ;  /* 0x00123000012e7983 */ /* 0x001f220000300a00 */
[----:B------:R-:W-:-:S05]  /*60670*/  PRMT R0, R59, 0x7771, RZ ;  /* 0x000077713b007816 */ /* 0x000fca00000000ff */
[----:B------:R0:W-:Y:S02]  /*60680*/  @P6 STG.E.U8 desc[UR54][R50.64], R0 ;  /* 0x0000000032006986 */ /* 0x0001e4000c101136 */
[----:B0-----:R-:W-:Y:S02]  /*60690*/  PRMT R0, R59, 0x7772, RZ ;  /* 0x000077723b007816 */ /* 0x001fe400000000ff */
[----:B------:R-:W4:Y:S04]  /*606a0*/  LDL.LU.64 R50, [R1+0x1228] ;  /* 0x0012280001327983 */ /* 0x000f280000300a00 */
[----:B------:R0:W-:Y:S01]  /*606b0*/  @P1 STG.E.U8 desc[UR54][R48.64], R0 ;  /* 0x0000000030001986 */ /* 0x0001e2000c101136 */
[----:B------:R-:W-:Y:S02]  /*606c0*/  LOP3.LUT P1, RZ, R57, 0x8000000, RZ, 0xc0, !PT ;  /* 0x0800000039ff7812 */ /* 0x000fe4000782c0ff */
[----:B0-----:R-:W-:Y:S01]  /*606d0*/  PRMT R0, R59, 0x7773, RZ ;  /* 0x000077733b007816 */ /* 0x001fe200000000ff */
[----:B------:R-:W4:Y:S10]  /*606e0*/  LDL.LU.64 R48, [R1+0x1220] ;  /* 0x0012200001307983 */ /* 0x000f340000300a00 */
[----:B------:R0:W-:Y:S01]  /*606f0*/  @P1 STG.E.U8 desc[UR54][R6.64], R0 ;  /* 0x0000000006001986 */ /* 0x0001e2000c101136 */
[----:B------:R-:W-:-:S03]  /*60700*/  LOP3.LUT P1, RZ, R57, 0x4000000, RZ, 0xc0, !PT ;  /* 0x0400000039ff7812 */ /* 0x000fc6000782c0ff */
[----:B------:R-:W4:Y:S04]  /*60710*/  LDL.LU.64 R58, [R1+0x1218] ;  /* 0x00121800013a7983 */ /* 0x000f280000300a00 */
[----:B0-----:R-:W4:Y:S01]  /*60720*/  LDL.LU.64 R6, [R1+0x1210] ;  /* 0x0012100001067983 */ /* 0x001f220000300a00 */
[----:B------:R-:W-:-:S03]  /*60730*/  PRMT R0, R17, 0x7770, RZ ;  /* 0x0000777011007816 */ /* 0x000fc600000000ff */
[----:B------:R-:W4:Y:S04]  /*60740*/  LDL.LU R45, [R1+0x128] ;  /* 0x00012800012d7983 */ /* 0x000f280000300800 */
[----:B--2---:R0:W-:Y:S04]  /*60750*/  @P1 STG.E.U8 desc[UR54][R60.64], R0 ;  /* 0x000000003c001986 */ /* 0x0041e8000c101136 */
[----:B0-----:R-:W2:Y:S01]  /*60760*/  LDL.LU.64 R60, [R1+0x1208] ;  /* 0x00120800013c7983 */ /* 0x001ea20000300a00 */
[----:B------:R-:W-:Y:S02]  /*60770*/  LOP3.LUT P1, RZ, R57, 0x2000000, RZ, 0xc0, !PT ;  /* 0x0200000039ff7812 */ /* 0x000fe4000782c0ff */
[----:B------:R-:W-:-:S11]  /*60780*/  PRMT R0, R17, 0x7771, RZ ;  /* 0x0000777111007816 */ /* 0x000fd600000000ff */
[----:B---3--:R0:W-:Y:S01]  /*60790*/  @P1 STG.E.U8 desc[UR54][R22.64], R0 ;  /* 0x0000000016001986 */ /* 0x0081e2000c101136 */
[----:B------:R-:W-:Y:S02]  /*607a0*/  LOP3.LUT P1, RZ, R57, 0x1000000, RZ, 0xc0, !PT ;  /* 0x0100000039ff7812 */ /* 0x000fe4000782c0ff */
[----:B0-----:R-:W-:-:S11]  /*607b0*/  PRMT R0, R17, 0x7772, RZ ;  /* 0x0000777211007816 */ /* 0x001fd600000000ff */
[----:B------:R0:W-:Y:S01]  /*607c0*/  @P1 STG.E.U8 desc[UR54][R18.64], R0 ;  /* 0x0000000012001986 */ /* 0x0001e2000c101136 */
[----:B------:R-:W-:Y:S02]  /*607d0*/  LOP3.LUT P1, RZ, R57, 0x800000, RZ, 0xc0, !PT ;  /* 0x0080000039ff7812 */ /* 0x000fe4000782c0ff */
[----:B0-----:R-:W-:Y:S02]  /*607e0*/  PRMT R0, R17, 0x7773, RZ ;  /* 0x0000777311007816 */ /* 0x001fe400000000ff */
[----:B------:R-:W-:-:S09]  /*607f0*/  LOP3.LUT P2, RZ, R55, 0x400000, RZ, 0xc0, !PT ;  /* 0x0040000037ff7812 */ /* 0x000fd2000784c0ff */
[----:B----4-:R0:W-:Y:S01]  /*60800*/  @P1 STG.E.U8 desc[UR54][R14.64], R0 ;  /* 0x000000000e001986 */ /* 0x0101e2000c101136 */
[----:B------:R-:W-:Y:S02]  /*60810*/  LOP3.LUT P1, RZ, R57, 0x400000, RZ, 0xc0, !PT ;  /* 0x0040000039ff7812 */ /* 0x000fe4000782c0ff */
[----:B0-----:R-:W-:-:S11]  /*60820*/  PRMT R0, R44, 0x7770, RZ ;  /* 0x000077702c007816 */ /* 0x001fd600000000ff */
[----:B------:R0:W-:Y:S01]  /*60830*/  @P1 STG.E.U8 desc[UR54][R12.64], R0 ;  /* 0x000000000c001986 */ /* 0x0001e2000c101136 */
[----:B------:R-:W-:Y:S02]  /*60840*/  LOP3.LUT P1, RZ, R57, 0x200000, RZ, 0xc0, !PT ;  /* 0x0020000039ff7812 */ /* 0x000fe4000782c0ff */
[----:B0-----:R-:W-:-:S11]  /*60850*/  PRMT R0, R44, 0x7771, RZ ;  /* 0x000077712c007816 */ /* 0x001fd600000000ff */
[----:B------:R0:W-:Y:S01]  /*60860*/  @P1 STG.E.U8 desc[UR54][R10.64], R0 ;  /* 0x000000000a001986 */ /* 0x0001e2000c101136 */
[----:B------:R-:W-:Y:S02]  /*60870*/  LOP3.LUT P1, RZ, R57, 0x100000, RZ, 0xc0, !PT ;  /* 0x0010000039ff7812 */ /* 0x000fe4000782c0ff */
        /* <DEDUP_REMOVED lines=14> */
[----:B------:R0:W-:Y:S02]  /*60960*/  @P4 STG.E.U8 desc[UR54][R58.64], R0 ;  /* 0x000000003a004986 */ /* 0x0001e4000c101136 */
[----:B0-----:R-:W-:Y:S02]  /*60970*/  PRMT R0, R53, 0x7773, RZ ;  /* 0x0000777335007816 */ /* 0x001fe400000000ff */
[----:B------:R-:W3:Y:S04]  /*60980*/  LDL.LU R53, [R1+0x1780] ;  /* 0x0017800001357983 */ /* 0x000ee80000300800 */
        /* <DEDUP_REMOVED lines=8> */
[----:B------:R-:W4:Y:S04]  /*60a10*/  LDL.LU.64 R58, [R1+0x11d8] ;  /* 0x0011d800013a7983 */ /* 0x000f280000300a00 */
[----:B------:R-:W4:Y:S01]  /*60a20*/  LDL.LU R14, [R1+0x12c] ;  /* 0x00012c00010e7983 */ /* 0x000f220000300800 */
[----:B------:R-:W-:-:S02]  /*60a30*/  LOP3.LUT P3, RZ, R55, 0x800, RZ, 0xc0, !PT ;  /* 0x0000080037ff7812 */ /* 0x000fc4000786c0ff */
[----:B------:R-:W-:Y:S02]  /*60a40*/  PRMT R0, R45, 0x7771, RZ ;  /* 0x000077712d007816 */ /* 0x000fe400000000ff */
[----:B------:R-:W-:Y:S02]  /*60a50*/  LOP3.LUT P1, RZ, R55, 0x4, RZ, 0xc0, !PT ;  /* 0x0000000437ff7812 */ /* 0x000fe4000782c0ff */
[----:B------:R-:W-:-:S11]  /*60a60*/  LOP3.LUT R57, R57, 0xffffefff, RZ, 0xc0, !PT ;  /* 0xffffefff39397812 */ /* 0x000fd600078ec0ff */
[----:B------:R-:W-:Y:S02]  /*60a70*/  @P1 LOP3.LUT R57, R57, 0x1000, RZ, 0xfc, !PT ;  /* 0x0000100039391812 */ /* 0x000fe400078efcff */
[----:B------:R-:W-:Y:S02]  /*60a80*/  LOP3.LUT P1, RZ, R55, 0x1, RZ, 0xc0, !PT ;  /* 0x0000000137ff7812 */ /* 0x000fe4000782c0ff */
[----:B------:R-:W-:-:S11]  /*60a90*/  LOP3.LUT R57, R57, 0xffffdfff, RZ, 0xc0, !PT ;  /* 0xffffdfff39397812 */ /* 0x000fd600078ec0ff */
[----:B------:R-:W-:-:S04]  /*60aa0*/  @P1 LOP3.LUT R57, R57, 0x2000, RZ, 0xfc, !PT ;  /* 0x0000200039391812 */ /* 0x000fc800078efcff */
[----:B------:R-:W-:Y:S02]  /*60ab0*/  LOP3.LUT R57, R57, 0xffffbfff, RZ, 0xc0, !PT ;  /* 0xffffbfff39397812 */ /* 0x000fe400078ec0ff */
[C---:B------:R-:W-:Y:S02]  /*60ac0*/  LOP3.LUT P4, RZ, R55.reuse, 0x200, RZ, 0xc0, !PT ;  /* 0x0000020037ff7812 */ /* 0x040fe4000788c0ff */
[----:B------:R-:W-:Y:S01]  /*60ad0*/  LOP3.LUT P5, RZ, R55, 0x40, RZ, 0xc0, !PT ;  /* 0x0000004037ff7812 */ /* 0x000fe200078ac0ff */
[----:B--2---:R0:W-:Y:S04]  /*60ae0*/  @P3 STG.E.U8 desc[UR54][R60.64], R0 ;  /* 0x000000003c003986 */ /* 0x0041e8000c101136 */
[----:B0-----:R-:W2:Y:S01]  /*60af0*/  LDL.LU.64 R60, [R1+0x11d0] ;  /* 0x0011d000013c7983 */ /* 0x001ea20000300a00 */
[----:B---3--:R-:W-:-:S03]  /*60b00*/  LOP3.LUT P1, RZ, R53, 0x80000000, RZ, 0xc0, !PT ;  /* 0x8000000035ff7812 */ /* 0x008fc6000782c0ff */
[----:B------:R-:W3:Y:S04]  /*60b10*/  LDL.LU R15, [R1+0x110] ;  /* 0x00011000010f7983 */ /* 0x000ee80000300800 */
[----:B------:R-:W3:Y:S04]  /*60b20*/  LDL.LU.64 R22, [R1+0x11c8] ;  /* 0x0011c80001167983 */ /* 0x000ee80000300a00 */
[----:B------:R-:W3:Y:S02]  /*60b30*/  LDL.LU.64 R18, [R1+0x11c0] ;  /* 0x0011c00001127983 */ /* 0x000ee40000300a00 */
[----:B------:R-:W-:-:S02]  /*60b40*/  @P1 LOP3.LUT R57, R57, 0x4000, RZ, 0xfc, !PT ;  /* 0x0000400039391812 */ /* 0x000fc400078efcff */
[----:B------:R-:W-:Y:S01]  /*60b50*/  LOP3.LUT P1, RZ, R53, 0x20000000, RZ, 0xc0, !PT ;  /* 0x2000000035ff7812 */ /* 0x000fe2000782c0ff */
[----:B------:R-:W3:Y:S01]  /*60b60*/  LDL.LU.64 R16, [R1+0x11b8] ;  /* 0x0011b80001107983 */ /* 0x000ee20000300a00 */
[----:B------:R-:W-:Y:S02]  /*60b70*/  LOP3.LUT R57, R57, 0xffff7fff, RZ, 0xc0, !PT ;  /* 0xffff7fff39397812 */ /* 0x000fe400078ec0ff */
[----:B------:R-:W-:Y:S01]  /*60b80*/  PRMT R0, R45, 0x7772, RZ ;  /* 0x000077722d007816 */ /* 0x000fe200000000ff */
[----:B------:R-:W3:Y:S08]  /*60b90*/  LDL.LU.64 R12, [R1+0x11b0] ;  /* 0x0011b000010c7983 */ /* 0x000ef00000300a00 */
[----:B------:R-:W-:-:S02]  /*60ba0*/  @P1 LOP3.LUT R57, R57, 0x8000, RZ, 0xfc, !PT ;  /* 0x0000800039391812 */ /* 0x000fc400078efcff */
[----:B------:R-:W-:Y:S02]  /*60bb0*/  LOP3.LUT P1, RZ, R53, 0x8000000, RZ, 0xc0, !PT ;  /* 0x0800000035ff7812 */ /* 0x000fe4000782c0ff */
[----:B------:R-:W-:-:S11]  /*60bc0*/  LOP3.LUT R57, R57, 0xfffeffff, RZ, 0xc0, !PT ;  /* 0xfffeffff39397812 */ /* 0x000fd600078ec0ff */
[----:B------:R-:W-:Y:S02]  /*60bd0*/  @P1 LOP3.LUT R57, R57, 0x10000, RZ, 0xfc, !PT ;  /* 0x0001000039391812 */ /* 0x000fe400078efcff */
[----:B------:R-:W-:Y:S02]  /*60be0*/  LOP3.LUT P1, RZ, R53, 0x10000000, RZ, 0xc0, !PT ;  /* 0x1000000035ff7812 */ /* 0x000fe4000782c0ff */
[----:B------:R-:W-:Y:S01]  /*60bf0*/  LOP3.LUT R57, R57, 0xfffdffff, RZ, 0xc0, !PT ;  /* 0xfffdffff39397812 */ /* 0x000fe200078ec0ff */
[----:B----4-:R0:W-:Y:S10]  /*60c00*/  @P4 STG.E.U8 desc[UR54][R46.64], R0 ;  /* 0x000000002e004986 */ /* 0x0101f4000c101136 */
[----:B------:R-:W-:-:S02]  /*60c10*/  @P1 LOP3.LUT R57, R57, 0x20000, RZ, 0xfc, !PT ;  /* 0x0002000039391812 */ /* 0x000fc400078efcff */
[----:B------:R-:W-:Y:S02]  /*60c20*/  LOP3.LUT P1, RZ, R53, 0x40000000, RZ, 0xc0, !PT ;  /* 0x4000000035ff7812 */ /* 0x000fe4000782c0ff */
[----:B------:R-:W-:Y:S02]  /*60c30*/  LOP3.LUT R57, R57, 0xfffbffff, RZ, 0xc0, !PT ;  /* 0xfffbffff39397812 */ /* 0x000fe400078ec0ff */
[----:B0-----:R-:W-:-:S05]  /*60c40*/  PRMT R0, R45, 0x7773, RZ ;  /* 0x000077732d007816 */ /* 0x001fca00000000ff */
[----:B------:R0:W-:Y:S04]  /*60c50*/  @P5 STG.E.U8 desc[UR54][R6.64], R0 ;  /* 0x0000000006005986 */ /* 0x0001e8000c101136 */
[----:B------:R-:W-:Y:S02]  /*60c60*/  @P1 LOP3.LUT R57, R57, 0x40000, RZ, 0xfc, !PT ;  /* 0x0004000039391812 */ /* 0x000fe400078efcff */
[C---:B------:R-:W-:Y:S01]  /*60c70*/  LOP3.LUT P1, RZ, R55.reuse, 0x2, RZ, 0xc0, !PT ;  /* 0x0000000237ff7812 */ /* 0x040fe2000782c0ff */
[----:B0-----:R-:W4:Y:S01]  /*60c80*/  LDL.LU R6, [R1+0x114] ;  /* 0x0001140001067983 */ /* 0x001f220000300800 */
[----:B------:R-:W-:-:S03]  /*60c90*/  LOP3.LUT P6, RZ, R55, 0x10, RZ, 0xc0, !PT ;  /* 0x0000001037ff7812 */ /* 0x000fc600078cc0ff */
[----:B------:R-:W4:Y:S01]  /*60ca0*/  LDL.LU.64 R10, [R1+0x11a8] ;  /* 0x0011a800010a7983 */ /* 0x000f220000300a00 */
[----:B------:R-:W-:Y:S02]  /*60cb0*/  LOP3.LUT R57, R57, 0xfff7ffff, RZ, 0xc0, !PT ;  /* 0xfff7ffff39397812 */ /* 0x000fe400078ec0ff */
[C---:B------:R-:W-:Y:S01]  /*60cc0*/  PRMT R0, R14.reuse, 0x7770, RZ ;  /* 0x000077700e007816 */ /* 0x040fe200000000ff */
[----:B------:R-:W4:Y:S04]  /*60cd0*/  LDL.LU.64 R8, [R1+0x11a0] ;  /* 0x0011a00001087983 */ /* 0x000f280000300a00 */
[----:B------:R-:W-:Y:S02]  /*60ce0*/  @P1 LOP3.LUT R57, R57, 0x80000, RZ, 0xfc, !PT ;  /* 0x0008000039391812 */ /* 0x000fe400078efcff */
[----:B------:R-:W-:Y:S01]  /*60cf0*/  LOP3.LUT P1, RZ, R55, 0x8, RZ, 0xc0, !PT ;  /* 0x0000000837ff7812 */ /* 0x000fe2000782c0ff */
[----:B------:R-:W4:Y:S04]  /*60d00*/  LDL.LU R7, [R1+0x118] ;  /* 0x0001180001077983 */ /* 0x000f280000300800 */
[----:B------:R0:W-:Y:S04]  /*60d10*/  @P6 STG.E.U8 desc[UR54][R50.64], R0 ;  /* 0x0000000032006986 */ /* 0x0001e8000c101136 */
[----:B------:R-:W4:Y:S04]  /*60d20*/  LDL.LU.64 R46, [R1+0x1198] ;  /* 0x00119800012e7983 */ /* 0x000f280000300a00 */
[----:B------:R-:W4:Y:S01]  /*60d30*/  LDL.LU.64 R44, [R1+0x1190] ;  /* 0x00119000012c7983 */ /* 0x000f220000300a00 */
[----:B0-----:R-:W-:-:S03]  /*60d40*/  PRMT R0, R14, 0x7771, RZ ;  /* 0x000077710e007816 */ /* 0x001fc600000000ff */
[----:B------:R-:W4:Y:S04]  /*60d50*/  LDL.LU.64 R50, [R1+0x1188] ;  /* 0x0011880001327983 */ /* 0x000f280000300a00 */
[----:B------:R0:W-:Y:S01]  /*60d60*/  @P1 STG.E.U8 desc[UR54][R48.64], R0 ;  /* 0x0000000030001986 */ /* 0x0001e2000c101136 */
[C---:B------:R-:W-:Y:S02]  /*60d70*/  LOP3.LUT P1, RZ, R57.reuse, 0x80000, RZ, 0xc0, !PT ;  /* 0x0008000039ff7812 */ /* 0x040fe4000782c0ff */
[----:B0-----:R-:W-:Y:S01]  /*60d80*/  PRMT R0, R14, 0x7772, RZ ;  /* 0x000077720e007816 */ /* 0x001fe200000000ff */
[----:B------:R-:W4:Y:S10]  /*60d90*/  LDL.LU.64 R48, [R1+0x1180] ;  /* 0x0011800001307983 */ /* 0x000f340000300a00 */
[----:B------:R0:W-:Y:S01]  /*60da0*/  @P1 STG.E.U8 desc[UR54][R58.64], R0 ;  /* 0x000000003a001986 */ /* 0x0001e2000c101136 */
[----:B------:R-:W-:-:S03]  /*60db0*/  LOP3.LUT P1, RZ, R57, 0x40000, RZ, 0xc0, !PT ;  /* 0x0004000039ff7812 */ /* 0x000fc6000782c0ff */
[----:B0-----:R-:W4:Y:S01]  /*60dc0*/  LDL.LU.64 R58, [R1+0x1178] ;  /* 0x00117800013a7983 */ /* 0x001f220000300a00 */
[----:B------:R-:W-:-:S09]  /*60dd0*/  PRMT R0, R14, 0x7773, RZ ;  /* 0x000077730e007816 */ /* 0x000fd200000000ff */
[----:B--2---:R0:W-:Y:S04]  /*60de0*/  @P1 STG.E.U8 desc[UR54][R60.64], R0 ;  /* 0x000000003c001986 */ /* 0x0041e8000c101136 */
[----:B0-----:R-:W2:Y:S01]  /*60df0*/  LDL.LU.64 R60, [R1+0x1170] ;  /* 0x00117000013c7983 */ /* 0x001ea20000300a00 */
        /* <DEDUP_REMOVED lines=13> */
[----:B----4-:R-:W-:-:S11]  /*60ed0*/  PRMT R0, R6, 0x7770, RZ ;  /* 0x0000777006007816 */ /* 0x010fd600000000ff */
        /* <DEDUP_REMOVED lines=18> */
[----:B0-----:R-:W-:-:S05]  /*61000*/  PRMT R0, R7, 0x7772, RZ ;  /* 0x0000777207007816 */ /* 0x001fca00000000ff */
[----:B------:R0:W-:Y:S02]  /*61010*/  @P5 STG.E.U8 desc[UR54][R58.64], R0 ;  /* 0x000000003a005986 */ /* 0x0001e4000c101136 */
[----:B0-----:R-:W-:-:S05]  /*61020*/  PRMT R0, R7, 0x7773, RZ ;  /* 0x0000777307007816 */ /* 0x001fca00000000ff */
[----:B--2---:R0:W-:Y:S04]  /*61030*/  @P6 STG.E.U8 desc[UR54][R60.64], R0 ;  /* 0x000000003c006986 */ /* 0x0041e8000c101136 */
[----:B0-----:R-:W2:Y:S04]  /*61040*/  LDL.LU.64 R60, [R1+0x1168] ;  /* 0x00116800013c7983 */ /* 0x001ea80000300a00 */
[----:B------:R-:W3:Y:S04]  /*61050*/  LDL.LU.64 R46, [R1+0x1160] ;  /* 0x00116000012e7983 */ /* 0x000ee80000300a00 */
[----:B------:R-:W4:Y:S04]  /*61060*/  LDL.LU.64 R44, [R1+0x1158] ;  /* 0x00115800012c7983 */ /* 0x000f280000300a00 */
[----:B------:R-:W2:Y:S04]  /*61070*/  LDL.LU R51, [R1+0x11c] ;  /* 0x00011c0001337983 */ /* 0x000ea80000300800 */
[----:B------:R-:W3:Y:S04]  /*61080*/  LDL.LU.64 R6, [R1+0x1150] ;  /* 0x0011500001067983 */ /* 0x000ee80000300a00 */
[----:B------:R-:W3:Y:S04]  /*61090*/  LDL.LU.64 R48, [R1+0x1148] ;  /* 0x0011480001307983 */ /* 0x000ee80000300a00 */
[----:B------:R-:W3:Y:S04]  /*610a0*/  LDL.LU.64 R58, [R1+0x1140] ;  /* 0x00114000013a7983 */ /* 0x000ee80000300a00 */
[----:B------:R-:W3:Y:S01]  /*610b0*/  LDL.LU R12, [R1+0x100] ;  /* 0x00010000010c7983 */ /* 0x000ee20000300800 */
[----:B------:R-:W-:-:S02]  /*610c0*/  LOP3.LUT P3, RZ, R55, 0x10000, RZ, 0xc0, !PT ;  /* 0x0001000037ff7812 */ /* 0x000fc4000786c0ff */
        /* <DEDUP_REMOVED lines=14> */
[----:B--2---:R-:W-:-:S05]  /*611b0*/  PRMT R0, R51, 0x7770, RZ ;  /* 0x0000777033007816 */ /* 0x004fca00000000ff */
[----:B------:R0:W-:Y:S04]  /*611c0*/  @P3 STG.E.U8 desc[UR54][R60.64], R0 ;  /* 0x000000003c003986 */ /* 0x0001e8000c101136 */
[----:B0-----:R-:W2:Y:S04]  /*611d0*/  LDL.LU.64 R60, [R1+0x1138] ;  /* 0x00113800013c7983 */ /* 0x001ea80000300a00 */
[----:B------:R-:W2:Y:S04]  /*611e0*/  LDL.LU.64 R22, [R1+0x1130] ;  /* 0x0011300001167983 */ /* 0x000ea80000300a00 */
[----:B------:R-:W2:Y:S04]  /*611f0*/  LDL.LU.64 R18, [R1+0x1128] ;  /* 0x0011280001127983 */ /* 0x000ea80000300a00 */
[----:B------:R-:W2:Y:S01]  /*61200*/  LDL.LU R13, [R1+0x104] ;  /* 0x00010400010d7983 */ /* 0x000ea20000300800 */
[----:B------:R-:W-:-:S02]  /*61210*/  @P1 LOP3.LUT R57, R57, 0x100, RZ, 0xfc, !PT ;  /* 0x0000010039391812 */ /* 0x000fc400078efcff */
[----:B------:R-:W-:Y:S01]  /*61220*/  LOP3.LUT P1, RZ, R55, 0x80000000, RZ, 0xc0, !PT ;  /* 0x8000000037ff7812 */ /* 0x000fe2000782c0ff */
[----:B------:R-:W2:Y:S01]  /*61230*/  LDL.LU.64 R16, [R1+0x1120] ;  /* 0x0011200001107983 */ /* 0x000ea20000300a00 */
[----:B------:R-:W-:Y:S02]  /*61240*/  LOP3.LUT R57, R57, 0xfffffdff, RZ, 0xc0, !PT ;  /* 0xfffffdff39397812 */ /* 0x000fe400078ec0ff */
[C---:B------:R-:W-:Y:S01]  /*61250*/  LOP3.LUT P4, RZ, R55.reuse, 0x40000, RZ, 0xc0, !PT ;  /* 0x0004000037ff7812 */ /* 0x040fe2000788c0ff */
[----:B------:R-:W2:Y:S01]  /*61260*/  LDL.LU.64 R14, [R1+0x1118] ;  /* 0x00111800010e7983 */ /* 0x000ea20000300a00 */
[----:B------:R-:W-:Y:S02]  /*61270*/  LOP3.LUT P5, RZ, R55, 0x200000, RZ, 0xc0, !PT ;  /* 0x0020000037ff7812 */ /* 0x000fe400078ac0ff */
[----:B------:R-:W-:Y:S01]  /*61280*/  PRMT R0, R51, 0x7771, RZ ;  /* 0x0000777133007816 */ /* 0x000fe200000000ff */
[----:B------:R-:W2:Y:S04]  /*61290*/  LDL.LU.64 R10, [R1+0x1110] ;  /* 0x00111000010a7983 */ /* 0x000ea80000300a00 */
[----:B------:R-:W-:-:S02]  /*612a0*/  @P1 LOP3.LUT R57, R57, 0x200, RZ, 0xfc, !PT ;  /* 0x0000020039391812 */ /* 0x000fc400078efcff */
[----:B------:R-:W-:Y:S02]  /*612b0*/  LOP3.LUT P1, RZ, R55, 0x20000000, RZ, 0xc0, !PT ;  /* 0x2000000037ff7812 */ /* 0x000fe4000782c0ff */
[----:B------:R-:W-:Y:S01]  /*612c0*/  LOP3.LUT R57, R57, 0xfffffbff, RZ, 0xc0, !PT ;  /* 0xfffffbff39397812 */ /* 0x000fe200078ec0ff */
[----:B---3--:R0:W-:Y:S01]  /*612d0*/  @P4 STG.E.U8 desc[UR54][R46.64], R0 ;  /* 0x000000002e004986 */ /* 0x0081e2000c101136 */
[----:B------:R-:W-:-:S09]  /*612e0*/  LOP3.LUT P6, RZ, R55, 0x800000, RZ, 0xc0, !PT ;  /* 0x0080000037ff7812 */ /* 0x000fd200078cc0ff */
[----:B------:R-:W-:Y:S02]  /*612f0*/  @P1 LOP3.LUT R57, R57, 0x400, RZ, 0xfc, !PT ;  /* 0x0000040039391812 */ /* 0x000fe400078efcff */
[----:B------:R-:W-:Y:S02]  /*61300*/  LOP3.LUT P1, RZ, R55, 0x4000000, RZ, 0xc0, !PT ;  /* 0x0400000037ff7812 */ /* 0x000fe4000782c0ff */
[----:B0-----:R-:W-:Y:S02]  /*61310*/  PRMT R0, R51, 0x7772, RZ ;  /* 0x0000777233007816 */ /* 0x001fe400000000ff */
[----:B------:R-:W-:-:S03]  /*61320*/  LOP3.LUT R57, R57, 0xfffff7ff, RZ, 0xc0, !PT ;  /* 0xfffff7ff39397812 */ /* 0x000fc600078ec0ff */
[----:B----4-:R0:W-:Y:S06]  /*61330*/  @P5 STG.E.U8 desc[UR54][R44.64], R0 ;  /* 0x000000002c005986 */ /* 0x0101ec000c101136 */
[----:B------:R-:W-:Y:S02]  /*61340*/  @P1 LOP3.LUT R57, R57, 0x800, RZ, 0xfc, !PT ;  /* 0x0000080039391812 */ /* 0x000fe400078efcff */
[----:B0-----:R-:W-:Y:S02]  /*61350*/  PRMT R0, R51, 0x7773, RZ ;  /* 0x0000777333007816 */ /* 0x001fe400000000ff */
[----:B------:R-:W-:-:S03]  /*61360*/  LOP3.LUT P1, RZ, R55, 0x1000000, RZ, 0xc0, !PT ;  /* 0x0100000037ff7812 */ /* 0x000fc6000782c0ff */
[----:B------:R0:W-:Y:S04]  /*61370*/  @P6 STG.E.U8 desc[UR54][R6.64], R0 ;  /* 0x0000000006006986 */ /* 0x0001e8000c101136 */
[----:B0-----:R-:W3:Y:S01]  /*61380*/  LDL.LU R6, [R1+0x108] ;  /* 0x0001080001067983 */ /* 0x001ee20000300800 */
[----:B------:R-:W-:-:S03]  /*61390*/  PRMT R0, R12, 0x7770, RZ ;  /* 0x000077700c007816 */ /* 0x000fc600000000ff */
[----:B------:R-:W4:Y:S04]  /*613a0*/  LDL.LU.64 R8, [R1+0x1108] ;  /* 0x0011080001087983 */ /* 0x000f280000300a00 */
[----:B------:R-:W3:Y:S04]  /*613b0*/  LDL.LU.64 R46, [R1+0x1100] ;  /* 0x00110000012e7983 */ /* 0x000ee80000300a00 */
[----:B------:R0:W-:Y:S01]  /*613c0*/  @P1 STG.E.U8 desc[UR54][R48.64], R0 ;  /* 0x0000000030001986 */ /* 0x0001e2000c101136 */
[----:B------:R-:W-:-:S03]  /*613d0*/  LOP3.LUT P1, RZ, R57, 0x800, RZ, 0xc0, !PT ;  /* 0x0000080039ff7812 */ /* 0x000fc6000782c0ff */
[----:B------:R-:W3:Y:S04]  /*613e0*/  LDL.LU.64 R44, [R1+0x10f8] ;  /* 0x0010f800012c7983 */ /* 0x000ee80000300a00 */
[----:B------:R-:W3:Y:S01]  /*613f0*/  LDL.LU.64 R50, [R1+0x10f0] ;  /* 0x0010f00001327983 */ /* 0x000ee20000300a00 */
[----:B0-----:R-:W-:-:S03]  /*61400*/  PRMT R0, R12, 0x7771, RZ ;  /* 0x000077710c007816 */ /* 0x001fc600000000ff */
[----:B------:R-:W4:Y:S04]  /*61410*/  LDL.LU R7, [R1+0x10c] ;  /* 0x00010c0001077983 */ /* 0x000f280000300800 */
[----:B------:R0:W-:Y:S01]  /*61420*/  @P1 STG.E.U8 desc[UR54][R58.64], R0 ;  /* 0x000000003a001986 */ /* 0x0001e2000c101136 */
[----:B------:R-:W-:-:S03]  /*61430*/  LOP3.LUT P1, RZ, R57, 0x400, RZ, 0xc0, !PT ;  /* 0x0000040039ff7812 */ /* 0x000fc6000782c0ff */
[----:B------:R-:W4:Y:S04]  /*61440*/  LDL.LU.64 R48, [R1+0x10e8] ;  /* 0x0010e80001307983 */ /* 0x000f280000300a00 */
[----:B0-----:R-:W4:Y:S01]  /*61450*/  LDL.LU.64 R58, [R1+0x10e0] ;  /* 0x0010e000013a7983 */ /* 0x001f220000300a00 */
[----:B------:R-:W-:-:S05]  /*61460*/  PRMT R0, R12, 0x7772, RZ ;  /* 0x000077720c007816 */ /* 0x000fca00000000ff */
[----:B--2---:R0:W-:Y:S04]  /*61470*/  @P1 STG.E.U8 desc[UR54][R60.64], R0 ;  /* 0x000000003c001986 */ /* 0x0041e8000c101136 */
[----:B0-----:R-:W2:Y:S01]  /*61480*/  LDL.LU.64 R60, [R1+0x10d8] ;  /* 0x0010d800013c7983 */ /* 0x001ea20000300a00 */
        /* <DEDUP_REMOVED lines=18> */
[----:B---3--:R-:W-:-:S07]  /*615b0*/  PRMT R0, R6, 0x7770, RZ ;  /* 0x0000777006007816 */ /* 0x008fce00000000ff */
        /* <DEDUP_REMOVED lines=20> */
[----:B------:R-:W3:Y:S04]  /*61700*/  LDL.LU.64 R50, [R1+0x10b8] ;  /* 0x0010b80001327983 */ /* 0x000ee80000300a00 */
[----:B------:R-:W3:Y:S04]  /*61710*/  LDL.LU R58, [R1+0xf0] ;  /* 0x0000f000013a7983 */ /* 0x000ee80000300800 */
[----:B------:R-:W3:Y:S04]  /*61720*/  LDL.LU.64 R48, [R1+0x10b0] ;  /* 0x0010b00001307983 */ /* 0x000ee80000300a00 */
[----:B------:R-:W3:Y:S01]  /*61730*/  LDL.LU R10, [R1+0xf4] ;  /* 0x0000f400010a7983 */ /* 0x000ee20000300800 */
[----:B------:R-:W-:-:S02]  /*61740*/  PRMT R0, R7, 0x7773, RZ ;  /* 0x0000777307007816 */ /* 0x000fc400000000ff */
[----:B------:R-:W-:Y:S01]  /*61750*/  LOP3.LUT P3, RZ, R54, 0x800000, RZ, 0xc0, !PT ;  /* 0x0080000036ff7812 */ /* 0x000fe2000786c0ff */
[----:B------:R-:W3:Y:S01]  /*61760*/  LDL.LU.64 R6, [R1+0x10a8] ;  /* 0x0010a80001067983 */ /* 0x000ee20000300a00 */
        /* <DEDUP_REMOVED lines=12> */
[----:B------:R-:W-:Y:S01]  /*61830*/  LOP3.LUT P1, RZ, R5, 0x80, RZ, 0xc0, !PT ;  /* 0x0000008005ff7812 */ /* 0x000fe2000782c0ff */
[----:B--2---:R0:W-:Y:S04]  /*61840*/  @P3 STG.E.U8 desc[UR54][R60.64], R0 ;  /* 0x000000003c003986 */ /* 0x0041e8000c101136 */
[----:B0-----:R-:W2:Y:S04]  /*61850*/  LDL.LU.64 R60, [R1+0x10a0] ;  /* 0x0010a000013c7983 */ /* 0x001ea80000300a00 */
[----:B------:R-:W2:Y:S01]  /*61860*/  LDL.LU.64 R22, [R1+0x1098] ;  /* 0x0010980001167983 */ /* 0x000ea20000300a00 */
[----:B------:R-:W-:-:S03]  /*61870*/  LOP3.LUT R57, R57, 0xfffffffe, RZ, 0xc0, !PT ;  /* 0xfffffffe39397812 */ /* 0x000fc600078ec0ff */
[----:B------:R-:W2:Y:S01]  /*61880*/  LDL.LU.64 R18, [R1+0x1090] ;  /* 0x0010900001127983 */ /* 0x000ea20000300a00 */
[----:B------:R-:W-:Y:S02]  /*61890*/  @P1 LOP3.LUT R57, R57, 0x1, RZ, 0xfc, !PT ;  /* 0x0000000139391812 */ /* 0x000fe400078efcff */
[----:B------:R-:W-:Y:S01]  /*618a0*/  LOP3.LUT P1, RZ, R5, 0x20, RZ, 0xc0, !PT ;  /* 0x0000002005ff7812 */ /* 0x000fe2000782c0ff */
[----:B------:R-:W2:Y:S01]  /*618b0*/  LDL.LU R11, [R1+0xf8] ;  /* 0x0000f800010b7983 */ /* 0x000ea20000300800 */
[----:B------:R-:W-:-:S03]  /*618c0*/  LOP3.LUT R57, R57, 0xfffffffd, RZ, 0xc0, !PT ;  /* 0xfffffffd39397812 */ /* 0x000fc600078ec0ff */
[----:B------:R-:W2:Y:S04]  /*618d0*/  LDL.LU.64 R16, [R1+0x1088] ;  /* 0x0010880001107983 */ /* 0x000ea80000300a00 */
[----:B------:R-:W2:Y:S04]  /*618e0*/  LDL.LU.64 R14, [R1+0x1080] ;  /* 0x00108000010e7983 */ /* 0x000ea80000300a00 */
[----:B------:R-:W-:Y:S01]  /*618f0*/  @P1 LOP3.LUT R57, R57, 0x2, RZ, 0xfc, !PT ;  /* 0x0000000239391812 */ /* 0x000fe200078efcff */
[----:B------:R-:W2:Y:S01]  /*61900*/  LDL.LU.64 R12, [R1+0x1078] ;  /* 0x00107800010c7983 */ /* 0x000ea20000300a00 */
[----:B------:R-:W-:-:S02]  /*61910*/  LOP3.LUT P1, RZ, R5, 0x4, RZ, 0xc0, !PT ;  /* 0x0000000405ff7812 */ /* 0x000fc4000782c0ff */
[----:B------:R-:W-:Y:S01]  /*61920*/  LOP3.LUT R57, R57, 0xfffffffb, RZ, 0xc0, !PT ;  /* 0xfffffffb39397812 */ /* 0x000fe200078ec0ff */
[----:B------:R-:W2:Y:S01]  /*61930*/  LDL.LU R59, [R1+0xfc] ;  /* 0x0000fc00013b7983 */ /* 0x000ea20000300800 */
[C---:B------:R-:W-:Y:S02]  /*61940*/  LOP3.LUT P4, RZ, R54.reuse, 0x1000000, RZ, 0xc0, !PT ;  /* 0x0100000036ff7812 */ /* 0x040fe4000788c0ff */
[----:B------:R-:W-:Y:S01]  /*61950*/  LOP3.LUT P5, RZ, R54, 0x4000000, RZ, 0xc0, !PT ;  /* 0x0400000036ff7812 */ /* 0x000fe200078ac0ff */
[----:B------:R-:W2:Y:S01]  /*61960*/  LDL.LU.64 R8, [R1+0x1070] ;  /* 0x0010700001087983 */ /* 0x000ea20000300a00 */
[----:B---3--:R-:W-:-:S05]  /*61970*/  PRMT R0, R58, 0x7770, RZ ;  /* 0x000077703a007816 */ /* 0x008fca00000000ff */
[----:B------:R-:W-:Y:S02]  /*61980*/  @P1 LOP3.LUT R57, R57, 0x4, RZ, 0xfc, !PT ;  /* 0x0000000439391812 */ /* 0x000fe400078efcff */
[----:B------:R-:W-:Y:S02]  /*61990*/  LOP3.LUT P1, RZ, R5, 0x1, RZ, 0xc0, !PT ;  /* 0x0000000105ff7812 */ /* 0x000fe4000782c0ff */
[----:B------:R-:W-:Y:S01]  /*619a0*/  LOP3.LUT P6, RZ, R54, 0x20000000, RZ, 0xc0, !PT ;  /* 0x2000000036ff7812 */ /* 0x000fe200078cc0ff */
[----:B------:R0:W-:Y:S01]  /*619b0*/  @P4 STG.E.U8 desc[UR54][R46.64], R0 ;  /* 0x000000002e004986 */ /* 0x0001e2000c101136 */
[----:B------:R-:W-:Y:S02]  /*619c0*/  LOP3.LUT R57, R57, 0xfffffff7, RZ, 0xc0, !PT ;  /* 0xfffffff739397812 */ /* 0x000fe400078ec0ff */
[----:B0-----:R-:W-:Y:S01]  /*619d0*/  PRMT R0, R58, 0x7771, RZ ;  /* 0x000077713a007816 */ /* 0x001fe200000000ff */
[----:B------:R-:W3:Y:S06]  /*619e0*/  LDL.LU.64 R46, [R1+0x1068] ;  /* 0x00106800012e7983 */ /* 0x000eec0000300a00 */
[----:B------:R-:W-:-:S02]  /*619f0*/  @P1 LOP3.LUT R57, R57, 0x8, RZ, 0xfc, !PT ;  /* 0x0000000839391812 */ /* 0x000fc400078efcff */
[----:B------:R-:W-:Y:S01]  /*61a00*/  LOP3.LUT P1, RZ, R54, 0x80000000, RZ, 0xc0, !PT ;  /* 0x8000000036ff7812 */ /* 0x000fe2000782c0ff */
[----:B----4-:R0:W-:Y:S02]  /*61a10*/  @P5 STG.E.U8 desc[UR54][R44.64], R0 ;  /* 0x000000002c005986 */ /* 0x0101e4000c101136 */
[C---:B0-----:R-:W-:Y:S02]  /*61a20*/  PRMT R0, R58.reuse, 0x7772, RZ ;  /* 0x000077723a007816 */ /* 0x041fe400000000ff */
[----:B------:R-:W4:Y:S04]  /*61a30*/  LDL.LU.64 R44, [R1+0x1060] ;  /* 0x00106000012c7983 */ /* 0x000f280000300a00 */
[----:B------:R0:W-:Y:S02]  /*61a40*/  @P6 STG.E.U8 desc[UR54][R50.64], R0 ;  /* 0x0000000032006986 */ /* 0x0001e4000c101136 */
[----:B0-----:R-:W-:-:S02]  /*61a50*/  PRMT R0, R58, 0x7773, RZ ;  /* 0x000077733a007816 */ /* 0x001fc400000000ff */
[----:B------:R-:W3:Y:S04]  /*61a60*/  LDL.LU.64 R50, [R1+0x1058] ;  /* 0x0010580001327983 */ /* 0x000ee80000300a00 */
[----:B------:R0:W-:Y:S01]  /*61a70*/  @P1 STG.E.U8 desc[UR54][R48.64], R0 ;  /* 0x0000000030001986 */ /* 0x0001e2000c101136 */
[----:B------:R-:W-:-:S03]  /*61a80*/  LOP3.LUT P1, RZ, R57, 0x8, RZ, 0xc0, !PT ;  /* 0x0000000839ff7812 */ /* 0x000fc6000782c0ff */
[----:B------:R-:W3:Y:S01]  /*61a90*/  LDL.LU R58, [R1+0xe0] ;  /* 0x0000e000013a7983 */ /* 0x000ee20000300800 */
[----:B0-----:R-:W-:-:S03]  /*61aa0*/  PRMT R0, R10, 0x7770, RZ ;  /* 0x000077700a007816 */ /* 0x001fc600000000ff */
[----:B------:R-:W3:Y:S06]  /*61ab0*/  LDL.LU.64 R48, [R1+0x1050] ;  /* 0x0010500001307983 */ /* 0x000eec0000300a00 */
[----:B------:R0:W-:Y:S01]  /*61ac0*/  @P1 STG.E.U8 desc[UR54][R6.64], R0 ;  /* 0x0000000006001986 */ /* 0x0001e2000c101136 */
[----:B------:R-:W-:-:S03]  /*61ad0*/  LOP3.LUT P1, RZ, R57, 0x4, RZ, 0xc0, !PT ;  /* 0x0000000439ff7812 */ /* 0x000fc6000782c0ff */
[----:B0-----:R-:W3:Y:S01]  /*61ae0*/  LDL.LU.64 R6, [R1+0x1048] ;  /* 0x0010480001067983 */ /* 0x001ee20000300a00 */
[----:B------:R-:W-:-:S09]  /*61af0*/  PRMT R0, R10, 0x7771, RZ ;  /* 0x000077710a007816 */ /* 0x000fd200000000ff */
        /* <DEDUP_REMOVED lines=24> */
[----:B---3--:R0:W-:Y:S01]  /*61c80*/  @P2 STG.E.U8 desc[UR54][R46.64], R0 ;  /* 0x000000002e002986 */ /* 0x0081e2000c101136 */
        /* <DEDUP_REMOVED lines=17> */
[----:B------:R-:W3:Y:S04]  /*61da0*/  LDL.LU.64 R48, [R1+0x1018] ;  /* 0x0010180001307983 */ /* 0x000ee80000300a00 */
[----:B------:R-:W3:Y:S01]  /*61db0*/  LDL.LU R59, [R1+0xe4] ;  /* 0x0000e400013b7983 */ /* 0x000ee20000300800 */
[----:B------:R-:W-:-:S03]  /*61dc0*/  LOP3.LUT P3, RZ, R5, 0x20000000, RZ, 0xc0, !PT ;  /* 0x2000000005ff7812 */ /* 0x000fc6000786c0ff */
[----:B------:R-:W3:Y:S01]  /*61dd0*/  LDL.LU.64 R6, [R1+0x1010] ;  /* 0x0010100001067983 */ /* 0x000ee20000300a00 */
[----:B------:R-:W-:-:S03]  /*61de0*/  PRMT R0, R58, 0x7772, RZ ;  /* 0x000077723a007816 */ /* 0x000fc600000000ff */
[----:B------:R-:W3:Y:S01]  /*61df0*/  LDL.LU R17, [R1+0xe8] ;  /* 0x0000e80001117983 */ /* 0x000ee20000300800 */
        /* <DEDUP_REMOVED lines=11> */
[----:B------:R-:W-:-:S09]  /*61eb0*/  LOP3.LUT P4, RZ, R5, 0x80000000, RZ, 0xc0, !PT ;  /* 0x8000000005ff7812 */ /* 0x000fd2000788c0ff */
        /* <DEDUP_REMOVED lines=8> */
[----:B------:R-:W-:Y:S02]  /*61f40*/  PRMT R0, R58, 0x7773, RZ ;  /* 0x000077733a007816 */ /* 0x000fe400000000ff */
[----:B------:R-:W-:-:S03]  /*61f50*/  LOP3.LUT P1, RZ, R4, 0x400, RZ, 0xc0, !PT ;  /* 0x0000040004ff7812 */ /* 0x000fc6000782c0ff */
[----:B---3--:R0:W-:Y:S01]  /*61f60*/  @P4 STG.E.U8 desc[UR54][R44.64], R0 ;  /* 0x000000002c004986 */ /* 0x0081e2000c101136 */
[----:B------:R-:W-:-:S03]  /*61f70*/  LOP3.LUT R55, R55, 0xfdffffff, RZ, 0xc0, !PT ;  /* 0xfdffffff37377812 */ /* 0x000fc600078ec0ff */
[----:B0-----:R-:W3:Y:S04]  /*61f80*/  LDL.LU R44, [R1+0xec] ;  /* 0x0000ec00012c7983 */ /* 0x001ee80000300800 */
[----:B------:R-:W3:Y:S02]  /*61f90*/  LDL.LU.64 R14, [R1+0xff0] ;  /* 0x000ff000010e7983 */ /* 0x000ee40000300a00 */
[----:B------:R-:W-:Y:S02]  /*61fa0*/  @P1 LOP3.LUT R55, R55, 0x2000000, RZ, 0xfc, !PT ;  /* 0x0200000037371812 */ /* 0x000fe400078efcff */
[----:B------:R-:W-:Y:S01]  /*61fb0*/  LOP3.LUT P1, RZ, R4, 0x100, RZ, 0xc0, !PT ;  /* 0x0000010004ff7812 */ /* 0x000fe2000782c0ff */
[----:B------:R-:W3:Y:S01]  /*61fc0*/  LDL.LU.64 R12, [R1+0xfe8] ;  /* 0x000fe800010c7983 */ /* 0x000ee20000300a00 */
[----:B------:R-:W-:-:S02]  /*61fd0*/  LOP3.LUT R55, R55, 0xfbffffff, RZ, 0xc0, !PT ;  /* 0xfbffffff37377812 */ /* 0x000fc400078ec0ff */
[C---:B------:R-:W-:Y:S01]  /*61fe0*/  LOP3.LUT P5, RZ, R4.reuse, 0x1, RZ, 0xc0, !PT ;  /* 0x0000000104ff7812 */ /* 0x040fe200078ac0ff */
[----:B------:R-:W3:Y:S01]  /*61ff0*/  LDL.LU.64 R10, [R1+0xfe0] ;  /* 0x000fe000010a7983 */ /* 0x000ee20000300a00 */
[C---:B------:R-:W-:Y:S02]  /*62000*/  LOP3.LUT P6, RZ, R4.reuse, 0x4, RZ, 0xc0, !PT ;  /* 0x0000000404ff7812 */ /* 0x040fe400078cc0ff */
[----:B------:R-:W-:Y:S01]  /*62010*/  PRMT R0, R59, 0x7770, RZ ;  /* 0x000077703b007816 */ /* 0x000fe200000000ff */
[----:B------:R-:W3:Y:S04]  /*62020*/  LDL.LU.64 R8, [R1+0xfd8] ;  /* 0x000fd80001087983 */ /* 0x000ee80000300a00 */
[----:B------:R-:W-:Y:S02]  /*62030*/  @P1 LOP3.LUT R55, R55, 0x4000000, RZ, 0xfc, !PT ;  /* 0x0400000037371812 */ /* 0x000fe400078efcff */
[----:B------:R-:W-:-:S02]  /*62040*/  LOP3.LUT P1, RZ, R4, 0x80, RZ, 0xc0, !PT ;  /* 0x0000008004ff7812 */ /* 0x000fc4000782c0ff */
[----:B------:R-:W-:Y:S01]  /*62050*/  LOP3.LUT R55, R55, 0xf7ffffff, RZ, 0xc0, !PT ;  /* 0xf7ffffff37377812 */ /* 0x000fe200078ec0ff */
[----:B----4-:R0:W-:Y:S10]  /*62060*/  @P5 STG.E.U8 desc[UR54][R46.64], R0 ;  /* 0x000000002e005986 */ /* 0x0101f4000c101136 */
        /* <DEDUP_REMOVED lines=27> */
[----:B---3--:R0:W-:Y:S01]  /*62220*/  @P1 STG.E.U8 desc[UR54][R14.64], R0 ;  /* 0x000000000e001986 */ /* 0x0081e2000c101136 */
        /* <DEDUP_REMOVED lines=37> */
[----:B------:R-:W-:-:S09]  /*62480*/  LOP3.LUT R55, R55, 0xffffefff, RZ, 0xc0, !PT ;  /* 0xffffefff37377812 */ /* 0x000fd200078ec0ff */
        /* <DEDUP_REMOVED lines=10> */
[----:B------:R-:W-:Y:S01]  /*62530*/  LOP3.LUT P4, RZ, R3, 0x1, RZ, 0xc0, !PT ;  /* 0x0000000103ff7812 */ /* 0x000fe2000788c0ff */
[----:B------:R-:W3:Y:S08]  /*62540*/  LDL.LU.64 R12, [R1+0xf50] ;  /* 0x000f5000010c7983 */ /* 0x000ef00000300a00 */
        /* <DEDUP_REMOVED lines=14> */
[----:B------:R-:W-:Y:S02]  /*62630*/  LOP3.LUT P1, RZ, R3, 0x20, RZ, 0xc0, !PT ;  /* 0x0000002003ff7812 */ /* 0x000fe4000782c0ff */
[----:B------:R-:W-:Y:S01]  /*62640*/  LOP3.LUT R55, R55, 0xfffbffff, RZ, 0xc0, !PT ;  /* 0xfffbffff37377812 */ /* 0x000fe200078ec0ff */
[----:B----4-:R0:W-:Y:S01]  /*62650*/  @P4 STG.E.U8 desc[UR54][R46.64], R0 ;  /* 0x000000002e004986 */ /* 0x0101e2000c101136 */
[----:B------:R-:W-:-:S09]  /*62660*/  LOP3.LUT P5, RZ, R3, 0x2, RZ, 0xc0, !PT ;  /* 0x0000000203ff7812 */ /* 0x000fd200078ac0ff */
[----:B------:R-:W-:Y:S02]  /*62670*/  @P1 LOP3.LUT R55, R55, 0x40000, RZ, 0xfc, !PT ;  /* 0x0004000037371812 */ /* 0x000fe400078efcff */
[----:B------:R-:W-:Y:S02]  /*62680*/  LOP3.LUT P1, RZ, R3, 0x10, RZ, 0xc0, !PT ;  /* 0x0000001003ff7812 */ /* 0x000fe4000782c0ff */
[----:B0-----:R-:W-:Y:S02]  /*62690*/  PRMT R0, R45, 0x7773, RZ ;  /* 0x000077732d007816 */ /* 0x001fe400000000ff */
[----:B------:R-:W4:Y:S01]  /*626a0*/  LDL.LU R45, [R1+0xc0] ;  /* 0x0000c000012d7983 */ /* 0x000f220000300800 */
[----:B------:R-:W-:-:S03]  /*626b0*/  LOP3.LUT P6, RZ, R3, 0x4, RZ, 0xc0, !PT ;  /* 0x0000000403ff7812 */ /* 0x000fc600078cc0ff */
[----:B------:R-:W4:Y:S01]  /*626c0*/  LDL.LU.64 R10, [R1+0xf48] ;  /* 0x000f4800010a7983 */ /* 0x000f220000300a00 */
[----:B------:R-:W-:-:S03]  /*626d0*/  LOP3.LUT R55, R55, 0xfff7ffff, RZ, 0xc0, !PT ;  /* 0xfff7ffff37377812 */ /* 0x000fc600078ec0ff */
[----:B------:R0:W-:Y:S01]  /*626e0*/  @P5 STG.E.U8 desc[UR54][R50.64], R0 ;  /* 0x0000000032005986 */ /* 0x0001e2000c101136 */
[----:B------:R-:W-:Y:S02]  /*626f0*/  @P1 LOP3.LUT R55, R55, 0x80000, RZ, 0xfc, !PT ;  /* 0x0008000037371812 */ /* 0x000fe400078efcff */
[----:B------:R-:W-:Y:S01]  /*62700*/  LOP3.LUT P1, RZ, R3, 0x8, RZ, 0xc0, !PT ;  /* 0x0000000803ff7812 */ /* 0x000fe2000782c0ff */
[----:B------:R-:W4:Y:S04]  /*62710*/  LDL.LU.64 R8, [R1+0xf40] ;  /* 0x000f400001087983 */ /* 0x000f280000300a00 */
[----:B------:R-:W4:Y:S01]  /*62720*/  LDL.LU.64 R46, [R1+0xf38] ;  /* 0x000f3800012e7983 */ /* 0x000f220000300a00 */
[----:B0-----:R-:W-:-:S03]  /*62730*/  PRMT R0, R23, 0x7770, RZ ;  /* 0x0000777017007816 */ /* 0x001fc600000000ff */
[----:B------:R-:W4:Y:S04]  /*62740*/  LDL.LU.64 R50, [R1+0xf30] ;  /* 0x000f300001327983 */ /* 0x000f280000300a00 */
[----:B------:R0:W-:Y:S02]  /*62750*/  @P6 STG.E.U8 desc[UR54][R48.64], R0 ;  /* 0x0000000030006986 */ /* 0x0001e4000c101136 */
[----:B0-----:R-:W-:Y:S02]  /*62760*/  PRMT R0, R23, 0x7771, RZ ;  /* 0x0000777117007816 */ /* 0x001fe400000000ff */
[----:B------:R-:W4:Y:S04]  /*62770*/  LDL.LU.64 R48, [R1+0xf28] ;  /* 0x000f280001307983 */ /* 0x000f280000300a00 */
[----:B------:R0:W-:Y:S01]  /*62780*/  @P1 STG.E.U8 desc[UR54][R58.64], R0 ;  /* 0x000000003a001986 */ /* 0x0001e2000c101136 */
[----:B------:R-:W-:-:S02]  /*62790*/  LOP3.LUT P1, RZ, R55, 0x80000, RZ, 0xc0, !PT ;  /* 0x0008000037ff7812 */ /* 0x000fc4000782c0ff */
        /* <DEDUP_REMOVED lines=22> */
[C---:B------:R-:W-:Y:S02]  /*62900*/  LOP3.LUT P0, RZ, R3.reuse, 0x2000, RZ, 0xc0, !PT ;  /* 0x0000200003ff7812 */ /* 0x040fe4000780c0ff */
[----:B------:R-:W-:Y:S02]  /*62910*/  LOP3.LUT P3, RZ, R3, 0x4000, RZ, 0xc0, !PT ;  /* 0x0000400003ff7812 */ /* 0x000fe4000786c0ff */
[----:B----4-:R-:W-:-:S05]  /*62920*/  PRMT R0, R45, 0x7770, RZ ;  /* 0x000077702d007816 */ /* 0x010fca00000000ff */
[----:B------:R0:W-:Y:S01]  /*62930*/  @P1 STG.E.U8 desc[UR54][R10.64], R0 ;  /* 0x000000000a001986 */ /* 0x0001e2000c101136 */
[----:B------:R-:W-:Y:S02]  /*62940*/  LOP3.LUT P1, RZ, R55, 0x1000, RZ, 0xc0, !PT ;  /* 0x0000100037ff7812 */ /* 0x000fe4000782c0ff */
[----:B0-----:R-:W-:-:S11]  /*62950*/  PRMT R0, R45, 0x7771, RZ ;  /* 0x000077712d007816 */ /* 0x001fd600000000ff */
        /* <DEDUP_REMOVED lines=13> */
[----:B------:R0:W-:Y:S02]  /*62a30*/  @P5 STG.E.U8 desc[UR54][R6.64], R0 ;  /* 0x0000000006005986 */ /* 0x0001e4000c101136 */
[----:B0-----:R-:W-:Y:S02]  /*62a40*/  PRMT R0, R2, 0x7773, RZ ;  /* 0x0000777302007816 */ /* 0x001fe400000000ff */
[----:B------:R-:W3:Y:S04]  /*62a50*/  LDL.LU R2, [R1+0x1778] ;  /* 0x0017780001027983 */ /* 0x000ee80000300800 */
[----:B--2---:R0:W-:Y:S04]  /*62a60*/  @P6 STG.E.U8 desc[UR54][R60.64], R0 ;  /* 0x000000003c006986 */ /* 0x0041e8000c101136 */
[----:B0-----:R-:W2:Y:S04]  /*62a70*/  LDL.LU.64 R60, [R1+0xf08] ;  /* 0x000f0800013c7983 */ /* 0x001ea80000300a00 */
[----:B------:R-:W4:Y:S04]  /*62a80*/  LDL.LU.64 R50, [R1+0xf00] ;  /* 0x000f000001327983 */ /* 0x000f280000300a00 */
[----:B------:R-:W2:Y:S04]  /*62a90*/  LDL.LU.64 R46, [R1+0xef8] ;  /* 0x000ef800012e7983 */ /* 0x000ea80000300a00 */
        /* <DEDUP_REMOVED lines=10> */
[----:B------:R-:W-:Y:S02]  /*62b40*/  LOP3.LUT R55, R55, 0xffffffdf, RZ, 0xc0, !PT ;  /* 0xffffffdf37377812 */ /* 0x000fe400078ec0ff */
[----:B------:R-:W-:-:S09]  /*62b50*/  LOP3.LUT P4, RZ, R3, 0x80000, RZ, 0xc0, !PT ;  /* 0x0008000003ff7812 */ /* 0x000fd2000788c0ff */
        /* <DEDUP_REMOVED lines=11> */
[----:B0-----:R-:W2:Y:S01]  /*62c10*/  LDL.LU.64 R60, [R1+0xed8] ;  /* 0x000ed800013c7983 */ /* 0x001ea20000300a00 */
[----:B------:R-:W-:-:S05]  /*62c20*/  PRMT R0, R45, 0x7771, RZ ;  /* 0x000077712d007816 */ /* 0x000fca00000000ff */
[----:B----4-:R0:W-:Y:S04]  /*62c30*/  @P4 STG.E.U8 desc[UR54][R50.64], R0 ;  /* 0x0000000032004986 */ /* 0x0101e8000c101136 */
[----:B0-----:R-:W4:Y:S04]  /*62c40*/  LDL.LU.64 R50, [R1+0xed0] ;  /* 0x000ed00001327983 */ /* 0x001f280000300a00 */
[----:B------:R-:W4:Y:S04]  /*62c50*/  LDL.LU.64 R22, [R1+0xec8] ;  /* 0x000ec80001167983 */ /* 0x000f280000300a00 */
[----:B------:R-:W4:Y:S01]  /*62c60*/  LDL.LU R15, [R1+0xb0] ;  /* 0x0000b000010f7983 */ /* 0x000f220000300800 */
[----:B------:R-:W-:-:S02]  /*62c70*/  @P1 LOP3.LUT R55, R55, 0x100, RZ, 0xfc, !PT ;  /* 0x0000010037371812 */ /* 0x000fc400078efcff */
[----:B------:R-:W-:Y:S01]  /*62c80*/  LOP3.LUT P1, RZ, R3, 0x2000000, RZ, 0xc0, !PT ;  /* 0x0200000003ff7812 */ /* 0x000fe2000782c0ff */
[----:B------:R-:W4:Y:S01]  /*62c90*/  LDL.LU.64 R18, [R1+0xec0] ;  /* 0x000ec00001127983 */ /* 0x000f220000300a00 */
[----:B------:R-:W-:-:S03]  /*62ca0*/  LOP3.LUT R55, R55, 0xfffffdff, RZ, 0xc0, !PT ;  /* 0xfffffdff37377812 */ /* 0x000fc600078ec0ff */
[----:B------:R-:W4:Y:S01]  /*62cb0*/  LDL.LU.64 R16, [R1+0xeb8] ;  /* 0x000eb80001107983 */ /* 0x000f220000300a00 */
[C---:B------:R-:W-:Y:S02]  /*62cc0*/  LOP3.LUT P5, RZ, R3.reuse, 0x100000, RZ, 0xc0, !PT ;  /* 0x0010000003ff7812 */ /* 0x040fe400078ac0ff */
[----:B------:R-:W-:Y:S01]  /*62cd0*/  LOP3.LUT P6, RZ, R3, 0x200000, RZ, 0xc0, !PT ;  /* 0x0020000003ff7812 */ /* 0x000fe200078cc0ff */
[----:B------:R-:W4:Y:S04]  /*62ce0*/  LDL.LU.64 R12, [R1+0xeb0] ;  /* 0x000eb000010c7983 */ /* 0x000f280000300a00 */
[----:B------:R-:W-:Y:S02]  /*62cf0*/  @P1 LOP3.LUT R55, R55, 0x200, RZ, 0xfc, !PT ;  /* 0x0000020037371812 */ /* 0x000fe400078efcff */
[----:B------:R-:W-:-:S02]  /*62d00*/  LOP3.LUT P1, RZ, R3, 0x1000000, RZ, 0xc0, !PT ;  /* 0x0100000003ff7812 */ /* 0x000fc4000782c0ff */
[----:B------:R-:W-:Y:S02]  /*62d10*/  LOP3.LUT R55, R55, 0xfffffbff, RZ, 0xc0, !PT ;  /* 0xfffffbff37377812 */ /* 0x000fe400078ec0ff */
[----:B------:R-:W-:-:S09]  /*62d20*/  PRMT R0, R45, 0x7772, RZ ;  /* 0x000077722d007816 */ /* 0x000fd200000000ff */
[----:B------:R-:W-:Y:S02]  /*62d30*/  @P1 LOP3.LUT R55, R55, 0x400, RZ, 0xfc, !PT ;  /* 0x0000040037371812 */ /* 0x000fe400078efcff */
[----:B------:R-:W-:Y:S01]  /*62d40*/  LOP3.LUT P1, RZ, R3, 0x800000, RZ, 0xc0, !PT ;  /* 0x0080000003ff7812 */ /* 0x000fe2000782c0ff */
[----:B------:R0:W-:Y:S01]  /*62d50*/  @P5 STG.E.U8 desc[UR54][R46.64], R0 ;  /* 0x000000002e005986 */ /* 0x0001e2000c101136 */
[----:B------:R-:W-:Y:S02]  /*62d60*/  LOP3.LUT R55, R55, 0xfffff7ff, RZ, 0xc0, !PT ;  /* 0xfffff7ff37377812 */ /* 0x000fe400078ec0ff */
[----:B0-----:R-:W-:-:S09]  /*62d70*/  PRMT R0, R45, 0x7773, RZ ;  /* 0x000077732d007816 */ /* 0x001fd200000000ff */
[----:B------:R-:W-:Y:S02]  /*62d80*/  @P1 LOP3.LUT R55, R55, 0x800, RZ, 0xfc, !PT ;  /* 0x0000080037371812 */ /* 0x000fe400078efcff */
[----:B------:R-:W-:Y:S01]  /*62d90*/  LOP3.LUT P1, RZ, R3, 0x400000, RZ, 0xc0, !PT ;  /* 0x0040000003ff7812 */ /* 0x000fe2000782c0ff */
[----:B---3--:R0:W-:Y:S04]  /*62da0*/  @P6 STG.E.U8 desc[UR54][R6.64], R0 ;  /* 0x0000000006006986 */ /* 0x0081e8000c101136 */
[----:B0-----:R-:W3:Y:S01]  /*62db0*/  LDL.LU R6, [R1+0xb4] ;  /* 0x0000b40001067983 */ /* 0x001ee20000300800 */
[----:B------:R-:W-:-:S03]  /*62dc0*/  PRMT R0, R14, 0x7770, RZ ;  /* 0x000077700e007816 */ /* 0x000fc600000000ff */
[----:B------:R-:W3:Y:S04]  /*62dd0*/  LDL.LU.64 R10, [R1+0xea8] ;  /* 0x000ea800010a7983 */ /* 0x000ee80000300a00 */
[----:B------:R-:W3:Y:S04]  /*62de0*/  LDL.LU.64 R8, [R1+0xea0] ;  /* 0x000ea00001087983 */ /* 0x000ee80000300a00 */
[----:B------:R0:W-:Y:S01]  /*62df0*/  @P1 STG.E.U8 desc[UR54][R48.64], R0 ;  /* 0x0000000030001986 */ /* 0x0001e2000c101136 */
[----:B------:R-:W-:-:S03]  /*62e00*/  LOP3.LUT P1, RZ, R55, 0x800, RZ, 0xc0, !PT ;  /* 0x0000080037ff7812 */ /* 0x000fc6000782c0ff */
[----:B------:R-:W3:Y:S04]  /*62e10*/  LDL.LU.64 R46, [R1+0xe98] ;  /* 0x000e9800012e7983 */ /* 0x000ee80000300a00 */
[----:B------:R-:W3:Y:S01]  /*62e20*/  LDL.LU.64 R44, [R1+0xe90] ;  /* 0x000e9000012c7983 */ /* 0x000ee20000300a00 */
[----:B0-----:R-:W-:-:S03]  /*62e30*/  PRMT R0, R14, 0x7771, RZ ;  /* 0x000077710e007816 */ /* 0x001fc600000000ff */
[----:B------:R-:W3:Y:S04]  /*62e40*/  LDL.LU R7, [R1+0xb8] ;  /* 0x0000b80001077983 */ /* 0x000ee80000300800 */
[----:B------:R0:W-:Y:S01]  /*62e50*/  @P1 STG.E.U8 desc[UR54][R58.64], R0 ;  /* 0x000000003a001986 */ /* 0x0001e2000c101136 */
[----:B------:R-:W-:-:S03]  /*62e60*/  LOP3.LUT P1, RZ, R55, 0x400, RZ, 0xc0, !PT ;  /* 0x0000040037ff7812 */ /* 0x000fc6000782c0ff */
[----:B------:R-:W3:Y:S04]  /*62e70*/  LDL.LU.64 R48, [R1+0xe88] ;  /* 0x000e880001307983 */ /* 0x000ee80000300a00 */
[----:B0-----:R-:W3:Y:S01]  /*62e80*/  LDL.LU.64 R58, [R1+0xe80] ;  /* 0x000e8000013a7983 */ /* 0x001ee20000300a00 */
[----:B------:R-:W-:-:S05]  /*62e90*/  PRMT R0, R14, 0x7772, RZ ;  /* 0x000077720e007816 */ /* 0x000fca00000000ff */
[----:B--2---:R0:W-:Y:S04]  /*62ea0*/  @P1 STG.E.U8 desc[UR54][R60.64], R0 ;  /* 0x000000003c001986 */ /* 0x0041e8000c101136 */
[----:B0-----:R-:W2:Y:S01]  /*62eb0*/  LDL.LU.64 R60, [R1+0xe78] ;  /* 0x000e7800013c7983 */ /* 0x001ea20000300a00 */
[----:B------:R-:W-:Y:S02]  /*62ec0*/  LOP3.LUT P1, RZ, R55, 0x200, RZ, 0xc0, !PT ;  /* 0x0000020037ff7812 */ /* 0x000fe4000782c0ff */
[----:B------:R-:W-:-:S11]  /*62ed0*/  PRMT R0, R14, 0x7773, RZ ;  /* 0x000077730e007816 */ /* 0x000fd600000000ff */
[----:B----4-:R0:W-:Y:S01]  /*62ee0*/  @P1 STG.E.U8 desc[UR54][R50.64], R0 ;  /* 0x0000000032001986 */ /* 0x0101e2000c101136 */
[----:B------:R-:W-:Y:S02]  /*62ef0*/  LOP3.LUT P1, RZ, R55, 0x100, RZ, 0xc0, !PT ;  /* 0x0000010037ff7812 */ /* 0x000fe4000782c0ff */
[----:B0-----:R-:W-:Y:S01]  /*62f00*/  PRMT R0, R15, 0x7770, RZ ;  /* 0x000077700f007816 */ /* 0x001fe200000000ff */
[----:B------:R-:W4:Y:S10]  /*62f10*/  LDL.LU.64 R50, [R1+0x1770] ;  /* 0x0017700001327983 */ /* 0x000f340000300a00 */
[----:B------:R0:W-:Y:S01]  /*62f20*/  @P1 STG.E.U8 desc[UR54][R22.64], R0 ;  /* 0x0000000016001986 */ /* 0x0001e2000c101136 */
[----:B------:R-:W-:-:S02]  /*62f30*/  LOP3.LUT P1, RZ, R55, 0x80, RZ, 0xc0, !PT ;  /* 0x0000008037ff7812 */ /* 0x000fc4000782c0ff */
        /* <DEDUP_REMOVED lines=10> */
[----:B------:R-:W-:Y:S02]  /*62fe0*/  LOP3.LUT P0, RZ, R2, 0x1, RZ, 0xc0, !PT ;  /* 0x0000000102ff7812 */ /* 0x000fe4000780c0ff */
[----:B---3--:R-:W-:-:S07]  /*62ff0*/  PRMT R0, R6, 0x7770, RZ ;  /* 0x0000777006007816 */ /* 0x008fce00000000ff */
        /* <DEDUP_REMOVED lines=19> */
[----:B------:R-:W3:Y:S04]  /*63130*/  LDL.LU.64 R8, [R1+0xe60] ;  /* 0x000e600001087983 */ /* 0x000ee80000300a00 */
[----:B------:R-:W3:Y:S04]  /*63140*/  LDL.LU.64 R46, [R1+0xe58] ;  /* 0x000e5800012e7983 */ /* 0x000ee80000300a00 */
[----:B------:R-:W3:Y:S04]  /*63150*/  LDL.LU R45, [R1+0xbc] ;  /* 0x0000bc00012d7983 */ /* 0x000ee80000300800 */
[----:B------:R-:W3:Y:S04]  /*63160*/  LDL.LU.64 R48, [R1+0xe50] ;  /* 0x000e500001307983 */ /* 0x000ee80000300a00 */
[----:B------:R-:W4:Y:S04]  /*63170*/  LDL.LU.64 R58, [R1+0xe48] ;  /* 0x000e4800013a7983 */ /* 0x000f280000300a00 */
[----:B------:R-:W4:Y:S01]  /*63180*/  LDL.LU R23, [R1+0xa0] ;  /* 0x0000a00001177983 */ /* 0x000f220000300800 */
[----:B------:R-:W-:-:S02]  /*63190*/  PRMT R0, R7, 0x7773, RZ ;  /* 0x0000777307007816 */ /* 0x000fc400000000ff */
[----:B------:R-:W-:Y:S01]  /*631a0*/  LOP3.LUT P3, RZ, R2, 0x20, RZ, 0xc0, !PT ;  /* 0x0000002002ff7812 */ /* 0x000fe2000786c0ff */
[----:B------:R-:W4:Y:S01]  /*631b0*/  LDL.LU.64 R6, [R1+0xe40] ;  /* 0x000e400001067983 */ /* 0x000f220000300a00 */
        /* <DEDUP_REMOVED lines=13> */
[----:B------:R-:W-:Y:S01]  /*63290*/  LOP3.LUT R55, R55, 0xfffffffe, RZ, 0xc0, !PT ;  /* 0xfffffffe37377812 */ /* 0x000fe200078ec0ff */
[----:B--2---:R0:W-:Y:S04]  /*632a0*/  @P3 STG.E.U8 desc[UR54][R60.64], R0 ;  /* 0x000000003c003986 */ /* 0x0041e8000c101136 */
[----:B0-----:R-:W2:Y:S06]  /*632b0*/  LDL.LU.64 R60, [R1+0xe38] ;  /* 0x000e3800013c7983 */ /* 0x001eac0000300a00 */
[----:B------:R-:W-:-:S02]  /*632c0*/  @P1 LOP3.LUT R55, R55, 0x1, RZ, 0xfc, !PT ;  /* 0x0000000137371812 */ /* 0x000fc400078efcff */
[----:B------:R-:W-:Y:S01]  /*632d0*/  LOP3.LUT P1, RZ, R53, 0x4000000, RZ, 0xc0, !PT ;  /* 0x0400000035ff7812 */ /* 0x000fe2000782c0ff */
[----:B------:R-:W2:Y:S01]  /*632e0*/  LDL.LU.64 R18, [R1+0xe30] ;  /* 0x000e300001127983 */ /* 0x000ea20000300a00 */
[----:B------:R-:W-:Y:S02]  /*632f0*/  LOP3.LUT R55, R55, 0xfffffffd, RZ, 0xc0, !PT ;  /* 0xfffffffd37377812 */ /* 0x000fe400078ec0ff */
[C---:B------:R-:W-:Y:S01]  /*63300*/  LOP3.LUT P4, RZ, R2.reuse, 0x40, RZ, 0xc0, !PT ;  /* 0x0000004002ff7812 */ /* 0x040fe2000788c0ff */
[----:B------:R-:W2:Y:S01]  /*63310*/  LDL.LU.64 R16, [R1+0xe28] ;  /* 0x000e280001107983 */ /* 0x000ea20000300a00 */
[C---:B------:R-:W-:Y:S02]  /*63320*/  LOP3.LUT P5, RZ, R2.reuse, 0x80, RZ, 0xc0, !PT ;  /* 0x0000008002ff7812 */ /* 0x040fe400078ac0ff */
[----:B---3--:R-:W-:Y:S01]  /*63330*/  PRMT R0, R45, 0x7770, RZ ;  /* 0x000077702d007816 */ /* 0x008fe200000000ff */
[----:B------:R-:W3:Y:S04]  /*63340*/  LDL.LU.64 R14, [R1+0xe20] ;  /* 0x000e2000010e7983 */ /* 0x000ee80000300a00 */
[----:B------:R-:W-:Y:S01]  /*63350*/  @P1 LOP3.LUT R55, R55, 0x2, RZ, 0xfc, !PT ;  /* 0x0000000237371812 */ /* 0x000fe200078efcff */
[----:B------:R-:W3:Y:S01]  /*63360*/  LDL.LU.64 R12, [R1+0xe18] ;  /* 0x000e1800010c7983 */ /* 0x000ee20000300a00 */
[----:B------:R-:W-:-:S02]  /*63370*/  LOP3.LUT P1, RZ, R2, 0x800, RZ, 0xc0, !PT ;  /* 0x0000080002ff7812 */ /* 0x000fc4000782c0ff */
[----:B------:R-:W-:Y:S01]  /*63380*/  LOP3.LUT R55, R55, 0xfffffffb, RZ, 0xc0, !PT ;  /* 0xfffffffb37377812 */ /* 0x000fe200078ec0ff */
[----:B------:R0:W-:Y:S01]  /*63390*/  @P4 STG.E.U8 desc[UR54][R10.64], R0 ;  /* 0x000000000a004986 */ /* 0x0001e2000c101136 */
[----:B------:R-:W-:-:S09]  /*633a0*/  LOP3.LUT P6, RZ, R2, 0x100, RZ, 0xc0, !PT ;  /* 0x0000010002ff7812 */ /* 0x000fd200078cc0ff */
[----:B------:R-:W-:Y:S02]  /*633b0*/  @P1 LOP3.LUT R55, R55, 0x4, RZ, 0xfc, !PT ;  /* 0x0000000437371812 */ /* 0x000fe400078efcff */
[----:B------:R-:W-:Y:S01]  /*633c0*/  LOP3.LUT P1, RZ, R2, 0x400, RZ, 0xc0, !PT ;  /* 0x0000040002ff7812 */ /* 0x000fe2000782c0ff */
[----:B0-----:R-:W3:Y:S01]  /*633d0*/  LDL.LU.64 R10, [R1+0xe10] ;  /* 0x000e1000010a7983 */ /* 0x001ee20000300a00 */
[----:B------:R-:W-:Y:S02]  /*633e0*/  LOP3.LUT R55, R55, 0xfffffff7, RZ, 0xc0, !PT ;  /* 0xfffffff737377812 */ /* 0x000fe400078ec0ff */
[----:B------:R-:W-:-:S05]  /*633f0*/  PRMT R0, R45, 0x7771, RZ ;  /* 0x000077712d007816 */ /* 0x000fca00000000ff */
[----:B------:R0:W-:Y:S04]  /*63400*/  @P5 STG.E.U8 desc[UR54][R8.64], R0 ;  /* 0x0000000008005986 */ /* 0x0001e8000c101136 */
[----:B------:R-:W-:Y:S02]  /*63410*/  @P1 LOP3.LUT R55, R55, 0x8, RZ, 0xfc, !PT ;  /* 0x0000000837371812 */ /* 0x000fe400078efcff */
[----:B------:R-:W-:Y:S02]  /*63420*/  LOP3.LUT P1, RZ, R2, 0x200, RZ, 0xc0, !PT ;  /* 0x0000020002ff7812 */ /* 0x000fe4000782c0ff */
[C---:B0-----:R-:W-:Y:S01]  /*63430*/  PRMT R0, R45.reuse, 0x7772, RZ ;  /* 0x000077722d007816 */ /* 0x041fe200000000ff */
[----:B------:R-:W3:Y:S04]  /*63440*/  LDL.LU.64 R8, [R1+0xe08] ;  /* 0x000e080001087983 */ /* 0x000ee80000300a00 */
[----:B------:R0:W-:Y:S02]  /*63450*/  @P6 STG.E.U8 desc[UR54][R46.64], R0 ;  /* 0x000000002e006986 */ /* 0x0001e4000c101136 */
[----:B0-----:R-:W-:-:S02]  /*63460*/  PRMT R0, R45, 0x7773, RZ ;  /* 0x000077732d007816 */ /* 0x001fc400000000ff */
[----:B------:R-:W3:Y:S04]  /*63470*/  LDL.LU.64 R46, [R1+0xe00] ;  /* 0x000e0000012e7983 */ /* 0x000ee80000300a00 */
[----:B------:R4:W-:Y:S01]  /*63480*/  @P1 STG.E.U8 desc[UR54][R48.64], R0 ;  /* 0x0000000030001986 */ /* 0x0009e2000c101136 */
[----:B------:R-:W-:-:S03]  /*63490*/  LOP3.LUT P1, RZ, R55, 0x8, RZ, 0xc0, !PT ;  /* 0x0000000837ff7812 */ /* 0x000fc6000782c0ff */
[----:B------:R-:W3:Y:S01]  /*634a0*/  LDL.LU.64 R44, [R1+0xdf8] ;  /* 0x000df800012c7983 */ /* 0x000ee20000300a00 */
[----:B----4-:R-:W-:-:S03]  /*634b0*/  PRMT R0, R23, 0x7770, RZ ;  /* 0x0000777017007816 */ /* 0x010fc600000000ff */
[----:B------:R-:W4:Y:S06]  /*634c0*/  LDL.LU.64 R48, [R1+0xdf0] ;  /* 0x000df00001307983 */ /* 0x000f2c0000300a00 */
[----:B------:R0:W-:Y:S01]  /*634d0*/  @P1 STG.E.U8 desc[UR54][R58.64], R0 ;  /* 0x000000003a001986 */ /* 0x0001e2000c101136 */
[----:B------:R-:W-:Y:S02]  /*634e0*/  LOP3.LUT P1, RZ, R55, 0x4, RZ, 0xc0, !PT ;  /* 0x0000000437ff7812 */ /* 0x000fe4000782c0ff */
[----:B0-----:R-:W-:Y:S01]  /*634f0*/  PRMT R0, R23, 0x7771, RZ ;  /* 0x0000777117007816 */ /* 0x001fe200000000ff */
[----:B------:R-:W4:Y:S10]  /*63500*/  LDL.LU.64 R58, [R1+0xde8] ;  /* 0x000de800013a7983 */ /* 0x000f340000300a00 */
[----:B------:R0:W-:Y:S01]  /*63510*/  @P1 STG.E.U8 desc[UR54][R6.64], R0 ;  /* 0x0000000006001986 */ /* 0x0001e2000c101136 */
[----:B------:R-:W-:-:S02]  /*63520*/  LOP3.LUT P1, RZ, R55, 0x2, RZ, 0xc0, !PT ;  /* 0x0000000237ff7812 */ /* 0x000fc4000782c0ff */
[----:B0-----:R-:W-:Y:S01]  /*63530*/  PRMT R0, R23, 0x7772, RZ ;  /* 0x0000777217007816 */ /* 0x001fe200000000ff */
[----:B------:R-:W4:Y:S10]  /*63540*/  LDL.LU.64 R6, [R1+0xde0] ;  /* 0x000de00001067983 */ /* 0x000f340000300a00 */
[----:B--2---:R0:W-:Y:S04]  /*63550*/  @P1 STG.E.U8 desc[UR54][R60.64], R0 ;  /* 0x000000003c001986 */ /* 0x0041e8000c101136 */
[----:B0-----:R-:W2:Y:S01]  /*63560*/  LDL.LU.64 R60, [R1+0x1768] ;  /* 0x00176800013c7983 */ /* 0x001ea20000300a00 */
[----:B------:R-:W-:-:S02]  /*63570*/  LOP3.LUT P1, RZ, R55, 0x1, RZ, 0xc0, !PT ;  /* 0x0000000137ff7812 */ /* 0x000fc4000782c0ff */
        /* <DEDUP_REMOVED lines=12> */
[C---:B------:R-:W-:Y:S02]  /*63640*/  LOP3.LUT P2, RZ, R53.reuse, 0x100000, RZ, 0xc0, !PT ;  /* 0x0010000035ff7812 */ /* 0x040fe4000784c0ff */
[----:B------:R-:W-:Y:S02]  /*63650*/  LOP3.LUT P0, RZ, R53, 0x80000, RZ, 0xc0, !PT ;  /* 0x0008000035ff7812 */ /* 0x000fe4000780c0ff */
[----:B0-----:R-:W-:Y:S02]  /*63660*/  PRMT R0, R51, 0x7773, RZ ;  /* 0x0000777333007816 */ /* 0x001fe400000000ff */
[----:B------:R-:W3:Y:S05]  /*63670*/  LDL.LU R51, [R1+0x1764] ;  /* 0x0017640001337983 */ /* 0x000eea0000300800 */
[----:B------:R2:W-:Y:S01]  /*63680*/  @P1 STG.E.U8 desc[UR54][R10.64], R0 ;  /* 0x000000000a001986 */ /* 0x0005e2000c101136 */
[----:B------:R-:W-:-:S02]  /*63690*/  LOP3.LUT P3, RZ, R53, 0x40000, RZ, 0xc0, !PT ;  /* 0x0004000035ff7812 */ /* 0x000fc4000786c0ff */
[----:B--2---:R-:W-:-:S05]  /*636a0*/  PRMT R0, R61, 0x7770, RZ ;  /* 0x000077703d007816 */ /* 0x004fca00000000ff */
[----:B------:R0:W-:Y:S02]  /*636b0*/  @P2 STG.E.U8 desc[UR54][R8.64], R0 ;  /* 0x0000000008002986 */ /* 0x0001e4000c101136 */
[----:B0-----:R-:W-:-:S05]  /*636c0*/  PRMT R0, R61, 0x7771, RZ ;  /* 0x000077713d007816 */ /* 0x001fca00000000ff */
[----:B------:R0:W-:Y:S04]  /*636d0*/  @P0 STG.E.U8 desc[UR54][R46.64], R0 ;  /* 0x000000002e000986 */ /* 0x0001e8000c101136 */
[----:B0-----:R-:W2:Y:S01]  /*636e0*/  LDL.LU.64 R46, [R1+0xdd8] ;  /* 0x000dd800012e7983 */ /* 0x001ea20000300a00 */
[----:B------:R-:W-:Y:S02]  /*636f0*/  LOP3.LUT P4, RZ, R53, 0x20000, RZ, 0xc0, !PT ;  /* 0x0002000035ff7812 */ /* 0x000fe4000788c0ff */
[----:B------:R-:W-:Y:S01]  /*63700*/  PRMT R0, R61, 0x7772, RZ ;  /* 0x000077723d007816 */ /* 0x000fe200000000ff */
[----:B------:R-:W3:Y:S01]  /*63710*/  LDL.LU.64 R10, [R1+0xdd0] ;  /* 0x000dd000010a7983 */ /* 0x000ee20000300a00 */
[----:B------:R-:W-:-:S03]  /*63720*/  LOP3.LUT P5, RZ, R53, 0x10000, RZ, 0xc0, !PT ;  /* 0x0001000035ff7812 */ /* 0x000fc600078ac0ff */
[----:B------:R0:W-:Y:S02]  /*63730*/  @P3 STG.E.U8 desc[UR54][R44.64], R0 ;  /* 0x000000002c003986 */ /* 0x0001e4000c101136 */
[----:B0-----:R-:W-:-:S05]  /*63740*/  PRMT R0, R61, 0x7773, RZ ;  /* 0x000077733d007816 */ /* 0x001fca00000000ff */
[----:B----4-:R0:W-:Y:S02]  /*63750*/  @P4 STG.E.U8 desc[UR54][R48.64], R0 ;  /* 0x0000000030004986 */ /* 0x0101e4000c101136 */
[----:B0-----:R-:W-:-:S05]  /*63760*/  PRMT R0, R60, 0x7770, RZ ;  /* 0x000077703c007816 */ /* 0x001fca00000000ff */
[----:B------:R0:W-:Y:S04]  /*63770*/  @P5 STG.E.U8 desc[UR54][R58.64], R0 ;  /* 0x000000003a005986 */ /* 0x0001e8000c101136 */
[----:B0-----:R-:W4:Y:S04]  /*63780*/  LDL.LU.64 R58, [R1+0xdc8] ;  /* 0x000dc800013a7983 */ /* 0x001f280000300a00 */
[----:B------:R-:W4:Y:S04]  /*63790*/  LDL.LU.64 R8, [R1+0xdc0] ;  /* 0x000dc00001087983 */ /* 0x000f280000300a00 */
[----:B------:R-:W4:Y:S04]  /*637a0*/  LDL.LU.64 R44, [R1+0xdb8] ;  /* 0x000db800012c7983 */ /* 0x000f280000300a00 */
[----:B------:R-:W4:Y:S01]  /*637b0*/  LDL.LU R49, [R1+0x90] ;  /* 0x0000900001317983 */ /* 0x000f220000300800 */
[----:B------:R-:W-:-:S02]  /*637c0*/  LOP3.LUT P6, RZ, R53, 0x8000, RZ, 0xc0, !PT ;  /* 0x0000800035ff7812 */ /* 0x000fc400078cc0ff */
[----:B------:R-:W-:Y:S02]  /*637d0*/  PRMT R0, R60, 0x7771, RZ ;  /* 0x000077713c007816 */ /* 0x000fe400000000ff */
[----:B------:R-:W-:-:S09]  /*637e0*/  LOP3.LUT P3, RZ, R53, 0x4000, RZ, 0xc0, !PT ;  /* 0x0000400035ff7812 */ /* 0x000fd2000786c0ff */
[----:B------:R0:W-:Y:S04]  /*637f0*/  @P6 STG.E.U8 desc[UR54][R6.64], R0 ;  /* 0x0000000006006986 */ /* 0x0001e8000c101136 */
[----:B0-----:R-:W4:Y:S01]  /*63800*/  LDL.LU.64 R6, [R1+0xdb0] ;  /* 0x000db00001067983 */ /* 0x001f220000300a00 */
[----:B------:R-:W-:Y:S02]  /*63810*/  PRMT R0, R60, 0x7772, RZ ;  /* 0x000077723c007816 */ /* 0x000fe400000000ff */
[----:B------:R-:W-:Y:S02]  /*63820*/  LOP3.LUT P1, RZ, R53, 0x4, RZ, 0xc0, !PT ;  /* 0x0000000435ff7812 */ /* 0x000fe4000782c0ff */
[----:B------:R-:W-:-:S11]  /*63830*/  LOP3.LUT R3, R3, 0xffefffff, RZ, 0xc0, !PT ;  /* 0xffefffff03037812 */ /* 0x000fd600078ec0ff */
[----:B------:R-:W-:Y:S02]  /*63840*/  @P1 LOP3.LUT R3, R3, 0x100000, RZ, 0xfc, !PT ;  /* 0x0010000003031812 */ /* 0x000fe400078efcff */
[----:B------:R-:W-:Y:S02]  /*63850*/  LOP3.LUT P1, RZ, R53, 0x8, RZ, 0xc0, !PT ;  /* 0x0000000835ff7812 */ /* 0x000fe4000782c0ff */
[----:B------:R-:W-:Y:S01]  /*63860*/  LOP3.LUT R3, R3, 0xffdfffff, RZ, 0xc0, !PT ;  /* 0xffdfffff03037812 */ /* 0x000fe200078ec0ff */
[----:B--2---:R0:W-:Y:S04]  /*63870*/  @P3 STG.E.U8 desc[UR54][R46.64], R0 ;  /* 0x000000002e003986 */ /* 0x0041e8000c101136 */
[----:B0-----:R-:W2:Y:S01]  /*63880*/  LDL.LU R46, [R1+0x94] ;  /* 0x00009400012e7983 */ /* 0x001ea20000300800 */
[----:B------:R-:W-:-:S03]  /*63890*/  PRMT R0, R60, 0x7773, RZ ;  /* 0x000077733c007816 */ /* 0x000fc600000000ff */
[----:B------:R-:W2:Y:S02]  /*638a0*/  LDL.LU.64 R60, [R1+0xda8] ;  /* 0x000da800013c7983 */ /* 0x000ea40000300a00 */
[----:B------:R-:W-:Y:S02]  /*638b0*/  @P1 LOP3.LUT R3, R3, 0x200000, RZ, 0xfc, !PT ;  /* 0x0020000003031812 */ /* 0x000fe400078efcff */
[----:B------:R-:W-:Y:S01]  /*638c0*/  LOP3.LUT P1, RZ, R53, 0x10, RZ, 0xc0, !PT ;  /* 0x0000001035ff7812 */ /* 0x000fe2000782c0ff */
[----:B------:R-:W2:Y:S01]  /*638d0*/  LDL.LU.64 R54, [R1+0xda0] ;  /* 0x000da00001367983 */ /* 0x000ea20000300a00 */
[----:B------:R-:W-:-:S03]  /*638e0*/  LOP3.LUT R3, R3, 0xffbfffff, RZ, 0xc0, !PT ;  /* 0xffbfffff03037812 */ /* 0x000fc600078ec0ff */
[----:B------:R-:W2:Y:S01]  /*638f0*/  LDL.LU.64 R22, [R1+0xd98] ;  /* 0x000d980001167983 */ /* 0x000ea20000300a00 */
[C---:B------:R-:W-:Y:S02]  /*63900*/  LOP3.LUT P4, RZ, R53.reuse, 0x2000, RZ, 0xc0, !PT ;  /* 0x0000200035ff7812 */ /* 0x040fe4000788c0ff */
[----:B------:R-:W-:Y:S01]  /*63910*/  LOP3.LUT P5, RZ, R53, 0x1000, RZ, 0xc0, !PT ;  /* 0x0000100035ff7812 */ /* 0x000fe200078ac0ff */
[----:B------:R-:W2:Y:S04]  /*63920*/  LDL.LU.64 R18, [R1+0xd90] ;  /* 0x000d900001127983 */ /* 0x000ea80000300a00 */
[----:B------:R-:W-:Y:S02]  /*63930*/  @P1 LOP3.LUT R3, R3, 0x400000, RZ, 0xfc, !PT ;  /* 0x0040000003031812 */ /* 0x000fe400078efcff */
[----:B------:R-:W-:-:S02]  /*63940*/  LOP3.LUT P1, RZ, R53, 0x20, RZ, 0xc0, !PT ;  /* 0x0000002035ff7812 */ /* 0x000fc4000782c0ff */
[----:B------:R-:W-:-:S11]  /*63950*/  LOP3.LUT R3, R3, 0xff7fffff, RZ, 0xc0, !PT ;  /* 0xff7fffff03037812 */ /* 0x000fd600078ec0ff */
[----:B------:R-:W-:Y:S02]  /*63960*/  @P1 LOP3.LUT R3, R3, 0x800000, RZ, 0xfc, !PT ;  /* 0x0080000003031812 */ /* 0x000fe400078efcff */
[----:B------:R-:W-:Y:S02]  /*63970*/  LOP3.LUT P1, RZ, R53, 0x40, RZ, 0xc0, !PT ;  /* 0x0000004035ff7812 */ /* 0x000fe4000782c0ff */
[----:B------:R-:W-:Y:S01]  /*63980*/  LOP3.LUT R3, R3, 0xfeffffff, RZ, 0xc0, !PT ;  /* 0xfeffffff03037812 */ /* 0x000fe200078ec0ff */
[----:B---3--:R4:W-:Y:S10]  /*63990*/  @P4 STG.E.U8 desc[UR54][R10.64], R0 ;  /* 0x000000000a004986 */ /* 0x0089f4000c101136 */
[----:B------:R-:W-:-:S02]  /*639a0*/  @P1 LOP3.LUT R3, R3, 0x1000000, RZ, 0xfc, !PT ;  /* 0x0100000003031812 */ /* 0x000fc400078efcff */
[----:B------:R-:W-:Y:S02]  /*639b0*/  LOP3.LUT P1, RZ, R53, 0x80, RZ, 0xc0, !PT ;  /* 0x0000008035ff7812 */ /* 0x000fe4000782c0ff */
[----:B------:R-:W-:Y:S02]  /*639c0*/  LOP3.LUT R3, R3, 0xfdffffff, RZ, 0xc0, !PT ;  /* 0xfdffffff03037812 */ /* 0x000fe400078ec0ff */
[----:B----4-:R-:W-:-:S05]  /*639d0*/  PRMT R0, R49, 0x7770, RZ ;  /* 0x0000777031007816 */ /* 0x010fca00000000ff */
[----:B------:R0:W-:Y:S04]  /*639e0*/  @P5 STG.E.U8 desc[UR54][R58.64], R0 ;  /* 0x000000003a005986 */ /* 0x0001e8000c101136 */
[----:B------:R-:W-:Y:S02]  /*639f0*/  @P1 LOP3.LUT R3, R3, 0x2000000, RZ, 0xfc, !PT ;  /* 0x0200000003031812 */ /* 0x000fe400078efcff */
[----:B------:R-:W-:Y:S01]  /*63a00*/  LOP3.LUT P1, RZ, R53, 0x100, RZ, 0xc0, !PT ;  /* 0x0000010035ff7812 */ /* 0x000fe2000782c0ff */
[----:B0-----:R-:W3:Y:S01]  /*63a10*/  LDL.LU R58, [R1+0x98] ;  /* 0x00009800013a7983 */ /* 0x001ee20000300800 */
[----:B------:R-:W-:-:S03]  /*63a20*/  LOP3.LUT R3, R3, 0xfbffffff, RZ, 0xc0, !PT ;  /* 0xfbffffff03037812 */ /* 0x000fc600078ec0ff */
[----:B------:R-:W4:Y:S08]  /*63a30*/  LDL.LU.64 R16, [R1+0xd88] ;  /* 0x000d880001107983 */ /* 0x000f300000300a00 */
[----:B------:R-:W-:Y:S01]  /*63a40*/  @P1 LOP3.LUT R3, R3, 0x4000000, RZ, 0xfc, !PT ;  /* 0x0400000003031812 */ /* 0x000fe200078efcff */
[----:B------:R-:W4:Y:S01]  /*63a50*/  LDL.LU.64 R14, [R1+0xd80] ;  /* 0x000d8000010e7983 */ /* 0x000f220000300a00 */
[----:B------:R-:W-:-:S02]  /*63a60*/  LOP3.LUT P1, RZ, R53, 0x200, RZ, 0xc0, !PT ;  /* 0x0000020035ff7812 */ /* 0x000fc4000782c0ff */
[----:B------:R-:W-:Y:S01]  /*63a70*/  LOP3.LUT P6, RZ, R53, 0x800, RZ, 0xc0, !PT ;  /* 0x0000080035ff7812 */ /* 0x000fe200078cc0ff */
[----:B------:R-:W4:Y:S01]  /*63a80*/  LDL.LU R59, [R1+0x9c] ;  /* 0x00009c00013b7983 */ /* 0x000f220000300800 */
[----:B------:R-:W-:Y:S02]  /*63a90*/  LOP3.LUT R3, R3, 0xf7ffffff, RZ, 0xc0, !PT ;  /* 0xf7ffffff03037812 */ /* 0x000fe400078ec0ff */
[----:B------:R-:W-:Y:S01]  /*63aa0*/  PRMT R0, R49, 0x7771, RZ ;  /* 0x0000777131007816 */ /* 0x000fe200000000ff */
[----:B------:R-:W4:Y:S04]  /*63ab0*/  LDL.LU.64 R12, [R1+0xd78] ;  /* 0x000d7800010c7983 */ /* 0x000f280000300a00 */
[----:B------:R-:W4:Y:S02]  /*63ac0*/  LDL.LU.64 R10, [R1+0xd70] ;  /* 0x000d7000010a7983 */ /* 0x000f240000300a00 */
[----:B------:R-:W-:-:S02]  /*63ad0*/  @P1 LOP3.LUT R3, R3, 0x8000000, RZ, 0xfc, !PT ;  /* 0x0800000003031812 */ /* 0x000fc400078efcff */
[----:B------:R-:W-:Y:S01]  /*63ae0*/  LOP3.LUT P1, RZ, R53, 0x400, RZ, 0xc0, !PT ;  /* 0x0000040035ff7812 */ /* 0x000fe2000782c0ff */
[----:B------:R0:W-:Y:S02]  /*63af0*/  @P6 STG.E.U8 desc[UR54][R8.64], R0 ;  /* 0x0000000008006986 */ /* 0x0001e4000c101136 */
[----:B0-----:R-:W-:Y:S02]  /*63b00*/  PRMT R0, R49, 0x7772, RZ ;  /* 0x0000777231007816 */ /* 0x001fe400000000ff */
[----:B------:R-:W4:Y:S08]  /*63b10*/  LDL.LU.64 R8, [R1+0xd68] ;  /* 0x000d680001087983 */ /* 0x000f300000300a00 */
[----:B------:R0:W-:Y:S01]  /*63b20*/  @P1 STG.E.U8 desc[UR54][R44.64], R0 ;  /* 0x000000002c001986 */ /* 0x0001e2000c101136 */
[----:B------:R-:W-:-:S02]  /*63b30*/  LOP3.LUT P1, RZ, R3, 0x8000000, RZ, 0xc0, !PT ;  /* 0x0800000003ff7812 */ /* 0x000fc4000782c0ff */
[----:B0-----:R-:W-:Y:S01]  /*63b40*/  PRMT R0, R49, 0x7773, RZ ;  /* 0x0000777331007816 */ /* 0x001fe200000000ff */
[----:B------:R-:W4:Y:S10]  /*63b50*/  LDL.LU.64 R44, [R1+0xd60] ;  /* 0x000d6000012c7983 */ /* 0x000f340000300a00 */
[----:B------:R0:W-:Y:S01]  /*63b60*/  @P1 STG.E.U8 desc[UR54][R6.64], R0 ;  /* 0x0000000006001986 */ /* 0x0001e2000c101136 */
[----:B------:R-:W-:-:S03]  /*63b70*/  LOP3.LUT P1, RZ, R3, 0x4000000, RZ, 0xc0, !PT ;  /* 0x0400000003ff7812 */ /* 0x000fc6000782c0ff */
[----:B------:R-:W4:Y:S04]  /*63b80*/  LDL.LU.64 R48, [R1+0xd58] ;  /* 0x000d580001307983 */ /* 0x000f280000300a00 */
[----:B0-----:R-:W4:Y:S04]  /*63b90*/  LDL.LU.64 R6, [R1+0xd50] ;  /* 0x000d500001067983 */ /* 0x001f280000300a00 */
[----:B------:R-:W4:Y:S01]  /*63ba0*/  LDL.LU R47, [R1+0x80] ;  /* 0x00008000012f7983 */ /* 0x000f220000300800 */
[----:B--2---:R-:W-:-:S05]  /*63bb0*/  PRMT R0, R46, 0x7770, RZ ;  /* 0x000077702e007816 */ /* 0x004fca00000000ff */
[----:B------:R0:W-:Y:S04]  /*63bc0*/  @P1 STG.E.U8 desc[UR54][R60.64], R0 ;  /* 0x000000003c001986 */ /* 0x0001e8000c101136 */
        /* <DEDUP_REMOVED lines=11> */
[----:B---3--:R-:W-:-:S11]  /*63c80*/  PRMT R0, R58, 0x7770, RZ ;  /* 0x000077703a007816 */ /* 0x008fd600000000ff */
[----:B----4-:R0:W-:Y:S01]  /*63c90*/  @P1 STG.E.U8 desc[UR54][R16.64], R0 ;  /* 0x0000000010001986 */ /* 0x0101e2000c101136 */
        /* <DEDUP_REMOVED lines=29> */
[----:B------:R-:W3:Y:S04]  /*63e70*/  LDL.LU.64 R6, [R1+0xd18] ;  /* 0x000d180001067983 */ /* 0x000ee80000300a00 */
[----:B------:R-:W3:Y:S01]  /*63e80*/  LDL.LU R54, [R1+0x84] ;  /* 0x0000840001367983 */ /* 0x000ee20000300800 */
[----:B------:R-:W-:-:S02]  /*63e90*/  LOP3.LUT P3, RZ, R51, 0x8000000, RZ, 0xc0, !PT ;  /* 0x0800000033ff7812 */ /* 0x000fc4000786c0ff */
[----:B------:R-:W-:Y:S02]  /*63ea0*/  PRMT R0, R47, 0x7771, RZ ;  /* 0x000077712f007816 */ /* 0x000fe400000000ff */
        /* <DEDUP_REMOVED lines=15> */
[----:B------:R-:W2:Y:S04]  /*63fa0*/  LDL.LU R46, [R1+0x88] ;  /* 0x00008800012e7983 */ /* 0x000ea80000300800 */
[----:B------:R-:W2:Y:S01]  /*63fb0*/  LDL.LU.64 R22, [R1+0xd08] ;  /* 0x000d080001167983 */ /* 0x000ea20000300a00 */
[----:B------:R-:W-:-:S03]  /*63fc0*/  LOP3.LUT R3, R3, 0xfffeffff, RZ, 0xc0, !PT ;  /* 0xfffeffff03037812 */ /* 0x000fc600078ec0ff */
[----:B------:R-:W2:Y:S01]  /*63fd0*/  LDL.LU.64 R18, [R1+0xd00] ;  /* 0x000d000001127983 */ /* 0x000ea20000300a00 */
[----:B------:R-:W-:Y:S02]  /*63fe0*/  @P1 LOP3.LUT R3, R3, 0x10000, RZ, 0xfc, !PT ;  /* 0x0001000003031812 */ /* 0x000fe400078efcff */
[----:B------:R-:W-:Y:S01]  /*63ff0*/  LOP3.LUT P1, RZ, R51, 0x100000, RZ, 0xc0, !PT ;  /* 0x0010000033ff7812 */ /* 0x000fe2000782c0ff */
[----:B------:R-:W2:Y:S01]  /*64000*/  LDL.LU.64 R16, [R1+0xcf8] ;  /* 0x000cf80001107983 */ /* 0x000ea20000300a00 */
[----:B------:R-:W-:Y:S02]  /*64010*/  LOP3.LUT R3, R3, 0xfffdffff, RZ, 0xc0, !PT ;  /* 0xfffdffff03037812 */ /* 0x000fe400078ec0ff */
[----:B------:R-:W-:Y:S01]  /*64020*/  LOP3.LUT P4, RZ, R51, 0x4000000, RZ, 0xc0, !PT ;  /* 0x0400000033ff7812 */ /* 0x000fe2000788c0ff */
[----:B------:R-:W2:Y:S08]  /*64030*/  LDL.LU.64 R14, [R1+0xcf0] ;  /* 0x000cf000010e7983 */ /* 0x000eb00000300a00 */
[----:B------:R-:W-:-:S02]  /*64040*/  @P1 LOP3.LUT R3, R3, 0x20000, RZ, 0xfc, !PT ;  /* 0x0002000003031812 */ /* 0x000fc400078efcff */
[----:B------:R-:W-:Y:S02]  /*64050*/  LOP3.LUT P1, RZ, R51, 0x200000, RZ, 0xc0, !PT ;  /* 0x0020000033ff7812 */ /* 0x000fe4000782c0ff */
[----:B------:R-:W-:Y:S02]  /*64060*/  PRMT R0, R47, 0x7772, RZ ;  /* 0x000077722f007816 */ /* 0x000fe400000000ff */
[----:B------:R-:W-:-:S03]  /*64070*/  LOP3.LUT R3, R3, 0xfffbffff, RZ, 0xc0, !PT ;  /* 0xfffbffff03037812 */ /* 0x000fc600078ec0ff */
[----:B---3--:R0:W-:Y:S01]  /*64080*/  @P4 STG.E.U8 desc[UR54][R8.64], R0 ;  /* 0x0000000008004986 */ /* 0x0081e2000c101136 */
[----:B------:R-:W-:-:S05]  /*64090*/  LOP3.LUT P5, RZ, R51, 0x2000000, RZ, 0xc0, !PT ;  /* 0x0200000033ff7812 */ /* 0x000fca00078ac0ff */
[----:B------:R-:W-:Y:S02]  /*640a0*/  @P1 LOP3.LUT R3, R3, 0x40000, RZ, 0xfc, !PT ;  /* 0x0004000003031812 */ /* 0x000fe400078efcff */
[----:B------:R-:W-:Y:S02]  /*640b0*/  LOP3.LUT P1, RZ, R51, 0x400000, RZ, 0xc0, !PT ;  /* 0x0040000033ff7812 */ /* 0x000fe4000782c0ff */
[----:B0-----:R-:W-:Y:S02]  /*640c0*/  PRMT R0, R47, 0x7773, RZ ;  /* 0x000077732f007816 */ /* 0x001fe400000000ff */
[----:B------:R-:W3:Y:S01]  /*640d0*/  LDL.LU R47, [R1+0x8c] ;  /* 0x00008c00012f7983 */ /* 0x000ee20000300800 */
[----:B------:R-:W-:-:S03]  /*640e0*/  LOP3.LUT P6, RZ, R51, 0x1000000, RZ, 0xc0, !PT ;  /* 0x0100000033ff7812 */ /* 0x000fc600078cc0ff */
[----:B------:R-:W3:Y:S01]  /*640f0*/  LDL.LU.64 R12, [R1+0xce8] ;  /* 0x000ce800010c7983 */ /* 0x000ee20000300a00 */
[----:B------:R-:W-:-:S03]  /*64100*/  LOP3.LUT R3, R3, 0xfff7ffff, RZ, 0xc0, !PT ;  /* 0xfff7ffff03037812 */ /* 0x000fc600078ec0ff */
[----:B----4-:R0:W-:Y:S01]  /*64110*/  @P5 STG.E.U8 desc[UR54][R44.64], R0 ;  /* 0x000000002c005986 */ /* 0x0101e2000c101136 */
[----:B------:R-:W-:Y:S02]  /*64120*/  @P1 LOP3.LUT R3, R3, 0x80000, RZ, 0xfc, !PT ;  /* 0x0008000003031812 */ /* 0x000fe400078efcff */
[----:B------:R-:W-:Y:S01]  /*64130*/  LOP3.LUT P1, RZ, R51, 0x800000, RZ, 0xc0, !PT ;  /* 0x0080000033ff7812 */ /* 0x000fe2000782c0ff */
[----:B------:R-:W4:Y:S04]  /*64140*/  LDL.LU.64 R10, [R1+0xce0] ;  /* 0x000ce000010a7983 */ /* 0x000f280000300a00 */
[----:B------:R-:W3:Y:S01]  /*64150*/  LDL.LU.64 R8, [R1+0xcd8] ;  /* 0x000cd80001087983 */ /* 0x000ee20000300a00 */
[----:B0-----:R-:W-:-:S03]  /*64160*/  PRMT R0, R54, 0x7770, RZ ;  /* 0x0000777036007816 */ /* 0x001fc600000000ff */
[----:B------:R-:W3:Y:S04]  /*64170*/  LDL.LU.64 R44, [R1+0xcd0] ;  /* 0x000cd000012c7983 */ /* 0x000ee80000300a00 */
        /* <DEDUP_REMOVED lines=27> */
[----:B------:R0:W-:Y:S01]  /*64330*/  @P1 STG.E.U8 desc[UR54][R12.64], R0 ;  /* 0x000000000c001986 */ /* 0x0001e2000c101136 */
[----:B------:R-:W-:Y:S02]  /*64340*/  LOP3.LUT P1, RZ, R3, 0x1000, RZ, 0xc0, !PT ;  /* 0x0000100003ff7812 */ /* 0x000fe4000782c0ff */
[C---:B------:R-:W-:Y:S02]  /*64350*/  LOP3.LUT P2, RZ, R51.reuse, 0x4000, RZ, 0xc0, !PT ;  /* 0x0000400033ff7812 */ /* 0x040fe4000784c0ff */
[----:B------:R-:W-:Y:S02]  /*64360*/  LOP3.LUT P0, RZ, R51, 0x2000, RZ, 0xc0, !PT ;  /* 0x0000200033ff7812 */ /* 0x000fe4000780c0ff */
[----:B0-----:R-:W-:-:S07]  /*64370*/  PRMT R0, R47, 0x7771, RZ ;  /* 0x000077712f007816 */ /* 0x001fce00000000ff */
        /* <DEDUP_REMOVED lines=27> */
[----:B------:R-:W-:Y:S02]  /*64530*/  LOP3.LUT R3, R3, 0xffffffef, RZ, 0xc0, !PT ;  /* 0xffffffef03037812 */ /* 0x000fe400078ec0ff */
[C---:B------:R-:W-:Y:S02]  /*64540*/  LOP3.LUT P4, RZ, R51.reuse, 0x80, RZ, 0xc0, !PT ;  /* 0x0000008033ff7812 */ /* 0x040fe4000788c0ff */
[C---:B------:R-:W-:Y:S02]  /*64550*/  LOP3.LUT P5, RZ, R51.reuse, 0x40, RZ, 0xc0, !PT ;  /* 0x0000004033ff7812 */ /* 0x040fe400078ac0ff */
[----:B------:R-:W-:Y:S02]  /*64560*/  LOP3.LUT P6, RZ, R51, 0x20, RZ, 0xc0, !PT ;  /* 0x0000002033ff7812 */ /* 0x000fe400078cc0ff */
[----:B--2---:R-:W-:-:S05]  /*64570*/  PRMT R0, R47, 0x7770, RZ ;  /* 0x000077702f007816 */ /* 0x004fca00000000ff */
[----:B------:R0:W-:Y:S04]  /*64580*/  @P3 STG.E.U8 desc[UR54][R60.64], R0 ;  /* 0x000000003c003986 */ /* 0x0001e8000c101136 */
[----:B0-----:R-:W2:Y:S01]  /*64590*/  LDL.LU.64 R60, [R1+0xc78] ;  /* 0x000c7800013c7983 */ /* 0x001ea20000300a00 */
[----:B---3--:R-:W-:-:S13]  /*645a0*/  LOP3.LUT P1, RZ, R52, 0x10000000, RZ, 0xc0, !PT ;  /* 0x1000000034ff7812 */ /* 0x008fda000782c0ff */
        /* <DEDUP_REMOVED lines=11> */
[----:B0-----:R-:W3:Y:S08]  /*64660*/  LDL.LU.64 R48, [R1+0xc70] ;  /* 0x000c700001307983 */ /* 0x001ef00000300a00 */
[----:B------:R-:W-:Y:S02]  /*64670*/  @P1 LOP3.LUT R3, R3, 0x80, RZ, 0xfc, !PT ;  /* 0x0000008003031812 */ /* 0x000fe400078efcff */
[----:B------:R-:W-:Y:S01]  /*64680*/  LOP3.LUT P1, RZ, R51, 0x1, RZ, 0xc0, !PT ;  /* 0x0000000133ff7812 */ /* 0x000fe2000782c0ff */
[----:B------:R-:W4:Y:S04]  /*64690*/  LDL.LU.64 R54, [R1+0xc68] ;  /* 0x000c680001367983 */ /* 0x000f280000300a00 */
[----:B------:R-:W4:Y:S01]  /*646a0*/  LDL.LU R17, [R1+0x7c] ;  /* 0x00007c0001117983 */ /* 0x000f220000300800 */
[----:B------:R-:W-:-:S03]  /*646b0*/  LOP3.LUT R3, R3, 0xfffffeff, RZ, 0xc0, !PT ;  /* 0xfffffeff03037812 */ /* 0x000fc600078ec0ff */
[----:B------:R-:W4:Y:S04]  /*646c0*/  LDL.LU.64 R22, [R1+0xc60] ;  /* 0x000c600001167983 */ /* 0x000f280000300a00 */
[----:B------:R-:W-:Y:S01]  /*646d0*/  @P1 LOP3.LUT R3, R3, 0x100, RZ, 0xfc, !PT ;  /* 0x0000010003031812 */ /* 0x000fe200078efcff */
[----:B------:R-:W4:Y:S01]  /*646e0*/  LDL.LU.64 R18, [R1+0xc58] ;  /* 0x000c580001127983 */ /* 0x000f220000300a00 */
[----:B------:R-:W-:Y:S02]  /*646f0*/  LOP3.LUT P1, RZ, R51, 0x2, RZ, 0xc0, !PT ;  /* 0x0000000233ff7812 */ /* 0x000fe4000782c0ff */
[----:B------:R-:W-:Y:S01]  /*64700*/  LOP3.LUT R3, R3, 0xfffffdff, RZ, 0xc0, !PT ;  /* 0xfffffdff03037812 */ /* 0x000fe200078ec0ff */
[----:B------:R-:W4:Y:S01]  /*64710*/  LDL.LU.64 R14, [R1+0xc50] ;  /* 0x000c5000010e7983 */ /* 0x000f220000300a00 */
[----:B------:R-:W-:-:S03]  /*64720*/  PRMT R0, R47, 0x7772, RZ ;  /* 0x000077722f007816 */ /* 0x000fc600000000ff */
[----:B------:R-:W4:Y:S06]  /*64730*/  LDL.LU R46, [R1+0x60] ;  /* 0x00006000012e7983 */ /* 0x000f2c0000300800 */
[----:B------:R-:W-:Y:S01]  /*64740*/  @P1 LOP3.LUT R3, R3, 0x200, RZ, 0xfc, !PT ;  /* 0x0000020003031812 */ /* 0x000fe200078efcff */
[----:B------:R0:W-:Y:S01]  /*64750*/  @P5 STG.E.U8 desc[UR54][R8.64], R0 ;  /* 0x0000000008005986 */ /* 0x0001e2000c101136 */
[----:B------:R-:W-:Y:S02]  /*64760*/  LOP3.LUT P1, RZ, R51, 0x4, RZ, 0xc0, !PT ;  /* 0x0000000433ff7812 */ /* 0x000fe4000782c0ff */
[----:B------:R-:W-:Y:S01]  /*64770*/  LOP3.LUT R3, R3, 0xfffffbff, RZ, 0xc0, !PT ;  /* 0xfffffbff03037812 */ /* 0x000fe200078ec0ff */
[----:B------:R-:W4:Y:S04]  /*64780*/  LDL.LU.64 R12, [R1+0xc48] ;  /* 0x000c4800010c7983 */ /* 0x000f280000300a00 */
[----:B------:R-:W4:Y:S01]  /*64790*/  LDL.LU.64 R10, [R1+0xc40] ;  /* 0x000c4000010a7983 */ /* 0x000f220000300a00 */
[----:B0-----:R-:W-:-:S03]  /*647a0*/  PRMT R0, R47, 0x7773, RZ ;  /* 0x000077732f007816 */ /* 0x001fc600000000ff */
[----:B------:R-:W4:Y:S02]  /*647b0*/  LDL.LU.64 R8, [R1+0xc38] ;  /* 0x000c380001087983 */ /* 0x000f240000300a00 */
[----:B------:R-:W-:Y:S02]  /*647c0*/  @P1 LOP3.LUT R3, R3, 0x400, RZ, 0xfc, !PT ;  /* 0x0000040003031812 */ /* 0x000fe400078efcff */
[----:B------:R-:W-:Y:S02]  /*647d0*/  LOP3.LUT P1, RZ, R51, 0x8, RZ, 0xc0, !PT ;  /* 0x0000000833ff7812 */ /* 0x000fe4000782c0ff */
[----:B------:R-:W-:Y:S01]  /*647e0*/  LOP3.LUT R3, R3, 0xfffff7ff, RZ, 0xc0, !PT ;  /* 0xfffff7ff03037812 */ /* 0x000fe200078ec0ff */
[----:B------:R0:W-:Y:S10]  /*647f0*/  @P6 STG.E.U8 desc[UR54][R44.64], R0 ;  /* 0x000000002c006986 */ /* 0x0001f4000c101136 */
[----:B------:R-:W-:-:S02]  /*64800*/  @P1 LOP3.LUT R3, R3, 0x800, RZ, 0xfc, !PT ;  /* 0x0000080003031812 */ /* 0x000fc400078efcff */
[----:B------:R-:W-:Y:S01]  /*64810*/  LOP3.LUT P1, RZ, R51, 0x10, RZ, 0xc0, !PT ;  /* 0x0000001033ff7812 */ /* 0x000fe2000782c0ff */
[----:B0-----:R-:W4:Y:S01]  /*64820*/  LDL.LU.64 R44, [R1+0xc30] ;  /* 0x000c3000012c7983 */ /* 0x001f220000300a00 */
[----:B------:R-:W-:-:S03]  /*64830*/  PRMT R0, R16, 0x7770, RZ ;  /* 0x0000777010007816 */ /* 0x000fc600000000ff */
[----:B------:R-:W4:Y:S08]  /*64840*/  LDL.LU R47, [R1+0x64] ;  /* 0x00006400012f7983 */ /* 0x000f300000300800 */
        /* <DEDUP_REMOVED lines=12> */
[----:B---3--:R4:W-:Y:S01]  /*64910*/  @P1 STG.E.U8 desc[UR54][R48.64], R0 ;  /* 0x0000000030001986 */ /* 0x0089e2000c101136 */
[----:B------:R-:W-:Y:S02]  /*64920*/  LOP3.LUT P1, RZ, R3, 0x100, RZ, 0xc0, !PT ;  /* 0x0000010003ff7812 */ /* 0x000fe4000782c0ff */
[----:B----4-:R-:W-:Y:S01]  /*64930*/  PRMT R0, R17, 0x7770, RZ ;  /* 0x0000777011007816 */ /* 0x010fe200000000ff */
[----:B------:R-:W3:Y:S10]  /*64940*/  LDL.LU.64 R48, [R1+0x1758] ;  /* 0x0017580001307983 */ /* 0x000ef40000300a00 */
        /* <DEDUP_REMOVED lines=35> */
[----:B------:R-:W3:Y:S04]  /*64b80*/  LDL.LU R46, [R1+0x68] ;  /* 0x00006800012e7983 */ /* 0x000ee80000300800 */
[----:B------:R-:W4:Y:S04]  /*64b90*/  LDL.LU.64 R44, [R1+0xbf0] ;  /* 0x000bf000012c7983 */ /* 0x000f280000300a00 */
[----:B------:R-:W4:Y:S04]  /*64ba0*/  LDL.LU.64 R58, [R1+0xbe8] ;  /* 0x000be800013a7983 */ /* 0x000f280000300a00 */
[----:B------:R-:W4:Y:S01]  /*64bb0*/  LDL.LU R57, [R1+0x6c] ;  /* 0x00006c0001397983 */ /* 0x000f220000300800 */
[----:B------:R-:W-:-:S02]  /*64bc0*/  LOP3.LUT P3, RZ, R52, 0x200000, RZ, 0xc0, !PT ;  /* 0x0020000034ff7812 */ /* 0x000fc4000786c0ff */
[----:B------:R-:W-:Y:S02]  /*64bd0*/  PRMT R0, R47, 0x7773, RZ ;  /* 0x000077732f007816 */ /* 0x000fe400000000ff */
[C---:B------:R-:W-:Y:S02]  /*64be0*/  LOP3.LUT P4, RZ, R52.reuse, 0x100000, RZ, 0xc0, !PT ;  /* 0x0010000034ff7812 */ /* 0x040fe4000788c0ff */
        /* <DEDUP_REMOVED lines=14> */
[----:B0-----:R-:W2:Y:S01]  /*64cd0*/  LDL.LU.64 R60, [R1+0xbe0] ;  /* 0x000be000013c7983 */ /* 0x001ea20000300a00 */
[----:B---3--:R-:W-:-:S05]  /*64ce0*/  PRMT R0, R46, 0x7770, RZ ;  /* 0x000077702e007816 */ /* 0x008fca00000000ff */
[----:B----4-:R0:W-:Y:S04]  /*64cf0*/  @P4 STG.E.U8 desc[UR54][R6.64], R0 ;  /* 0x0000000006004986 */ /* 0x0101e8000c101136 */
[----:B0-----:R-:W3:Y:S01]  /*64d00*/  LDL.LU.64 R6, [R1+0xbd8] ;  /* 0x000bd80001067983 */ /* 0x001ee20000300a00 */
[----:B------:R-:W-:Y:S02]  /*64d10*/  LOP3.LUT R3, R3, 0xfffffffe, RZ, 0xc0, !PT ;  /* 0xfffffffe03037812 */ /* 0x000fe400078ec0ff */
[C---:B------:R-:W-:Y:S01]  /*64d20*/  LOP3.LUT P5, RZ, R52.reuse, 0x80000, RZ, 0xc0, !PT ;  /* 0x0008000034ff7812 */ /* 0x040fe200078ac0ff */
[----:B------:R-:W4:Y:S01]  /*64d30*/  LDL.LU.64 R54, [R1+0xbd0] ;  /* 0x000bd00001367983 */ /* 0x000f220000300a00 */
[----:B------:R-:W-:Y:S02]  /*64d40*/  @P1 LOP3.LUT R3, R3, 0x1, RZ, 0xfc, !PT ;  /* 0x0000000103031812 */ /* 0x000fe400078efcff */
[----:B------:R-:W-:Y:S01]  /*64d50*/  LOP3.LUT P1, RZ, R52, 0x4000, RZ, 0xc0, !PT ;  /* 0x0000400034ff7812 */ /* 0x000fe2000782c0ff */
[----:B------:R-:W4:Y:S01]  /*64d60*/  LDL.LU R47, [R1+0x50] ;  /* 0x00005000012f7983 */ /* 0x000f220000300800 */
[----:B------:R-:W-:-:S02]  /*64d70*/  LOP3.LUT R3, R3, 0xfffffffd, RZ, 0xc0, !PT ;  /* 0xfffffffd03037812 */ /* 0x000fc400078ec0ff */
[----:B------:R-:W-:Y:S01]  /*64d80*/  LOP3.LUT P6, RZ, R52, 0x40000, RZ, 0xc0, !PT ;  /* 0x0004000034ff7812 */ /* 0x000fe200078cc0ff */
[----:B------:R-:W4:Y:S01]  /*64d90*/  LDL.LU.64 R22, [R1+0xbc8] ;  /* 0x000bc80001167983 */ /* 0x000f220000300a00 */
[----:B------:R-:W-:-:S03]  /*64da0*/  PRMT R0, R46, 0x7771, RZ ;  /* 0x000077712e007816 */ /* 0x000fc600000000ff */
[----:B------:R-:W4:Y:S04]  /*64db0*/  LDL.LU.64 R18, [R1+0xbc0] ;  /* 0x000bc00001127983 */ /* 0x000f280000300a00 */
        /* <DEDUP_REMOVED lines=9> */
[----:B------:R-:W-:Y:S01]  /*64e50*/  LOP3.LUT P1, RZ, R52, 0x10000, RZ, 0xc0, !PT ;  /* 0x0001000034ff7812 */ /* 0x000fe2000782c0ff */
[----:B------:R0:W-:Y:S01]  /*64e60*/  @P6 STG.E.U8 desc[UR54][R8.64], R0 ;  /* 0x0000000008006986 */ /* 0x0001e2000c101136 */
[----:B------:R-:W-:-:S03]  /*64e70*/  LOP3.LUT R3, R3, 0xfffffff7, RZ, 0xc0, !PT ;  /* 0xfffffff703037812 */ /* 0x000fc600078ec0ff */
[----:B------:R-:W4:Y:S08]  /*64e80*/  LDL.LU.64 R10, [R1+0xba0] ;  /* 0x000ba000010a7983 */ /* 0x000f300000300a00 */
[----:B------:R-:W-:Y:S01]  /*64e90*/  @P1 LOP3.LUT R3, R3, 0x8, RZ, 0xfc, !PT ;  /* 0x0000000803031812 */ /* 0x000fe200078efcff */
[----:B0-----:R-:W4:Y:S01]  /*64ea0*/  LDL.LU.64 R8, [R1+0xb98] ;  /* 0x000b980001087983 */ /* 0x001f220000300a00 */
[----:B------:R-:W-:-:S02]  /*64eb0*/  LOP3.LUT P1, RZ, R52, 0x20000, RZ, 0xc0, !PT ;  /* 0x0002000034ff7812 */ /* 0x000fc4000782c0ff */
[----:B------:R-:W-:Y:S02]  /*64ec0*/  PRMT R0, R46, 0x7773, RZ ;  /* 0x000077732e007816 */ /* 0x000fe400000000ff */
[----:B------:R-:W4:Y:S09]  /*64ed0*/  LDL.LU R46, [R1+0x58] ;  /* 0x00005800012e7983 */ /* 0x000f320000300800 */
[----:B------:R0:W-:Y:S01]  /*64ee0*/  @P1 STG.E.U8 desc[UR54][R44.64], R0 ;  /* 0x000000002c001986 */ /* 0x0001e2000c101136 */
[----:B------:R-:W-:-:S02]  /*64ef0*/  LOP3.LUT P1, RZ, R3, 0x8, RZ, 0xc0, !PT ;  /* 0x0000000803ff7812 */ /* 0x000fc4000782c0ff */
[----:B0-----:R-:W-:Y:S01]  /*64f00*/  PRMT R0, R57, 0x7770, RZ ;  /* 0x0000777039007816 */ /* 0x001fe200000000ff */
[----:B------:R-:W4:Y:S10]  /*64f10*/  LDL.LU.64 R44, [R1+0xb90] ;  /* 0x000b9000012c7983 */ /* 0x000f340000300a00 */
[----:B------:R0:W-:Y:S01]  /*64f20*/  @P1 STG.E.U8 desc[UR54][R58.64], R0 ;  /* 0x000000003a001986 */ /* 0x0001e2000c101136 */
[----:B------:R-:W-:-:S02]  /*64f30*/  LOP3.LUT P1, RZ, R3, 0x4, RZ, 0xc0, !PT ;  /* 0x0000000403ff7812 */ /* 0x000fc4000782c0ff */
[----:B0-----:R-:W-:Y:S01]  /*64f40*/  PRMT R0, R57, 0x7771, RZ ;  /* 0x0000777139007816 */ /* 0x001fe200000000ff */
[----:B------:R-:W4:Y:S10]  /*64f50*/  LDL.LU.64 R58, [R1+0xb88] ;  /* 0x000b8800013a7983 */ /* 0x000f340000300a00 */
[----:B--2---:R0:W-:Y:S01]  /*64f60*/  @P1 STG.E.U8 desc[UR54][R60.64], R0 ;  /* 0x000000003c001986 */ /* 0x0041e2000c101136 */
[----:B------:R-:W-:-:S02]  /*64f70*/  LOP3.LUT P1, RZ, R3, 0x2, RZ, 0xc0, !PT ;  /* 0x0000000203ff7812 */ /* 0x000fc4000782c0ff */
[----:B0-----:R-:W-:Y:S01]  /*64f80*/  PRMT R0, R57, 0x7772, RZ ;  /* 0x0000777239007816 */ /* 0x001fe200000000ff */
[----:B------:R-:W2:Y:S10]  /*64f90*/  LDL.LU.64 R60, [R1+0xb80] ;  /* 0x000b8000013c7983 */ /* 0x000eb40000300a00 */
[----:B---3--:R0:W-:Y:S04]  /*64fa0*/  @P1 STG.E.U8 desc[UR54][R6.64], R0 ;  /* 0x0000000006001986 */ /* 0x0081e8000c101136 */
[----:B0-----:R-:W3:Y:S01]  /*64fb0*/  LDL.LU.64 R6, [R1+0x1750] ;  /* 0x0017500001067983 */ /* 0x001ee20000300a00 */
[----:B------:R-:W-:-:S02]  /*64fc0*/  LOP3.LUT P1, RZ, R3, 0x1, RZ, 0xc0, !PT ;  /* 0x0000000103ff7812 */ /* 0x000fc4000782c0ff */
[----:B------:R-:W-:-:S11]  /*64fd0*/  PRMT R0, R57, 0x7773, RZ ;  /* 0x0000777339007816 */ /* 0x000fd600000000ff */
        /* <DEDUP_REMOVED lines=15> */
[C---:B------:R-:W-:Y:S02]  /*650d0*/  LOP3.LUT P3, RZ, R52.reuse, 0x40, RZ, 0xc0, !PT ;  /* 0x0000004034ff7812 */ /* 0x040fe4000786c0ff */
[C---:B------:R-:W-:Y:S02]  /*650e0*/  LOP3.LUT P4, RZ, R52.reuse, 0x20, RZ, 0xc0, !PT ;  /* 0x0000002034ff7812 */ /* 0x040fe4000788c0ff */
[C---:B------:R-:W-:Y:S02]  /*650f0*/  LOP3.LUT P5, RZ, R52.reuse, 0x10, RZ, 0xc0, !PT ;  /* 0x0000001034ff7812 */ /* 0x040fe400078ac0ff */
[----:B------:R-:W-:Y:S02]  /*65100*/  LOP3.LUT P6, RZ, R52, 0x8, RZ, 0xc0, !PT ;  /* 0x0000000834ff7812 */ /* 0x000fe400078cc0ff */
[----:B---3--:R-:W-:-:S05]  /*65110*/  PRMT R0, R6, 0x7770, RZ ;  /* 0x0000777006007816 */ /* 0x008fca00000000ff */
[----:B------:R0:W-:Y:S02]  /*65120*/  @P2 STG.E.U8 desc[UR54][R12.64], R0 ;  /* 0x000000000c002986 */ /* 0x0001e4000c101136 */
[----:B0-----:R-:W-:-:S05]  /*65130*/  PRMT R0, R6, 0x7771, RZ ;  /* 0x0000777106007816 */ /* 0x001fca00000000ff */
[----:B------:R0:W-:Y:S02]  /*65140*/  @P0 STG.E.U8 desc[UR54][R10.64], R0 ;  /* 0x000000000a000986 */ /* 0x0001e4000c101136 */
[----:B0-----:R-:W-:-:S05]  /*65150*/  PRMT R0, R6, 0x7772, RZ ;  /* 0x0000777206007816 */ /* 0x001fca00000000ff */
[----:B------:R0:W-:Y:S02]  /*65160*/  @P3 STG.E.U8 desc[UR54][R8.64], R0 ;  /* 0x0000000008003986 */ /* 0x0001e4000c101136 */
        /* <DEDUP_REMOVED lines=19> */
[----:B------:R-:W-:Y:S01]  /*652a0*/  LOP3.LUT P5, RZ, R52, 0x1, RZ, 0xc0, !PT ;  /* 0x0000000134ff7812 */ /* 0x000fe200078ac0ff */
[----:B--2---:R0:W-:Y:S04]  /*652b0*/  @P3 STG.E.U8 desc[UR54][R60.64], R0 ;  /* 0x000000003c003986 */ /* 0x0041e8000c101136 */
        /* <DEDUP_REMOVED lines=16> */
[----:B------:R-:W4:Y:S01]  /*653c0*/  LDL.LU.64 R52, [R1+0xb38] ;  /* 0x000b380001347983 */ /* 0x000f220000300a00 */
[----:B------:R-:W-:-:S03]  /*653d0*/  LOP3.LUT R4, R4, 0xfeffffff, RZ, 0xc0, !PT ;  /* 0xfeffffff04047812 */ /* 0x000fc600078ec0ff */
[----:B------:R-:W4:Y:S04]  /*653e0*/  LDL.LU R12, [R1+0x44] ;  /* 0x00004400010c7983 */ /* 0x000f280000300800 */
[----:B------:R-:W4:Y:S04]  /*653f0*/  LDL.LU.64 R54, [R1+0xb30] ;  /* 0x000b300001367983 */ /* 0x000f280000300a00 */
[----:B------:R-:W-:Y:S01]  /*65400*/  @P1 LOP3.LUT R4, R4, 0x1000000, RZ, 0xfc, !PT ;  /* 0x0100000004041812 */ /* 0x000fe200078efcff */
[----:B------:R-:W4:Y:S01]  /*65410*/  LDL.LU.64 R22, [R1+0xb28] ;  /* 0x000b280001167983 */ /* 0x000f220000300a00 */
[----:B------:R-:W-:-:S02]  /*65420*/  LOP3.LUT P1, RZ, R6, 0x8000000, RZ, 0xc0, !PT ;  /* 0x0800000006ff7812 */ /* 0x000fc4000782c0ff */
[----:B------:R-:W-:Y:S01]  /*65430*/  LOP3.LUT R4, R4, 0xfdffffff, RZ, 0xc0, !PT ;  /* 0xfdffffff04047812 */ /* 0x000fe200078ec0ff */
[----:B------:R-:W4:Y:S01]  /*65440*/  LDL.LU.64 R18, [R1+0xb20] ;  /* 0x000b200001127983 */ /* 0x000f220000300a00 */
[----:B------:R-:W-:Y:S02]  /*65450*/  LOP3.LUT P6, RZ, R6, 0x80000000, RZ, 0xc0, !PT ;  /* 0x8000000006ff7812 */ /* 0x000fe400078cc0ff */
[----:B------:R-:W-:Y:S01]  /*65460*/  PRMT R0, R47, 0x7770, RZ ;  /* 0x000077702f007816 */ /* 0x000fe200000000ff */
[----:B------:R-:W4:Y:S06]  /*65470*/  LDL.LU.64 R16, [R1+0xb18] ;  /* 0x000b180001107983 */ /* 0x000f2c0000300a00 */
[----:B------:R-:W-:-:S02]  /*65480*/  @P1 LOP3.LUT R4, R4, 0x2000000, RZ, 0xfc, !PT ;  /* 0x0200000004041812 */ /* 0x000fc400078efcff */
[----:B------:R-:W-:Y:S02]  /*65490*/  LOP3.LUT P1, RZ, R6, 0x10000000, RZ, 0xc0, !PT ;  /* 0x1000000006ff7812 */ /* 0x000fe4000782c0ff */
[----:B------:R-:W-:-:S11]  /*654a0*/  LOP3.LUT R4, R4, 0xfbffffff, RZ, 0xc0, !PT ;  /* 0xfbffffff04047812 */ /* 0x000fd600078ec0ff */
        /* <DEDUP_REMOVED lines=9> */
[C---:B0-----:R-:W-:Y:S02]  /*65540*/  PRMT R0, R47.reuse, 0x7772, RZ ;  /* 0x000077722f007816 */ /* 0x041fe400000000ff */
[----:B------:R-:W4:Y:S04]  /*65550*/  LDL.LU.64 R10, [R1+0xb08] ;  /* 0x000b0800010a7983 */ /* 0x000f280000300a00 */
[----:B------:R0:W-:Y:S01]  /*65560*/  @P1 STG.E.U8 desc[UR54][R8.64], R0 ;  /* 0x0000000008001986 */ /* 0x0001e2000c101136 */
[C---:B------:R-:W-:Y:S02]  /*65570*/  LOP3.LUT P1, RZ, R4.reuse, 0x8000000, RZ, 0xc0, !PT ;  /* 0x0800000004ff7812 */ /* 0x040fe4000782c0ff */
        /* <DEDUP_REMOVED lines=13> */
[C---:B------:R-:W-:Y:S02]  /*65650*/  LOP3.LUT P1, RZ, R4.reuse, 0x1000000, RZ, 0xc0, !PT ;  /* 0x0100000004ff7812 */ /* 0x040fe4000782c0ff */
[----:B0-----:R-:W-:Y:S01]  /*65660*/  PRMT R0, R57, 0x7772, RZ ;  /* 0x0000777239007816 */ /* 0x001fe200000000ff */
[----:B------:R-:W3:Y:S10]  /*65670*/  LDL.LU.64 R58, [R1+0x1740] ;  /* 0x00174000013a7983 */ /* 0x000ef40000300a00 */
[----:B----4-:R0:W-:Y:S01]  /*65680*/  @P1 STG.E.U8 desc[UR54][R52.64], R0 ;  /* 0x0000000034001986 */ /* 0x0101e2000c101136 */
        /* <DEDUP_REMOVED lines=27> */
[----:B------:R-:W4:Y:S04]  /*65840*/  LDL.LU R7, [R1+0x173c] ;  /* 0x00173c0001077983 */ /* 0x000f280000300800 */
[----:B------:R0:W-:Y:S02]  /*65850*/  @P5 STG.E.U8 desc[UR54][R44.64], R0 ;  /* 0x000000002c005986 */ /* 0x0001e4000c101136 */
[----:B0-----:R-:W-:-:S05]  /*65860*/  PRMT R0, R13, 0x7770, RZ ;  /* 0x000077700d007816 */ /* 0x001fca00000000ff */
[----:B--2---:R0:W-:Y:S04]  /*65870*/  @P6 STG.E.U8 desc[UR54][R60.64], R0 ;  /* 0x000000003c006986 */ /* 0x0041e8000c101136 */
[----:B0-----:R-:W2:Y:S04]  /*65880*/  LDL.LU.64 R60, [R1+0xae0] ;  /* 0x000ae000013c7983 */ /* 0x001ea80000300a00 */
[----:B------:R-:W3:Y:S04]  /*65890*/  LDL.LU.64 R14, [R1+0xad8] ;  /* 0x000ad800010e7983 */ /* 0x000ee80000300a00 */
[----:B------:R-:W3:Y:S04]  /*658a0*/  LDL.LU.64 R10, [R1+0xac8] ;  /* 0x000ac800010a7983 */ /* 0x000ee80000300a00 */
[----:B------:R-:W3:Y:S04]  /*658b0*/  LDL.LU.64 R8, [R1+0xac0] ;  /* 0x000ac00001087983 */ /* 0x000ee80000300a00 */
[----:B------:R-:W3:Y:S04]  /*658c0*/  LDL.LU.64 R46, [R1+0xab8] ;  /* 0x000ab800012e7983 */ /* 0x000ee80000300a00 */
[----:B------:R-:W3:Y:S04]  /*658d0*/  LDL.LU.64 R44, [R1+0xab0] ;  /* 0x000ab000012c7983 */ /* 0x000ee80000300a00 */
[----:B------:R-:W3:Y:S01]  /*658e0*/  LDL.LU R57, [R1+0x30] ;  /* 0x0000300001397983 */ /* 0x000ee20000300800 */
[----:B------:R-:W-:-:S02]  /*658f0*/  LOP3.LUT P3, RZ, R6, 0x20, RZ, 0xc0, !PT ;  /* 0x0000002006ff7812 */ /* 0x000fc4000786c0ff */
[----:B------:R-:W-:Y:S02]  /*65900*/  PRMT R0, R13, 0x7771, RZ ;  /* 0x000077710d007816 */ /* 0x000fe400000000ff */
[----:B------:R-:W-:Y:S02]  /*65910*/  LOP3.LUT R4, R4, 0xffffefff, RZ, 0xc0, !PT ;  /* 0xffffefff04047812 */ /* 0x000fe400078ec0ff */
[C---:B------:R-:W-:Y:S02]  /*65920*/  LOP3.LUT P4, RZ, R6.reuse, 0x10, RZ, 0xc0, !PT ;  /* 0x0000001006ff7812 */ /* 0x040fe4000788c0ff */
[C---:B------:R-:W-:Y:S02]  /*65930*/  LOP3.LUT P5, RZ, R6.reuse, 0x4, RZ, 0xc0, !PT ;  /* 0x0000000406ff7812 */ /* 0x040fe400078ac0ff */
[----:B------:R-:W-:-:S03]  /*65940*/  LOP3.LUT P6, RZ, R6, 0x2, RZ, 0xc0, !PT ;  /* 0x0000000206ff7812 */ /* 0x000fc600078cc0ff */
[----:B--2---:R0:W-:Y:S04]  /*65950*/  @P3 STG.E.U8 desc[UR54][R60.64], R0 ;  /* 0x000000003c003986 */ /* 0x0041e8000c101136 */
[----:B0-----:R-:W2:Y:S01]  /*65960*/  LDL.LU.64 R60, [R1+0xaa8] ;  /* 0x000aa800013c7983 */ /* 0x001ea20000300a00 */
[----:B----4-:R-:W-:-:S03]  /*65970*/  LOP3.LUT P1, RZ, R7, 0x8000, RZ, 0xc0, !PT ;  /* 0x0000800007ff7812 */ /* 0x010fc6000782c0ff */
[----:B------:R-:W4:Y:S04]  /*65980*/  LDL.LU.64 R52, [R1+0xaa0] ;  /* 0x000aa00001347983 */ /* 0x000f280000300a00 */
[----:B------:R-:W4:Y:S04]  /*65990*/  LDL.LU.64 R54, [R1+0xa90] ;  /* 0x000a900001367983 */ /* 0x000f280000300a00 */
[----:B------:R-:W4:Y:S02]  /*659a0*/  LDL.LU.64 R22, [R1+0xa88] ;  /* 0x000a880001167983 */ /* 0x000f240000300a00 */
[----:B------:R-:W-:-:S02]  /*659b0*/  @P1 LOP3.LUT R4, R4, 0x1000, RZ, 0xfc, !PT ;  /* 0x0000100004041812 */ /* 0x000fc400078efcff */
[----:B------:R-:W-:Y:S01]  /*659c0*/  LOP3.LUT P1, RZ, R7, 0x40000, RZ, 0xc0, !PT ;  /* 0x0004000007ff7812 */ /* 0x000fe2000782c0ff */
[----:B------:R-:W4:Y:S01]  /*659d0*/  LDL.LU.64 R18, [R1+0xa80] ;  /* 0x000a800001127983 */ /* 0x000f220000300a00 */
[----:B------:R-:W-:Y:S02]  /*659e0*/  LOP3.LUT R4, R4, 0xffffdfff, RZ, 0xc0, !PT ;  /* 0xffffdfff04047812 */ /* 0x000fe400078ec0ff */
[----:B------:R-:W-:Y:S01]  /*659f0*/  PRMT R0, R13, 0x7772, RZ ;  /* 0x000077720d007816 */ /* 0x000fe200000000ff */
[----:B------:R-:W4:Y:S08]  /*65a00*/  LDL.LU.64 R16, [R1+0xa78] ;  /* 0x000a780001107983 */ /* 0x000f300000300a00 */
        /* <DEDUP_REMOVED lines=15> */
[----:B---3--:R0:W-:Y:S10]  /*65b00*/  @P4 STG.E.U8 desc[UR54][R14.64], R0 ;  /* 0x000000000e004986 */ /* 0x0081f4000c101136 */
[----:B------:R-:W-:-:S02]  /*65b10*/  @P1 LOP3.LUT R4, R4, 0x40000, RZ, 0xfc, !PT ;  /* 0x0004000004041812 */ /* 0x000fc400078efcff */
[----:B------:R-:W-:Y:S01]  /*65b20*/  LOP3.LUT P1, RZ, R7, 0x20000000, RZ, 0xc0, !PT ;  /* 0x2000000007ff7812 */ /* 0x000fe2000782c0ff */
[----:B0-----:R-:W3:Y:S01]  /*65b30*/  LDL.LU.64 R14, [R1+0xa70] ;  /* 0x000a7000010e7983 */ /* 0x001ee20000300a00 */
[----:B------:R-:W-:Y:S02]  /*65b40*/  LOP3.LUT R4, R4, 0xfff7ffff, RZ, 0xc0, !PT ;  /* 0xfff7ffff04047812 */ /* 0x000fe400078ec0ff */
[----:B------:R-:W-:Y:S02]  /*65b50*/  PRMT R0, R13, 0x7773, RZ ;  /* 0x000077730d007816 */ /* 0x000fe400000000ff */
[----:B------:R-:W3:Y:S04]  /*65b60*/  LDL.LU.64 R12, [R1+0xa68] ;  /* 0x000a6800010c7983 */ /* 0x000ee80000300a00 */
[----:B------:R0:W-:Y:S03]  /*65b70*/  @P5 STG.E.U8 desc[UR54][R10.64], R0 ;  /* 0x000000000a005986 */ /* 0x0001e6000c101136 */
[----:B------:R-:W-:-:S02]  /*65b80*/  @P1 LOP3.LUT R4, R4, 0x80000, RZ, 0xfc, !PT ;  /* 0x0008000004041812 */ /* 0x000fc400078efcff */
[----:B------:R-:W-:Y:S02]  /*65b90*/  LOP3.LUT P1, RZ, R7, 0x80000000, RZ, 0xc0, !PT ;  /* 0x8000000007ff7812 */ /* 0x000fe4000782c0ff */
[C---:B0-----:R-:W-:Y:S01]  /*65ba0*/  PRMT R0, R57.reuse, 0x7770, RZ ;  /* 0x0000777039007816 */ /* 0x041fe200000000ff */
[----:B------:R-:W3:Y:S04]  /*65bb0*/  LDL.LU.64 R10, [R1+0xa58] ;  /* 0x000a5800010a7983 */ /* 0x000ee80000300a00 */
[----:B------:R0:W-:Y:S02]  /*65bc0*/  @P6 STG.E.U8 desc[UR54][R8.64], R0 ;  /* 0x0000000008006986 */ /* 0x0001e4000c101136 */
[----:B0-----:R-:W-:Y:S02]  /*65bd0*/  PRMT R0, R57, 0x7771, RZ ;  /* 0x0000777139007816 */ /* 0x001fe400000000ff */
[----:B------:R-:W3:Y:S04]  /*65be0*/  LDL.LU.64 R8, [R1+0xa50] ;  /* 0x000a500001087983 */ /* 0x000ee80000300a00 */
[----:B------:R0:W-:Y:S01]  /*65bf0*/  @P1 STG.E.U8 desc[UR54][R46.64], R0 ;  /* 0x000000002e001986 */ /* 0x0001e2000c101136 */
[----:B------:R-:W-:-:S02]  /*65c00*/  LOP3.LUT P1, RZ, R4, 0x80000, RZ, 0xc0, !PT ;  /* 0x0008000004ff7812 */ /* 0x000fc4000782c0ff */
[----:B0-----:R-:W-:Y:S01]  /*65c10*/  PRMT R0, R57, 0x7772, RZ ;  /* 0x0000777239007816 */ /* 0x001fe200000000ff */
[----:B------:R-:W3:Y:S10]  /*65c20*/  LDL.LU.64 R46, [R1+0xa40] ;  /* 0x000a4000012e7983 */ /* 0x000ef40000300a00 */
        /* <DEDUP_REMOVED lines=21> */
[----:B0-----:R-:W-:-:S11]  /*65d80*/  PRMT R0, R59, 0x7770, RZ ;  /* 0x000077703b007816 */ /* 0x001fd600000000ff */
[----:B------:R0:W-:Y:S01]  /*65d90*/  @P1 STG.E.U8 desc[UR54][R16.64], R0 ;  /* 0x0000000010001986 */ /* 0x0001e2000c101136 */
[----:B------:R-:W-:Y:S02]  /*65da0*/  LOP3.LUT P1, RZ, R4, 0x1000, RZ, 0xc0, !PT ;  /* 0x0000100004ff7812 */ /* 0x000fe4000782c0ff */
[----:B------:R-:W-:Y:S02]  /*65db0*/  LOP3.LUT P0, RZ, R7, 0x1000, RZ, 0xc0, !PT ;  /* 0x0000100007ff7812 */ /* 0x000fe4000780c0ff */
[----:B0-----:R-:W-:-:S09]  /*65dc0*/  PRMT R0, R59, 0x7771, RZ ;  /* 0x000077713b007816 */ /* 0x001fd200000000ff */
[----:B---3--:R0:W-:Y:S01]  /*65dd0*/  @P1 STG.E.U8 desc[UR54][R14.64], R0 ;  /* 0x000000000e001986 */ /* 0x0081e2000c101136 */
        /* <DEDUP_REMOVED lines=26> */
[----:B----4-:R-:W-:-:S13]  /*65f80*/  LOP3.LUT P1, RZ, R48, 0x2000, RZ, 0xc0, !PT ;  /* 0x0000200030ff7812 */ /* 0x010fda000782c0ff */
        /* <DEDUP_REMOVED lines=12> */
[----:B------:R-:W4:Y:S01]  /*66050*/  LDL.LU.64 R22, [R1+0x9d0] ;  /* 0x0009d00001167983 */ /* 0x000f220000300a00 */
[----:B------:R-:W-:Y:S02]  /*66060*/  @P1 LOP3.LUT R4, R4, 0x80, RZ, 0xfc, !PT ;  /* 0x0000008004041812 */ /* 0x000fe400078efcff */
[----:B------:R-:W-:Y:S01]  /*66070*/  LOP3.LUT P1, RZ, R48, 0x200000, RZ, 0xc0, !PT ;  /* 0x0020000030ff7812 */ /* 0x000fe2000782c0ff */
[----:B------:R-:W4:Y:S01]  /*66080*/  LDL.LU R19, [R1+0x18] ;  /* 0x0000180001137983 */ /* 0x000f220000300800 */
[----:B------:R-:W-:-:S03]  /*66090*/  LOP3.LUT R4, R4, 0xfffffeff, RZ, 0xc0, !PT ;  /* 0xfffffeff04047812 */ /* 0x000fc600078ec0ff */
[----:B------:R-:W4:Y:S04]  /*660a0*/  LDL.LU.64 R16, [R1+0x9c0] ;  /* 0x0009c00001107983 */ /* 0x000f280000300a00 */
[----:B------:R-:W4:Y:S04]  /*660b0*/  LDL.LU.64 R52, [R1+0x9b8] ;  /* 0x0009b80001347983 */ /* 0x000f280000300a00 */
[----:B------:R-:W-:Y:S01]  /*660c0*/  @P1 LOP3.LUT R4, R4, 0x100, RZ, 0xfc, !PT ;  /* 0x0000010004041812 */ /* 0x000fe200078efcff */
[----:B------:R-:W4:Y:S01]  /*660d0*/  LDL.LU.64 R54, [R1+0x9b0] ;  /* 0x0009b00001367983 */ /* 0x000f220000300a00 */
[----:B------:R-:W-:-:S02]  /*660e0*/  LOP3.LUT P1, RZ, R48, 0x400000, RZ, 0xc0, !PT ;  /* 0x0040000030ff7812 */ /* 0x000fc4000782c0ff */
[----:B------:R-:W-:Y:S01]  /*660f0*/  LOP3.LUT R4, R4, 0xfffffdff, RZ, 0xc0, !PT ;  /* 0xfffffdff04047812 */ /* 0x000fe200078ec0ff */
[----:B------:R-:W4:Y:S10]  /*66100*/  LDL.LU.64 R14, [R1+0x9a8] ;  /* 0x0009a800010e7983 */ /* 0x000f340000300a00 */
[----:B------:R-:W-:-:S02]  /*66110*/  @P1 LOP3.LUT R4, R4, 0x200, RZ, 0xfc, !PT ;  /* 0x0000020004041812 */ /* 0x000fc400078efcff */
[----:B------:R-:W-:Y:S02]  /*66120*/  LOP3.LUT P1, RZ, R48, 0x1000000, RZ, 0xc0, !PT ;  /* 0x0100000030ff7812 */ /* 0x000fe4000782c0ff */
[----:B------:R-:W-:Y:S02]  /*66130*/  LOP3.LUT R4, R4, 0xfffffbff, RZ, 0xc0, !PT ;  /* 0xfffffbff04047812 */ /* 0x000fe400078ec0ff */
[----:B------:R-:W-:Y:S02]  /*66140*/  LOP3.LUT P4, RZ, R7, 0x2, RZ, 0xc0, !PT ;  /* 0x0000000207ff7812 */ /* 0x000fe4000788c0ff */
[----:B------:R-:W-:Y:S02]  /*66150*/  LOP3.LUT P5, RZ, R48, 0x80000000, RZ, 0xc0, !PT ;  /* 0x8000000030ff7812 */ /* 0x000fe400078ac0ff */
[----:B------:R-:W-:-:S05]  /*66160*/  PRMT R0, R9, 0x7771, RZ ;  /* 0x0000777109007816 */ /* 0x000fca00000000ff */
[----:B------:R-:W-:Y:S02]  /*66170*/  @P1 LOP3.LUT R4, R4, 0x400, RZ, 0xfc, !PT ;  /* 0x0000040004041812 */ /* 0x000fe400078efcff */
[C---:B------:R-:W-:Y:S02]  /*66180*/  LOP3.LUT P1, RZ, R48.reuse, 0x2000000, RZ, 0xc0, !PT ;  /* 0x0200000030ff7812 */ /* 0x040fe4000782c0ff */
[----:B------:R-:W-:Y:S01]  /*66190*/  LOP3.LUT P6, RZ, R48, 0x20000000, RZ, 0xc0, !PT ;  /* 0x2000000030ff7812 */ /* 0x000fe200078cc0ff */
[----:B---3--:R0:W-:Y:S01]  /*661a0*/  @P4 STG.E.U8 desc[UR54][R12.64], R0 ;  /* 0x000000000c004986 */ /* 0x0081e2000c101136 */
[----:B------:R-:W-:Y:S02]  /*661b0*/  LOP3.LUT R4, R4, 0xfffff7ff, RZ, 0xc0, !PT ;  /* 0xfffff7ff04047812 */ /* 0x000fe400078ec0ff */
[----:B0-----:R-:W-:Y:S01]  /*661c0*/  PRMT R0, R9, 0x7772, RZ ;  /* 0x0000777209007816 */ /* 0x001fe200000000ff */
[----:B------:R-:W3:Y:S06]  /*661d0*/  LDL.LU.64 R12, [R1+0x9a0] ;  /* 0x0009a000010c7983 */ /* 0x000eec0000300a00 */
[----:B------:R-:W-:-:S02]  /*661e0*/  @P1 LOP3.LUT R4, R4, 0x800, RZ, 0xfc, !PT ;  /* 0x0000080004041812 */ /* 0x000fc400078efcff */
[----:B------:R-:W-:Y:S01]  /*661f0*/  LOP3.LUT P1, RZ, R48, 0x10000000, RZ, 0xc0, !PT ;  /* 0x1000000030ff7812 */ /* 0x000fe2000782c0ff */
[----:B------:R0:W-:Y:S02]  /*66200*/  @P5 STG.E.U8 desc[UR54][R10.64], R0 ;  /* 0x000000000a005986 */ /* 0x0001e4000c101136 */
[----:B0-----:R-:W-:Y:S02]  /*66210*/  PRMT R0, R9, 0x7773, RZ ;  /* 0x0000777309007816 */ /* 0x001fe400000000ff */
[----:B------:R-:W3:Y:S04]  /*66220*/  LDL.LU.64 R10, [R1+0x998] ;  /* 0x00099800010a7983 */ /* 0x000ee80000300a00 */
[----:B------:R0:W-:Y:S04]  /*66230*/  @P6 STG.E.U8 desc[UR54][R46.64], R0 ;  /* 0x000000002e006986 */ /* 0x0001e8000c101136 */
[----:B------:R-:W3:Y:S01]  /*66240*/  LDL.LU.64 R8, [R1+0x990] ;  /* 0x0009900001087983 */ /* 0x000ee20000300a00 */
[----:B0-----:R-:W-:-:S03]  /*66250*/  PRMT R0, R18, 0x7770, RZ ;  /* 0x0000777012007816 */ /* 0x001fc600000000ff */
[----:B------:R-:W3:Y:S04]  /*66260*/  LDL.LU.64 R46, [R1+0x538] ;  /* 0x00053800012e7983 */ /* 0x000ee80000300a00 */
[----:B------:R0:W-:Y:S01]  /*66270*/  @P1 STG.E.U8 desc[UR54][R44.64], R0 ;  /* 0x000000002c001986 */ /* 0x0001e2000c101136 */
[----:B------:R-:W-:Y:S02]  /*66280*/  LOP3.LUT P1, RZ, R4, 0x800, RZ, 0xc0, !PT ;  /* 0x0000080004ff7812 */ /* 0x000fe4000782c0ff */
        /* <DEDUP_REMOVED lines=11> */
[C---:B------:R-:W-:Y:S02]  /*66340*/  LOP3.LUT P1, RZ, R4.reuse, 0x100, RZ, 0xc0, !PT ;  /* 0x0000010004ff7812 */ /* 0x040fe4000782c0ff */
[----:B0-----:R-:W-:Y:S01]  /*66350*/  PRMT R0, R19, 0x7770, RZ ;  /* 0x0000777013007816 */ /* 0x001fe200000000ff */
[----:B------:R-:W4:Y:S10]  /*66360*/  LDL.LU.64 R22, [R1+0x1730] ;  /* 0x0017300001167983 */ /* 0x000f340000300a00 */
[----:B------:R0:W-:Y:S01]  /*66370*/  @P1 STG.E.U8 desc[UR54][R16.64], R0 ;  /* 0x0000000010001986 */ /* 0x0001e2000c101136 */
[----:B------:R-:W-:-:S02]  /*66380*/  LOP3.LUT P1, RZ, R4, 0x80, RZ, 0xc0, !PT ;  /* 0x0000008004ff7812 */ /* 0x000fc4000782c0ff */
        /* <DEDUP_REMOVED lines=13> */
[----:B---3--:R0:W-:Y:S01]  /*66460*/  @P1 STG.E.U8 desc[UR54][R12.64], R0 ;  /* 0x000000000c001986 */ /* 0x0081e2000c101136 */
[----:B------:R-:W-:Y:S02]  /*66470*/  LOP3.LUT P3, RZ, R48, 0x80, RZ, 0xc0, !PT ;  /* 0x0000008030ff7812 */ /* 0x000fe4000786c0ff */
[----:B0-----:R-:W-:-:S05]  /*66480*/  PRMT R0, R49, 0x7771, RZ ;  /* 0x0000777131007816 */ /* 0x001fca00000000ff */
[----:B------:R0:W-:Y:S01]  /*66490*/  @P2 STG.E.U8 desc[UR54][R10.64], R0 ;  /* 0x000000000a002986 */ /* 0x0001e2000c101136 */
[----:B------:R-:W-:Y:S02]  /*664a0*/  LOP3.LUT P4, RZ, R48, 0x40, RZ, 0xc0, !PT ;  /* 0x0000004030ff7812 */ /* 0x000fe4000788c0ff */
[----:B0-----:R-:W-:-:S05]  /*664b0*/  PRMT R0, R49, 0x7772, RZ ;  /* 0x0000777231007816 */ /* 0x001fca00000000ff */
[----:B------:R0:W-:Y:S01]  /*664c0*/  @P0 STG.E.U8 desc[UR54][R8.64], R0 ;  /* 0x0000000008000986 */ /* 0x0001e2000c101136 */
[C---:B------:R-:W-:Y:S02]  /*664d0*/  LOP3.LUT P5, RZ, R48.reuse, 0x8, RZ, 0xc0, !PT ;  /* 0x0000000830ff7812 */ /* 0x040fe400078ac0ff */
[----:B0-----:R-:W-:Y:S02]  /*664e0*/  PRMT R0, R49, 0x7773, RZ ;  /* 0x0000777331007816 */ /* 0x001fe400000000ff */
[----:B------:R-:W-:Y:S01]  /*664f0*/  LOP3.LUT P6, RZ, R48, 0x4, RZ, 0xc0, !PT ;  /* 0x0000000430ff7812 */ /* 0x000fe200078cc0ff */
[----:B------:R-:W3:Y:S04]  /*66500*/  LDL.LU R49, [R1+0x1724] ;  /* 0x0017240001317983 */ /* 0x000ee80000300800 */
[----:B------:R0:W-:Y:S02]  /*66510*/  @P3 STG.E.U8 desc[UR54][R46.64], R0 ;  /* 0x000000002e003986 */ /* 0x0001e4000c101136 */
        /* <DEDUP_REMOVED lines=8> */
[----:B------:R-:W4:Y:S04]  /*665a0*/  LDL.LU.64 R46, [R1+0x478] ;  /* 0x00047800012e7983 */ /* 0x000f280000300a00 */
[----:B------:R-:W4:Y:S04]  /*665b0*/  LDL.LU.64 R14, [R1+0x470] ;  /* 0x00047000010e7983 */ /* 0x000f280000300a00 */
[----:B------:R-:W4:Y:S04]  /*665c0*/  LDL.LU R11, [R1+0x4] ;  /* 0x00000400010b7983 */ /* 0x000f280000300800 */
[----:B------:R-:W4:Y:S04]  /*665d0*/  LDL.LU.64 R8, [R1+0x430] ;  /* 0x0004300001087983 */ /* 0x000f280000300a00 */
[----:B------:R-:W4:Y:S04]  /*665e0*/  LDL.LU.64 R58, [R1+0x418] ;  /* 0x00041800013a7983 */ /* 0x000f280000300a00 */
[----:B------:R-:W4:Y:S01]  /*665f0*/  LDL.LU R51, [R1+0x8] ;  /* 0x0000080001337983 */ /* 0x000f220000300800 */
[----:B------:R-:W-:-:S02]  /*66600*/  LOP3.LUT P3, RZ, R48, 0x1, RZ, 0xc0, !PT ;  /* 0x0000000130ff7812 */ /* 0x000fc4000786c0ff */
[----:B------:R-:W-:Y:S02]  /*66610*/  PRMT R0, R50, 0x7773, RZ ;  /* 0x0000777332007816 */ /* 0x000fe400000000ff */
[----:B------:R-:W4:Y:S01]  /*66620*/  LDL.LU R50, [R1+0x1720] ;  /* 0x0017200001327983 */ /* 0x000f220000300800 */
[C---:B---3--:R-:W-:Y:S02]  /*66630*/  LOP3.LUT P4, RZ, R49.reuse, 0x80000000, RZ, 0xc0, !PT ;  /* 0x8000000031ff7812 */ /* 0x048fe4000788c0ff */
[----:B------:R-:W-:Y:S02]  /*66640*/  LOP3.LUT P1, RZ, R49, 0x400, RZ, 0xc0, !PT ;  /* 0x0000040031ff7812 */ /* 0x000fe4000782c0ff */
[----:B------:R-:W-:-:S04]  /*66650*/  LOP3.LUT R2, R2, 0xefffffff, RZ, 0xc0, !PT ;  /* 0xefffffff02027812 */ /* 0x000fc800078ec0ff */
[----:B--2---:R0:W-:Y:S04]  /*66660*/  @P3 STG.E.U8 desc[UR54][R60.64], R0 ;  /* 0x000000003c003986 */ /* 0x0041e8000c101136 */
[----:B0-----:R-:W2:Y:S04]  /*66670*/  LDL.LU.64 R60, [R1+0x3f0] ;  /* 0x0003f000013c7983 */ /* 0x001ea80000300a00 */
[----:B------:R-:W3:Y:S01]  /*66680*/  LDL.LU.64 R18, [R1+0x3d8] ;  /* 0x0003d80001127983 */ /* 0x000ee20000300a00 */
[----:B----4-:R-:W-:-:S03]  /*66690*/  PRMT R0, R11, 0x7770, RZ ;  /* 0x000077700b007816 */ /* 0x010fc600000000ff */
[----:B------:R-:W4:Y:S04]  /*666a0*/  LDL.LU.64 R12, [R1+0x3b0] ;  /* 0x0003b000010c7983 */ /* 0x000f280000300a00 */
[----:B------:R0:W-:Y:S04]  /*666b0*/  @P4 STG.E.U8 desc[UR54][R44.64], R0 ;  /* 0x000000002c004986 */ /* 0x0001e8000c101136 */
[----:B0-----:R-:W4:Y:S04]  /*666c0*/  LDL.LU.64 R44, [R1+0x398] ;  /* 0x00039800012c7983 */ /* 0x001f280000300a00 */
[----:B------:R-:W4:Y:S01]  /*666d0*/  LDL.LU R57, [R1+0xc] ;  /* 0x00000c0001397983 */ /* 0x000f220000300800 */
        /* <DEDUP_REMOVED lines=16> */
[C---:B------:R-:W-:Y:S02]  /*667e0*/  LOP3.LUT P1, RZ, R49.reuse, 0x200000, RZ, 0xc0, !PT ;  /* 0x0020000031ff7812 */ /* 0x040fe4000782c0ff */
[----:B------:R-:W-:Y:S02]  /*667f0*/  LOP3.LUT R4, R4, 0xfffffffb, RZ, 0xc0, !PT ;  /* 0xfffffffb04047812 */ /* 0x000fe400078ec0ff */
[----:B------:R-:W-:-:S09]  /*66800*/  LOP3.LUT P6, RZ, R49, 0x20000000, RZ, 0xc0, !PT ;  /* 0x2000000031ff7812 */ /* 0x000fd200078cc0ff */
[----:B------:R-:W-:Y:S02]  /*66810*/  @P1 LOP3.LUT R4, R4, 0x4, RZ, 0xfc, !PT ;  /* 0x0000000404041812 */ /* 0x000fe400078efcff */
[C---:B------:R-:W-:Y:S02]  /*66820*/  LOP3.LUT P1, RZ, R49.reuse, 0x800000, RZ, 0xc0, !PT ;  /* 0x0080000031ff7812 */ /* 0x040fe4000782c0ff */
[----:B------:R-:W-:Y:S02]  /*66830*/  LOP3.LUT P5, RZ, R49, 0x8000000, RZ, 0xc0, !PT ;  /* 0x0800000031ff7812 */ /* 0x000fe400078ac0ff */
[----:B------:R-:W-:Y:S02]  /*66840*/  LOP3.LUT R4, R4, 0xfffffff7, RZ, 0xc0, !PT ;  /* 0xfffffff704047812 */ /* 0x000fe400078ec0ff */
[----:B------:R-:W-:-:S05]  /*66850*/  PRMT R0, R11, 0x7771, RZ ;  /* 0x000077710b007816 */ /* 0x000fca00000000ff */
[----:B------:R0:W-:Y:S02]  /*66860*/  @P6 STG.E.U8 desc[UR54][R46.64], R0 ;  /* 0x000000002e006986 */ /* 0x0001e4000c101136 */
[----:B------:R-:W-:Y:S02]  /*66870*/  @P1 LOP3.LUT R4, R4, 0x8, RZ, 0xfc, !PT ;  /* 0x0000000804041812 */ /* 0x000fe400078efcff */
[----:B------:R-:W-:Y:S02]  /*66880*/  LOP3.LUT P1, RZ, R49, 0x2000000, RZ, 0xc0, !PT ;  /* 0x0200000031ff7812 */ /* 0x000fe4000782c0ff */
[C---:B0-----:R-:W-:Y:S01]  /*66890*/  PRMT R0, R11.reuse, 0x7772, RZ ;  /* 0x000077720b007816 */ /* 0x041fe200000000ff */
[----:B------:R-:W4:Y:S04]  /*668a0*/  LDL.LU.64 R46, [R1+0x370] ;  /* 0x00037000012e7983 */ /* 0x000f280000300a00 */
[----:B------:R0:W-:Y:S04]  /*668b0*/  @P5 STG.E.U8 desc[UR54][R14.64], R0 ;  /* 0x000000000e005986 */ /* 0x0001e8000c101136 */
[----:B------:R-:W4:Y:S04]  /*668c0*/  LDL.LU.64 R52, [R1+0x330] ;  /* 0x0003300001347983 */ /* 0x000f280000300a00 */
[----:B------:R-:W4:Y:S01]  /*668d0*/  LDL.LU.64 R54, [R1+0x318] ;  /* 0x0003180001367983 */ /* 0x000f220000300a00 */
[----:B0-----:R-:W-:-:S03]  /*668e0*/  PRMT R0, R11, 0x7773, RZ ;  /* 0x000077730b007816 */ /* 0x001fc600000000ff */
[----:B------:R-:W4:Y:S04]  /*668f0*/  LDL.LU.64 R14, [R1+0x2f0] ;  /* 0x0002f000010e7983 */ /* 0x000f280000300a00 */
[----:B------:R0:W-:Y:S01]  /*66900*/  @P1 STG.E.U8 desc[UR54][R8.64], R0 ;  /* 0x0000000008001986 */ /* 0x0001e2000c101136 */
[----:B------:R-:W-:-:S03]  /*66910*/  LOP3.LUT P1, RZ, R4, 0x8, RZ, 0xc0, !PT ;  /* 0x0000000804ff7812 */ /* 0x000fc6000782c0ff */
[----:B------:R-:W4:Y:S01]  /*66920*/  LDL.LU.64 R10, [R1+0x2d8] ;  /* 0x0002d800010a7983 */ /* 0x000f220000300a00 */
[----:B0-----:R-:W-:-:S03]  /*66930*/  PRMT R0, R51, 0x7770, RZ ;  /* 0x0000777033007816 */ /* 0x001fc600000000ff */
[----:B------:R-:W4:Y:S06]  /*66940*/  LDL.LU.64 R8, [R1+0x2b0] ;  /* 0x0002b00001087983 */ /* 0x000f2c0000300a00 */
[----:B------:R0:W-:Y:S01]  /*66950*/  @P1 STG.E.U8 desc[UR54][R58.64], R0 ;  /* 0x000000003a001986 */ /* 0x0001e2000c101136 */
[C---:B------:R-:W-:Y:S02]  /*66960*/  LOP3.LUT P1, RZ, R4.reuse, 0x4, RZ, 0xc0, !PT ;  /* 0x0000000404ff7812 */ /* 0x040fe4000782c0ff */
[----:B0-----:R-:W-:Y:S01]  /*66970*/  PRMT R0, R51, 0x7771, RZ ;  /* 0x0000777133007816 */ /* 0x001fe200000000ff */
[----:B------:R-:W4:Y:S10]  /*66980*/  LDL.LU.64 R58, [R1+0x298] ;  /* 0x00029800013a7983 */ /* 0x000f340000300a00 */
[----:B--2---:R0:W-:Y:S01]  /*66990*/  @P1 STG.E.U8 desc[UR54][R60.64], R0 ;  /* 0x000000003c001986 */ /* 0x0041e2000c101136 */
[----:B------:R-:W-:-:S02]  /*669a0*/  LOP3.LUT P1, RZ, R4, 0x2, RZ, 0xc0, !PT ;  /* 0x0000000204ff7812 */ /* 0x000fc4000782c0ff */
[----:B0-----:R-:W-:Y:S01]  /*669b0*/  PRMT R0, R51, 0x7772, RZ ;  /* 0x0000777233007816 */ /* 0x001fe200000000ff */
[----:B------:R-:W2:Y:S10]  /*669c0*/  LDL.LU.64 R60, [R1+0x270] ;  /* 0x00027000013c7983 */ /* 0x000eb40000300a00 */
[----:B---3--:R0:W-:Y:S01]  /*669d0*/  @P1 STG.E.U8 desc[UR54][R18.64], R0 ;  /* 0x0000000012001986 */ /* 0x0081e2000c101136 */
[----:B------:R-:W-:-:S02]  /*669e0*/  LOP3.LUT P1, RZ, R4, 0x1, RZ, 0xc0, !PT ;  /* 0x0000000104ff7812 */ /* 0x000fc4000782c0ff */
[----:B0-----:R-:W-:Y:S01]  /*669f0*/  PRMT R0, R51, 0x7773, RZ ;  /* 0x0000777333007816 */ /* 0x001fe200000000ff */
[----:B------:R-:W3:Y:S04]  /*66a00*/  LDL.LU.64 R18, [R1+0x1718] ;  /* 0x0017180001127983 */ /* 0x000ee80000300a00 */
[----:B------:R-:W2:Y:S06]  /*66a10*/  LDL.LU.64 R4, [R1+0x358] ;  /* 0x0003580001047983 */ /* 0x000eac0000300a00 */
[----:B----4-:R0:W-:Y:S01]  /*66a20*/  @P1 STG.E.U8 desc[UR54][R12.64], R0 ;  /* 0x000000000c001986 */ /* 0x0101e2000c101136 */
[----:B------:R-:W-:-:S02]  /*66a30*/  LOP3.LUT P1, RZ, R2, 0x80000000, RZ, 0xc0, !PT ;  /* 0x8000000002ff7812 */ /* 0x000fc4000782c0ff */
[----:B0-----:R-:W-:Y:S01]  /*66a40*/  PRMT R0, R57, 0x7770, RZ ;  /* 0x0000777039007816 */ /* 0x001fe200000000ff */
[----:B------:R-:W4:Y:S10]  /*66a50*/  LDL.LU.64 R12, [R1+0x1710] ;  /* 0x00171000010c7983 */ /* 0x000f340000300a00 */
[----:B------:R0:W-:Y:S04]  /*66a60*/  @P1 STG.E.U8 desc[UR54][R44.64], R0 ;  /* 0x000000002c001986 */ /* 0x0001e8000c101136 */
[----:B0-----:R-:W3:Y:S01]  /*66a70*/  LDL.LU.64 R44, [R1+0x1708] ;  /* 0x00170800012c7983 */ /* 0x001ee20000300a00 */
[----:B------:R-:W-:-:S02]  /*66a80*/  LOP3.LUT P1, RZ, R2, 0x40000000, RZ, 0xc0, !PT ;  /* 0x4000000002ff7812 */ /* 0x000fc4000782c0ff */
[----:B------:R-:W-:Y:S02]  /*66a90*/  PRMT R0, R57, 0x7771, RZ ;  /* 0x0000777139007816 */ /* 0x000fe400000000ff */
[C---:B------:R-:W-:Y:S02]  /*66aa0*/  LOP3.LUT P2, RZ, R49.reuse, 0x200, RZ, 0xc0, !PT ;  /* 0x0000020031ff7812 */ /* 0x040fe4000784c0ff */
[C---:B------:R-:W-:Y:S02]  /*66ab0*/  LOP3.LUT P0, RZ, R49.reuse, 0x80, RZ, 0xc0, !PT ;  /* 0x0000008031ff7812 */ /* 0x040fe4000780c0ff */
[C---:B------:R-:W-:Y:S02]  /*66ac0*/  LOP3.LUT P3, RZ, R49.reuse, 0x20, RZ, 0xc0, !PT ;  /* 0x0000002031ff7812 */ /* 0x040fe4000786c0ff */
[----:B------:R-:W-:-:S03]  /*66ad0*/  LOP3.LUT P4, RZ, R49, 0x8, RZ, 0xc0, !PT ;  /* 0x0000000831ff7812 */ /* 0x000fc6000788c0ff */
        /* <DEDUP_REMOVED lines=8> */
[----:B------:R3:W-:Y:S02]  /*66b60*/  @P1 STG.E.U8 desc[UR54][R52.64], R0 ;  /* 0x0000000034001986 */ /* 0x0007e4000c101136 */
[----:B---3--:R-:W-:-:S05]  /*66b70*/  PRMT R0, R44, 0x7770, RZ ;  /* 0x000077702c007816 */ /* 0x008fca00000000ff */
[----:B------:R0:W-:Y:S02]  /*66b80*/  @P2 STG.E.U8 desc[UR54][R54.64], R0 ;  /* 0x0000000036002986 */ /* 0x0001e4000c101136 */
[----:B0-----:R-:W-:-:S05]  /*66b90*/  PRMT R0, R44, 0x7771, RZ ;  /* 0x000077712c007816 */ /* 0x001fca00000000ff */
[----:B------:R0:W-:Y:S02]  /*66ba0*/  @P0 STG.E.U8 desc[UR54][R14.64], R0 ;  /* 0x000000000e000986 */ /* 0x0001e4000c101136 */
[C---:B0-----:R-:W-:Y:S02]  /*66bb0*/  PRMT R0, R44.reuse, 0x7772, RZ ;  /* 0x000077722c007816 */ /* 0x041fe400000000ff */
[----:B------:R-:W-:-:S03]  /*66bc0*/  PRMT R44, R44, 0x7773, RZ ;  /* 0x000077732c2c7816 */ /* 0x000fc600000000ff */
[----:B------:R-:W-:Y:S04]  /*66bd0*/  @P3 STG.E.U8 desc[UR54][R10.64], R0 ;  /* 0x000000000a003986 */ /* 0x000fe8000c101136 */
[----:B------:R0:W-:Y:S04]  /*66be0*/  @P4 STG.E.U8 desc[UR54][R8.64], R44 ;  /* 0x0000002c08004986 */ /* 0x0001e8000c101136 */
[----:B0-----:R-:W3:Y:S04]  /*66bf0*/  LDL.LU.64 R8, [R1+0x250] ;  /* 0x0002500001087983 */ /* 0x001ee80000300a00 */
[----:B------:R-:W4:Y:S04]  /*66c00*/  LDL.LU.64 R52, [R1+0x290] ;  /* 0x0002900001347983 */ /* 0x000f280000300a00 */
[----:B------:R-:W4:Y:S04]  /*66c10*/  LDL.LU.64 R54, [R1+0x278] ;  /* 0x0002780001367983 */ /* 0x000f280000300a00 */
[----:B------:R-:W4:Y:S01]  /*66c20*/  LDL.LU.64 R14, [R1+0x2d0] ;  /* 0x0002d000010e7983 */ /* 0x000f220000300a00 */
[----:B------:R-:W-:-:S02]  /*66c30*/  LOP3.LUT P6, RZ, R49, 0x2, RZ, 0xc0, !PT ;  /* 0x0000000231ff7812 */ /* 0x000fc400078cc0ff */
[----:B------:R-:W-:Y:S01]  /*66c40*/  LOP3.LUT P5, RZ, R50, 0x80000000, RZ, 0xc0, !PT ;  /* 0x8000000032ff7812 */ /* 0x000fe200078ac0ff */
[----:B------:R-:W4:Y:S01]  /*66c50*/  LDL.LU.64 R10, [R1+0x2b8] ;  /* 0x0002b800010a7983 */ /* 0x000f220000300a00 */
[----:B------:R-:W-:-:S09]  /*66c60*/  PRMT R0, R45, 0x7770, RZ ;  /* 0x000077702d007816 */ /* 0x000fd200000000ff */
[----:B------:R0:W-:Y:S02]  /*66c70*/  @P6 STG.E.U8 desc[UR54][R58.64], R0 ;  /* 0x000000003a006986 */ /* 0x0001e4000c101136 */
[----:B0-----:R-:W-:-:S05]  /*66c80*/  PRMT R0, R45, 0x7771, RZ ;  /* 0x000077712d007816 */ /* 0x001fca00000000ff */
[----:B------:R0:W-:Y:S04]  /*66c90*/  @P5 STG.E.U8 desc[UR54][R60.64], R0 ;  /* 0x000000003c005986 */ /* 0x0001e8000c101136 */
[----:B0-----:R-:W4:Y:S01]  /*66ca0*/  LDL.LU.64 R60, [R1+0x310] ;  /* 0x00031000013c7983 */ /* 0x001f220000300a00 */
[C---:B------:R-:W-:Y:S02]  /*66cb0*/  LOP3.LUT P6, RZ, R50.reuse, 0x20000000, RZ, 0xc0, !PT ;  /* 0x2000000032ff7812 */ /* 0x040fe400078cc0ff */
[----:B------:R-:W-:Y:S01]  /*66cc0*/  LOP3.LUT P5, RZ, R50, 0x8000000, RZ, 0xc0, !PT ;  /* 0x0800000032ff7812 */ /* 0x000fe200078ac0ff */
[----:B------:R-:W4:Y:S01]  /*66cd0*/  LDL.LU.64 R58, [R1+0x2f8] ;  /* 0x0002f800013a7983 */ /* 0x000f220000300a00 */
[C---:B------:R-:W-:Y:S02]  /*66ce0*/  PRMT R0, R45.reuse, 0x7772, RZ ;  /* 0x000077722d007816 */ /* 0x040fe400000000ff */
[----:B------:R-:W-:-:S02]  /*66cf0*/  PRMT R45, R45, 0x7773, RZ ;  /* 0x000077732d2d7816 */ /* 0x000fc400000000ff */
[----:B------:R-:W-:Y:S02]  /*66d00*/  LOP3.LUT P3, RZ, R50, 0x80, RZ, 0xc0, !PT ;  /* 0x0000008032ff7812 */ /* 0x000fe4000786c0ff */
[----:B------:R-:W-:-:S11]  /*66d10*/  LOP3.LUT R2, R2, 0xffefffff, RZ, 0xc0, !PT ;  /* 0xffefffff02027812 */ /* 0x000fd600078ec0ff */
[----:B------:R-:W-:Y:S02]  /*66d20*/  @P3 LOP3.LUT R2, R2, 0x100000, RZ, 0xfc, !PT ;  /* 0x0010000002023812 */ /* 0x000fe400078efcff */
[----:B------:R-:W-:Y:S02]  /*66d30*/  LOP3.LUT P3, RZ, R50, 0x200, RZ, 0xc0, !PT ;  /* 0x0000020032ff7812 */ /* 0x000fe4000786c0ff */
[----:B------:R-:W-:Y:S01]  /*66d40*/  LOP3.LUT R2, R2, 0xffdfffff, RZ, 0xc0, !PT ;  /* 0xffdfffff02027812 */ /* 0x000fe200078ec0ff */
[----:B--2---:R-:W-:Y:S04]  /*66d50*/  @P6 STG.E.U8 desc[UR54][R4.64], R0 ;  /* 0x0000000004006986 */ /* 0x004fe8000c101136 */
[----:B---3--:R0:W-:Y:S04]  /*66d60*/  @P5 STG.E.U8 desc[UR54][R8.64], R45 ;  /* 0x0000002d08005986 */ /* 0x0081e8000c101136 */
[----:B0-----:R-:W2:Y:S04]  /*66d70*/  LDL.LU.64 R8, [R1+0x350] ;  /* 0x0003500001087983 */ /* 0x001ea80000300a00 */
[----:B------:R-:W3:Y:S01]  /*66d80*/  LDL.LU.64 R44, [R1+0x338] ;  /* 0x00033800012c7983 */ /* 0x000ee20000300a00 */
[----:B------:R-:W-:-:S02]  /*66d90*/  @P3 LOP3.LUT R2, R2, 0x200000, RZ, 0xfc, !PT ;  /* 0x0020000002023812 */ /* 0x000fc400078efcff */
[----:B------:R-:W-:Y:S01]  /*66da0*/  LOP3.LUT P3, RZ, R50, 0x800, RZ, 0xc0, !PT ;  /* 0x0000080032ff7812 */ /* 0x000fe2000786c0ff */
[----:B------:R-:W3:Y:S01]  /*66db0*/  LDL.LU.64 R4, [R1+0x390] ;  /* 0x0003900001047983 */ /* 0x000ee20000300a00 */
        /* <DEDUP_REMOVED lines=15> */
[C---:B------:R-:W-:Y:S02]  /*66eb0*/  LOP3.LUT P3, RZ, R50.reuse, 0x100000, RZ, 0xc0, !PT ;  /* 0x0010000032ff7812 */ /* 0x040fe4000786c0ff */
[----:B------:R-:W-:Y:S02]  /*66ec0*/  LOP3.LUT P4, RZ, R50, 0x800000, RZ, 0xc0, !PT ;  /* 0x0080000032ff7812 */ /* 0x000fe4000788c0ff */
[----:B------:R-:W-:Y:S02]  /*66ed0*/  LOP3.LUT R2, R2, 0xf7ffffff, RZ, 0xc0, !PT ;  /* 0xf7ffffff02027812 */ /* 0x000fe400078ec0ff */
[----:B----4-:R-:W-:-:S05]  /*66ee0*/  PRMT R0, R46, 0x7770, RZ ;  /* 0x000077702e007816 */ /* 0x010fca00000000ff */
[----:B------:R0:W-:Y:S02]  /*66ef0*/  @P0 STG.E.U8 desc[UR54][R52.64], R0 ;  /* 0x0000000034000986 */ /* 0x0001e4000c101136 */
[----:B------:R-:W-:Y:S02]  /*66f00*/  @P3 LOP3.LUT R2, R2, 0x8000000, RZ, 0xfc, !PT ;  /* 0x0800000002023812 */ /* 0x000fe400078efcff */
[----:B------:R-:W-:Y:S02]  /*66f10*/  LOP3.LUT P3, RZ, R50, 0x400000, RZ, 0xc0, !PT ;  /* 0x0040000032ff7812 */ /* 0x000fe4000786c0ff */
[----:B0-----:R-:W-:-:S05]  /*66f20*/  PRMT R0, R46, 0x7771, RZ ;  /* 0x000077712e007816 */ /* 0x001fca00000000ff */
[----:B------:R0:W-:Y:S02]  /*66f30*/  @P4 STG.E.U8 desc[UR54][R54.64], R0 ;  /* 0x0000000036004986 */ /* 0x0001e4000c101136 */
[----:B0-----:R-:W-:-:S05]  /*66f40*/  PRMT R0, R46, 0x7772, RZ ;  /* 0x000077722e007816 */ /* 0x001fca00000000ff */
[----:B------:R0:W-:Y:S01]  /*66f50*/  @P3 STG.E.U8 desc[UR54][R14.64], R0 ;  /* 0x000000000e003986 */ /* 0x0001e2000c101136 */
[----:B------:R-:W-:Y:S02]  /*66f60*/  LOP3.LUT P3, RZ, R2, 0x8000000, RZ, 0xc0, !PT ;  /* 0x0800000002ff7812 */ /* 0x000fe4000786c0ff */
[----:B------:R-:W-:Y:S02]  /*66f70*/  PRMT R46, R46, 0x7773, RZ ;  /* 0x000077732e2e7816 */ /* 0x000fe400000000ff */
[----:B0-----:R-:W-:Y:S01]  /*66f80*/  PRMT R0, R47, 0x7770, RZ ;  /* 0x000077702f007816 */ /* 0x001fe200000000ff */
[----:B------:R-:W4:Y:S08]  /*66f90*/  LDL.LU.64 R14, [R1+0x378] ;  /* 0x00037800010e7983 */ /* 0x000f300000300a00 */
[----:B------:R0:W-:Y:S01]  /*66fa0*/  @P3 STG.E.U8 desc[UR54][R10.64], R46 ;  /* 0x0000002e0a003986 */ /* 0x0001e2000c101136 */
[----:B------:R-:W-:-:S03]  /*66fb0*/  LOP3.LUT P3, RZ, R2, 0x4000000, RZ, 0xc0, !PT ;  /* 0x0400000002ff7812 */ /* 0x000fc6000786c0ff */
[----:B------:R-:W4:Y:S04]  /*66fc0*/  LDL.LU.64 R52, [R1+0x3d0] ;  /* 0x0003d00001347983 */ /* 0x000f280000300a00 */
[----:B0-----:R-:W4:Y:S06]  /*66fd0*/  LDL.LU.64 R10, [R1+0x3b8] ;  /* 0x0003b800010a7983 */ /* 0x001f2c0000300a00 */
[----:B------:R0:W-:Y:S01]  /*66fe0*/  @P3 STG.E.U8 desc[UR54][R60.64], R0 ;  /* 0x000000003c003986 */ /* 0x0001e2000c101136 */
[----:B------:R-:W-:-:S02]  /*66ff0*/  LOP3.LUT P3, RZ, R2, 0x2000000, RZ, 0xc0, !PT ;  /* 0x0200000002ff7812 */ /* 0x000fc4000786c0ff */
[----:B0-----:R-:W-:Y:S01]  /*67000*/  PRMT R0, R47, 0x7771, RZ ;  /* 0x000077712f007816 */ /* 0x001fe200000000ff */
[----:B------:R-:W4:Y:S10]  /*67010*/  LDL.LU.64 R60, [R1+0x410] ;  /* 0x00041000013c7983 */ /* 0x000f340000300a00 */
[----:B------:R0:W-:Y:S01]  /*67020*/  @P3 STG.E.U8 desc[UR54][R58.64], R0 ;  /* 0x000000003a003986 */ /* 0x0001e2000c101136 */
[----:B------:R-:W-:-:S03]  /*67030*/  LOP3.LUT P3, RZ, R2, 0x1000000, RZ, 0xc0, !PT ;  /* 0x0100000002ff7812 */ /* 0x000fc6000786c0ff */
[----:B------:R-:W4:Y:S01]  /*67040*/  LDL.LU.64 R54, [R1+0x3f8] ;  /* 0x0003f80001367983 */ /* 0x000f220000300a00 */
[----:B0-----:R-:W-:-:S03]  /*67050*/  PRMT R0, R47, 0x7772, RZ ;  /* 0x000077722f007816 */ /* 0x001fc600000000ff */
[----:B------:R-:W4:Y:S04]  /*67060*/  LDL.LU.64 R58, [R1+0x458] ;  /* 0x00045800013a7983 */ /* 0x000f280000300a00 */
[----:B------:R-:W4:Y:S01]  /*67070*/  LDL.LU R51, [R1+0x24] ;  /* 0x0000240001337983 */ /* 0x000f220000300800 */
[----:B------:R-:W-:-:S03]  /*67080*/  PRMT R47, R47, 0x7773, RZ ;  /* 0x000077732f2f7816 */ /* 0x000fc600000000ff */
[----:B--2---:R0:W-:Y:S04]  /*67090*/  @P3 STG.E.U8 desc[UR54][R8.64], R0 ;  /* 0x0000000008003986 */ /* 0x0041e8000c101136 */
[----:B0-----:R-:W2:Y:S01]  /*670a0*/  LDL.LU.64 R8, [R1+0x16f8] ;  /* 0x0016f80001087983 */ /* 0x001ea20000300a00 */
[----:B------:R-:W-:-:S03]  /*670b0*/  LOP3.LUT P3, RZ, R2, 0x800000, RZ, 0xc0, !PT ;  /* 0x0080000002ff7812 */ /* 0x000fc6000786c0ff */
[----:B------:R-:W4:Y:S10]  /*670c0*/  LDL.LU R57, [R1+0x2c] ;  /* 0x00002c0001397983 */ /* 0x000f340000300800 */
[----:B---3--:R0:W-:Y:S04]  /*670d0*/  @P3 STG.E.U8 desc[UR54][R44.64], R47 ;  /* 0x0000002f2c003986 */ /* 0x0081e8000c101136 */
[----:B0-----:R-:W3:Y:S01]  /*670e0*/  LDL.LU.64 R46, [R1+0x450] ;  /* 0x00045000012e7983 */ /* 0x001ee20000300a00 */
[----:B------:R-:W-:-:S02]  /*670f0*/  LOP3.LUT P3, RZ, R2, 0x400000, RZ, 0xc0, !PT ;  /* 0x0040000002ff7812 */ /* 0x000fc4000786c0ff */
[C---:B------:R-:W-:Y:S01]  /*67100*/  LOP3.LUT P6, RZ, R50.reuse, 0x40, RZ, 0xc0, !PT ;  /* 0x0000004032ff7812 */ /* 0x040fe200078cc0ff */
[----:B------:R-:W3:Y:S01]  /*67110*/  LDL.LU.64 R44, [R1+0x498] ;  /* 0x00049800012c7983 */ /* 0x000ee20000300a00 */
[C---:B------:R-:W-:Y:S02]  /*67120*/  LOP3.LUT P5, RZ, R50.reuse, 0x20, RZ, 0xc0, !PT ;  /* 0x0000002032ff7812 */ /* 0x040fe400078ac0ff */
[C---:B------:R-:W-:Y:S02]  /*67130*/  LOP3.LUT P1, RZ, R50.reuse, 0x8, RZ, 0xc0, !PT ;  /* 0x0000000832ff7812 */ /* 0x040fe4000782c0ff */
[C---:B------:R-:W-:Y:S02]  /*67140*/  LOP3.LUT P0, RZ, R50.reuse, 0x4, RZ, 0xc0, !PT ;  /* 0x0000000432ff7812 */ /* 0x040fe4000780c0ff */
[----:B------:R-:W-:Y:S02]  /*67150*/  LOP3.LUT P2, RZ, R50, 0x2, RZ, 0xc0, !PT ;  /* 0x0000000232ff7812 */ /* 0x000fe4000784c0ff */
[----:B--2---:R-:W-:-:S05]  /*67160*/  PRMT R0, R8, 0x7770, RZ ;  /* 0x0000777008007816 */ /* 0x004fca00000000ff */
[----:B------:R0:W-:Y:S01]  /*67170*/  @P3 STG.E.U8 desc[UR54][R4.64], R0 ;  /* 0x0000000004003986 */ /* 0x0001e2000c101136 */
[----:B------:R-:W-:Y:S02]  /*67180*/  LOP3.LUT P3, RZ, R2, 0x200000, RZ, 0xc0, !PT ;  /* 0x0020000002ff7812 */ /* 0x000fe4000786c0ff */
[----:B0-----:R-:W-:Y:S01]  /*67190*/  PRMT R0, R8, 0x7771, RZ ;  /* 0x0000777108007816 */ /* 0x001fe200000000ff */
[----:B------:R-:W2:Y:S10]  /*671a0*/  LDL.LU.64 R4, [R1+0x490] ;  /* 0x0004900001047983 */ /* 0x000eb40000300a00 */
[----:B----4-:R0:W-:Y:S01]  /*671b0*/  @P3 STG.E.U8 desc[UR54][R14.64], R0 ;  /* 0x000000000e003986 */ /* 0x0101e2000c101136 */
[----:B------:R-:W-:-:S02]  /*671c0*/  LOP3.LUT P3, RZ, R2, 0x100000, RZ, 0xc0, !PT ;  /* 0x0010000002ff7812 */ /* 0x000fc4000786c0ff */
[C---:B0-----:R-:W-:Y:S01]  /*671d0*/  PRMT R0, R8.reuse, 0x7772, RZ ;  /* 0x0000777208007816 */ /* 0x041fe200000000ff */
[----:B------:R-:W4:Y:S01]  /*671e0*/  LDL.LU.64 R14, [R1+0x16f0] ;  /* 0x0016f000010e7983 */ /* 0x000f220000300a00 */
[----:B------:R-:W-:-:S09]  /*671f0*/  PRMT R8, R8, 0x7773, RZ ;  /* 0x0000777308087816 */ /* 0x000fd200000000ff */
[----:B------:R0:W-:Y:S04]  /*67200*/  @P3 STG.E.U8 desc[UR54][R52.64], R0 ;  /* 0x0000000034003986 */ /* 0x0001e8000c101136 */
[----:B------:R1:W-:Y:S04]  /*67210*/  @P6 STG.E.U8 desc[UR54][R10.64], R8 ;  /* 0x000000080a006986 */ /* 0x0003e8000c101136 */
[----:B0-----:R-:W2:Y:S04]  /*67220*/  LDL.LU.64 R52, [R1+0x4d8] ;  /* 0x0004d80001347983 */ /* 0x001ea80000300a00 */
[----:B-1----:R-:W2:Y:S01]  /*67230*/  LDL.LU.64 R10, [R1+0x16e8] ;  /* 0x0016e800010a7983 */ /* 0x002ea20000300a00 */
[----:B------:R-:W-:-:S05]  /*67240*/  PRMT R0, R9, 0x7770, RZ ;  /* 0x0000777009007816 */ /* 0x000fca00000000ff */
[----:B------:R0:W-:Y:S02]  /*67250*/  @P5 STG.E.U8 desc[UR54][R60.64], R0 ;  /* 0x000000003c005986 */ /* 0x0001e4000c101136 */
[C---:B0-----:R-:W-:Y:S02]  /*67260*/  PRMT R0, R9.reuse, 0x7771, RZ ;  /* 0x0000777109007816 */ /* 0x041fe400000000ff */
[----:B------:R-:W4:Y:S04]  /*67270*/  LDL.LU.64 R60, [R1+0x16e0] ;  /* 0x0016e000013c7983 */ /* 0x000f280000300a00 */
[----:B------:R0:W-:Y:S02]  /*67280*/  @P1 STG.E.U8 desc[UR54][R54.64], R0 ;  /* 0x0000000036001986 */ /* 0x0001e4000c101136 */
[----:B0-----:R-:W-:-:S02]  /*67290*/  PRMT R0, R9, 0x7772, RZ ;  /* 0x0000777209007816 */ /* 0x001fc400000000ff */
[----:B------:R-:W4:Y:S01]  /*672a0*/  LDL.LU.64 R54, [R1+0x528] ;  /* 0x0005280001367983 */ /* 0x000f220000300a00 */
[----:B------:R-:W-:-:S03]  /*672b0*/  PRMT R9, R9, 0x7773, RZ ;  /* 0x0000777309097816 */ /* 0x000fc600000000ff */
[----:B------:R0:W-:Y:S04]  /*672c0*/  @P0 STG.E.U8 desc[UR54][R58.64], R0 ;  /* 0x000000003a000986 */ /* 0x0001e8000c101136 */
[----:B---3--:R1:W-:Y:S04]  /*672d0*/  @P2 STG.E.U8 desc[UR54][R46.64], R9 ;  /* 0x000000092e002986 */ /* 0x0083e8000c101136 */
[----:B0-----:R-:W3:Y:S04]  /*672e0*/  LDL.LU.64 R58, [R1+0x16d8] ;  /* 0x0016d800013a7983 */ /* 0x001ee80000300a00 */
[----:B-1----:R-:W3:Y:S01]  /*672f0*/  LDL.LU.64 R8, [R1+0x4d0] ;  /* 0x0004d00001087983 */ /* 0x002ee20000300a00 */
[----:B------:R-:W-:-:S03]  /*67300*/  LOP3.LUT P4, RZ, R50, 0x1, RZ, 0xc0, !PT ;  /* 0x0000000132ff7812 */ /* 0x000fc6000788c0ff */
[----:B------:R-:W4:Y:S01]  /*67310*/  LDL.LU.64 R46, [R1+0x520] ;  /* 0x00052000012e7983 */ /* 0x000f220000300a00 */
[----:B------:R-:W-:Y:S01]  /*67320*/  ISETP.LT.AND P1, PT, R51, UR4, !P4 ;  /* 0x0000000433007c0c */ /* 0x000fe2000e721270 */
[----:B------:R-:W0:Y:S01]  /*67330*/  LDCU UR4, c[0x0][0x398] ;  /* 0x00007300ff0477ac */ /* 0x000e220008000800 */
[----:B------:R-:W-:Y:S02]  /*67340*/  LOP3.LUT P6, RZ, R2, 0x80000, RZ, 0xc0, !PT ;  /* 0x0008000002ff7812 */ /* 0x000fe400078cc0ff */
[----:B------:R-:W-:Y:S02]  /*67350*/  LOP3.LUT P3, RZ, R50, 0x10, RZ, 0xc0, !PT ;  /* 0x0000001032ff7812 */ /* 0x000fe4000786c0ff */
[----:B--2---:R-:W-:-:S07]  /*67360*/  PRMT R0, R10, 0x7770, RZ ;  /* 0x000077700a007816 */ /* 0x004fce00000000ff */
[----:B------:R1:W-:Y:S01]  /*67370*/  @P1 STG.E.U8 desc[UR54][R44.64], R0 ;  /* 0x000000002c001986 */ /* 0x0003e2000c101136 */
[----:B0-----:R-:W-:Y:S01]  /*67380*/  ISETP.LT.AND P1, PT, R57, UR4, !P4 ;  /* 0x0000000439007c0c */ /* 0x001fe2000e721270 */
[----:B------:R-:W0:Y:S02]  /*67390*/  LDCU UR4, c[0x0][0x398] ;  /* 0x00007300ff0477ac */ /* 0x000e240008000800 */
[----:B-1----:R-:W2:Y:S01]  /*673a0*/  LDL.LU.64 R44, [R1+0x548] ;  /* 0x00054800012c7983 */ /* 0x002ea20000300a00 */
[----:B------:R-:W-:-:S09]  /*673b0*/  PRMT R0, R10, 0x7771, RZ ;  /* 0x000077710a007816 */ /* 0x000fd200000000ff */
        /* <DEDUP_REMOVED lines=10> */
[----:B---3--:R1:W-:Y:S01]  /*67460*/  @P6 STG.E.U8 desc[UR54][R8.64], R10 ;  /* 0x0000000a08006986 */ /* 0x0083e2000c101136 */
[----:B0-----:R-:W-:Y:S01]  /*67470*/  ISETP.LT.AND P6, PT, R51, UR4, !P3 ;  /* 0x0000000433007c0c */ /* 0x001fe2000dfc1270 */
[----:B------:R-:W0:Y:S02]  /*67480*/  LDCU UR4, c[0x0][0x398] ;  /* 0x00007300ff0477ac */ /* 0x000e240008000800 */
[----:B-1----:R-:W3:Y:S01]  /*67490*/  LDL.LU.64 R8, [R1+0x5a0] ;  /* 0x0005a00001087983 */ /* 0x002ee20000300a00 */
[----:B------:R-:W-:-:S09]  /*674a0*/  PRMT R0, R11, 0x7770, RZ ;  /* 0x000077700b007816 */ /* 0x000fd200000000ff */
[----:B----4-:R1:W-:Y:S04]  /*674b0*/  @P6 STG.E.U8 desc[UR54][R54.64], R0 ;  /* 0x0000000036006986 */ /* 0x0103e8000c101136 */
[----:B-1----:R-:W4:Y:S01]  /*674c0*/  LDL.LU.64 R54, [R1+0x5b8] ;  /* 0x0005b80001367983 */ /* 0x002f220000300a00 */
[----:B0-----:R-:W-:Y:S01]  /*674d0*/  ISETP.LT.AND P6, PT, R57, UR4, !P3 ;  /* 0x0000000439007c0c */ /* 0x001fe2000dfc1270 */
[----:B------:R-:W0:Y:S01]  /*674e0*/  LDCU UR4, c[0x0][0x398] ;  /* 0x00007300ff0477ac */ /* 0x000e220008000800 */
[----:B------:R-:W-:Y:S02]  /*674f0*/  PRMT R0, R11, 0x7771, RZ ;  /* 0x000077710b007816 */ /* 0x000fe400000000ff */
[----:B------:R-:W-:-:S09]  /*67500*/  LOP3.LUT P0, RZ, R50, 0x100, RZ, 0xc0, !PT ;  /* 0x0000010032ff7812 */ /* 0x000fd2000780c0ff */
[----:B------:R1:W-:Y:S01]  /*67510*/  @P6 STG.E.U8 desc[UR54][R46.64], R0 ;  /* 0x000000002e006986 */ /* 0x0003e2000c101136 */
[----:B0-----:R-:W-:Y:S01]  /*67520*/  ISETP.LT.AND P6, PT, R51, UR4, !P0 ;  /* 0x0000000433007c0c */ /* 0x001fe2000c7c1270 */
[----:B------:R-:W0:Y:S02]  /*67530*/  LDCU UR4, c[0x0][0x398] ;  /* 0x00007300ff0477ac */ /* 0x000e240008000800 */
[----:B-1----:R-:W4:Y:S01]  /*67540*/  LDL.LU.64 R46, [R1+0x5b0] ;  /* 0x0005b000012e7983 */ /* 0x002f220000300a00 */
[C---:B------:R-:W-:Y:S02]  /*67550*/  PRMT R0, R11.reuse, 0x7772, RZ ;  /* 0x000077720b007816 */ /* 0x040fe400000000ff */
[----:B------:R-:W-:Y:S02]  /*67560*/  PRMT R11, R11, 0x7773, RZ ;  /* 0x000077730b0b7816 */ /* 0x000fe400000000ff */
[C---:B------:R-:W-:Y:S02]  /*67570*/  LOP3.LUT P2, RZ, R50.reuse, 0x400, RZ, 0xc0, !PT ;  /* 0x0000040032ff7812 */ /* 0x040fe4000784c0ff */
[----:B------:R-:W-:-:S03]  /*67580*/  LOP3.LUT P4, RZ, R50, 0x1000, RZ, 0xc0, !PT ;  /* 0x0000100032ff7812 */ /* 0x000fc6000788c0ff */
[----:B--2---:R1:W-:Y:S01]  /*67590*/  @P6 STG.E.U8 desc[UR54][R44.64], R0 ;  /* 0x000000002c006986 */ /* 0x0043e2000c101136 */
[----:B0-----:R-:W-:Y:S01]  /*675a0*/  ISETP.LT.AND P6, PT, R57, UR4, !P0 ;  /* 0x0000000439007c0c */ /* 0x001fe2000c7c1270 */
[----:B------:R-:W0:Y:S02]  /*675b0*/  LDCU UR4, c[0x0][0x398] ;  /* 0x00007300ff0477ac */ /* 0x000e240008000800 */
[----:B-1----:R-:W2:Y:S10]  /*675c0*/  LDL.LU.64 R44, [R1+0x5c8] ;  /* 0x0005c800012c7983 */ /* 0x002eb40000300a00 */
        /* <DEDUP_REMOVED lines=25> */
[----:B------:R-:W-:Y:S02]  /*67760*/  PRMT R0, R13, 0x7770, RZ ;  /* 0x000077700d007816 */ /* 0x000fe400000000ff */
[C---:B------:R-:W-:Y:S02]  /*67770*/  LOP3.LUT P0, RZ, R50.reuse, 0x10000, RZ, 0xc0, !PT ;  /* 0x0001000032ff7812 */ /* 0x040fe4000780c0ff */
[----:B------:R-:W-:-:S05]  /*67780*/  LOP3.LUT P2, RZ, R50, 0x40000, RZ, 0xc0, !PT ;  /* 0x0004000032ff7812 */ /* 0x000fca000784c0ff */
[----:B--2---:R1:W-:Y:S01]  /*67790*/  @P6 STG.E.U8 desc[UR54][R44.64], R0 ;  /* 0x000000002c006986 */ /* 0x0043e2000c101136 */
        /* <DEDUP_REMOVED lines=63> */
[----:B------:R-:W-:Y:S02]  /*67b90*/  LOP3.LUT P4, RZ, R50, 0x40000000, RZ, 0xc0, !PT ;  /* 0x4000000032ff7812 */ /* 0x000fe4000788c0ff */
        /* <DEDUP_REMOVED lines=165> */
[----:B------:R-:W-:Y:S02]  /*685f0*/  LOP3.LUT P2, RZ, R49, 0x40000000, RZ, 0xc0, !PT ;  /* 0x4000000031ff7812 */ /* 0x000fe4000784c0ff */
        /* <DEDUP_REMOVED lines=396> */
[----:B------:R-:W-:-:S02]  /*69ec0*/  PRMT R0, R42, 0x7771, RZ ;  /* 0x000077712a007816 */ /* 0x000fc400000000ff */
[----:B------:R-:W-:Y:S01]  /*69ed0*/  LOP3.LUT P4, RZ, R6, 0x10000, RZ, 0xc0, !PT ;  /* 0x0001000006ff7812 */ /* 0x000fe2000788c0ff */
[----:B--2---:R1:W-:Y:S01]  /*69ee0*/  @P6 STG.E.U8 desc[UR54][R44.64], R3 ;  /* 0x000000032c006986 */ /* 0x0043e2000c101136 */
[----:B0-----:R-:W-:Y:S01]  /*69ef0*/  ISETP.LT.AND P6, PT, R57, UR4, !P0 ;  /* 0x0000000439007c0c */ /* 0x001fe2000c7c1270 */
[----:B------:R-:W0:Y:S02]  /*69f00*/  LDCU UR4, c[0x0][0x398] ;  /* 0x00007300ff0477ac */ /* 0x000e240008000800 */
[----:B-1----:R-:W2:Y:S04]  /*69f10*/  LDL.LU.64 R44, [R1+0x628] ;  /* 0x00062800012c7983 */ /* 0x002ea80000300a00 */
[----:B------:R-:W2:Y:S06]  /*69f20*/  LDL.LU.64 R10, [R1+0x438] ;  /* 0x00043800010a7983 */ /* 0x000eac0000300a00 */
[----:B------:R1:W-:Y:S01]  /*69f30*/  @P6 STG.E.U8 desc[UR54][R4.64], R41 ;  /* 0x0000002904006986 */ /* 0x0003e2000c101136 */
[----:B0-----:R-:W-:Y:S01]  /*69f40*/  ISETP.LT.AND P6, PT, R51, UR4, !P2 ;  /* 0x0000000433007c0c */ /* 0x001fe2000d7c1270 */
[----:B------:R-:W0:Y:S01]  /*69f50*/  LDCU UR4, c[0x0][0x398] ;  /* 0x00007300ff0477ac */ /* 0x000e220008000800 */
[----:B-1----:R-:W-:-:S11]  /*69f60*/  PRMT R4, R42, 0x7770, RZ ;  /* 0x000077702a047816 */ /* 0x002fd600000000ff */
[----:B------:R1:W-:Y:S01]  /*69f70*/  @P6 STG.E.U8 desc[UR54][R52.64], R4 ;  /* 0x0000000434006986 */ /* 0x0003e2000c101136 */
[----:B0-----:R-:W-:Y:S01]  /*69f80*/  ISETP.LT.AND P6, PT, R57, UR4, !P2 ;  /* 0x0000000439007c0c */ /* 0x001fe2000d7c1270 */
[----:B------:R-:W0:Y:S02]  /*69f90*/  LDCU UR4, c[0x0][0x398] ;  /* 0x00007300ff0477ac */ /* 0x000e240008000800 */
[----:B-1----:R-:W2:Y:S10]  /*69fa0*/  LDL.LU.64 R52, [R1+0x238] ;  /* 0x0002380001347983 */ /* 0x002eb40000300a00 */
        /* <DEDUP_REMOVED lines=13> */
[----:B------:R-:W0:Y:S01]  /*6a080*/  LDCU UR4, c[0x0][0x398] ;  /* 0x00007300ff0477ac */ /* 0x000e220008000800 */
[C---:B------:R-:W-:Y:S02]  /*6a090*/  PRMT R4, R43.reuse, 0x7770, RZ ;  /* 0x000077702b047816 */ /* 0x040fe400000000ff */
[----:B------:R-:W-:Y:S02]  /*6a0a0*/  PRMT R0, R43, 0x7771, RZ ;  /* 0x000077712b007816 */ /* 0x000fe400000000ff */
[C---:B------:R-:W-:Y:S01]  /*6a0b0*/  LOP3.LUT P0, RZ, R6.reuse, 0x100000, RZ, 0xc0, !PT ;  /* 0x0010000006ff7812 */ /* 0x040fe2000780c0ff */
[----:B-1----:R-:W4:Y:S01]  /*6a0c0*/  LDL.LU.64 R46, [R1+0x230] ;  /* 0x00023000012e7983 */ /* 0x002f220000300a00 */
[C---:B------:R-:W-:Y:S02]  /*6a0d0*/  LOP3.LUT P2, RZ, R6.reuse, 0x400000, RZ, 0xc0, !PT ;  /* 0x0040000006ff7812 */ /* 0x040fe4000784c0ff */
[----:B------:R-:W-:-:S02]  /*6a0e0*/  LOP3.LUT P1, RZ, R6, 0x2000000, RZ, 0xc0, !PT ;  /* 0x0200000006ff7812 */ /* 0x000fc4000782c0ff */
[C---:B------:R-:W-:Y:S02]  /*6a0f0*/  PRMT R3, R43.reuse, 0x7772, RZ ;  /* 0x000077722b037816 */ /* 0x040fe400000000ff */
[----:B------:R-:W-:Y:S01]  /*6a100*/  PRMT R43, R43, 0x7773, RZ ;  /* 0x000077732b2b7816 */ /* 0x000fe200000000ff */
[----:B--2---:R1:W-:Y:S01]  /*6a110*/  @P6 STG.E.U8 desc[UR54][R44.64], R4 ;  /* 0x000000042c006986 */ /* 0x0043e2000c101136 */
[----:B0-----:R-:W-:Y:S01]  /*6a120*/  ISETP.LT.AND P6, PT, R57, UR4, !P3 ;  /* 0x0000000439007c0c */ /* 0x001fe2000dfc1270 */
[----:B------:R-:W0:Y:S02]  /*6a130*/  LDCU UR4, c[0x0][0x398] ;  /* 0x00007300ff0477ac */ /* 0x000e240008000800 */
[----:B------:R-:W2:Y:S04]  /*6a140*/  LDS.128 R4, [R56] ;  /* 0x0000000038047984 */ /* 0x000ea80000000c00 */
[----:B-1----:R-:W4:Y:S06]  /*6a150*/  LDL.LU.64 R44, [R1+0x228] ;  /* 0x00022800012c7983 */ /* 0x002f2c0000300a00 */
[----:B------:R-:W-:Y:S01]  /*6a160*/  @P6 STG.E.U8 desc[UR54][R10.64], R0 ;  /* 0x000000000a006986 */ /* 0x000fe2000c101136 */
[----:B0-----:R-:W-:Y:S01]  /*6a170*/  ISETP.LT.AND P6, PT, R51, UR4, !P0 ;  /* 0x0000000433007c0c */ /* 0x001fe2000c7c1270 */
[----:B------:R-:W0:-:S12]  /*6a180*/  LDCU UR4, c[0x0][0x398] ;  /* 0x00007300ff0477ac */ /* 0x000e180008000800 */
[----:B------:R1:W-:Y:S01]  /*6a190*/  @P6 STG.E.U8 desc[UR54][R52.64], R3 ;  /* 0x0000000334006986 */ /* 0x0003e2000c101136 */
[----:B0-----:R-:W-:Y:S01]  /*6a1a0*/  ISETP.LT.AND P6, PT, R57, UR4, !P0 ;  /* 0x0000000439007c0c */ /* 0x001fe2000c7c1270 */
[----:B------:R-:W0:Y:S02]  /*6a1b0*/  LDCU UR4, c[0x0][0x398] ;  /* 0x00007300ff0477ac */ /* 0x000e240008000800 */
[----:B-1----:R-:W4:Y:S10]  /*6a1c0*/  LDL.LU.64 R52, [R1+0x1d0] ;  /* 0x0001d00001347983 */ /* 0x002f340000300a00 */
[----:B---3--:R-:W-:Y:S01]  /*6a1d0*/  @P6 STG.E.U8 desc[UR54][R8.64], R43 ;  /* 0x0000002b08006986 */ /* 0x008fe2000c101136 */
[----:B0-----:R-:W-:Y:S01]  /*6a1e0*/  ISETP.LT.AND P6, PT, R51, UR4, !P2 ;  /* 0x0000000433007c0c */ /* 0x001fe2000d7c1270 */
[----:B------:R-:W0:Y:S01]  /*6a1f0*/  LDCU UR4, c[0x0][0x398] ;  /* 0x00007300ff0477ac */ /* 0x000e220008000800 */
[----:B--2---:R-:W-:-:S11]  /*6a200*/  PRMT R0, R4, 0x7770, RZ ;  /* 0x0000777004007816 */ /* 0x004fd600000000ff */
[----:B----4-:R1:W-:Y:S04]  /*6a210*/  @P6 STG.E.U8 desc[UR54][R54.64], R0 ;  /* 0x0000000036006986 */ /* 0x0103e8000c101136 */
[----:B-1----:R-:W2:Y:S01]  /*6a220*/  LDL.LU.64 R54, [R1+0x1c8] ;  /* 0x0001c80001367983 */ /* 0x002ea20000300a00 */
[----:B0-----:R-:W-:Y:S01]  /*6a230*/  ISETP.LT.AND P6, PT, R57, UR4, !P2 ;  /* 0x0000000439007c0c */ /* 0x001fe2000d7c1270 */
[----:B------:R-:W0:Y:S01]  /*6a240*/  LDCU UR4, c[0x0][0x398] ;  /* 0x00007300ff0477ac */ /* 0x000e220008000800 */
[C---:B------:R-:W-:Y:S01]  /*6a250*/  PRMT R3, R4.reuse, 0x7771, RZ ;  /* 0x0000777104037816 */ /* 0x040fe200000000ff */
[----:B------:R-:W3:Y:S01]  /*6a260*/  LDL.LU.64 R16, [R1+0x1c0] ;  /* 0x0001c00001107983 */ /* 0x000ee20000300a00 */
[----:B------:R-:W-:-:S09]  /*6a270*/  PRMT R8, R4, 0x7772, RZ ;  /* 0x0000777204087816 */ /* 0x000fd200000000ff */
[----:B------:R1:W-:Y:S01]  /*6a280*/  @P6 STG.E.U8 desc[UR54][R46.64], R3 ;  /* 0x000000032e006986 */ /* 0x0003e2000c101136 */
[----:B------:R-:W-:-:S03]  /*6a290*/  LOP3.LUT P5, RZ, R2, 0x40000, RZ, 0xc0, !PT ;  /* 0x0004000002ff7812 */ /* 0x000fc600078ac0ff */
[----:B------:R-:W4:Y:S01]  /*6a2a0*/  LDL.LU.64 R14, [R1+0x1b8] ;  /* 0x0001b800010e7983 */ /* 0x000f220000300a00 */
[----:B0-----:R-:W-:Y:S01]  /*6a2b0*/  ISETP.LT.AND P6, PT, R51, UR4, !P1 ;  /* 0x0000000433007c0c */ /* 0x001fe2000cfc1270 */
[----:B------:R-:W0:Y:S01]  /*6a2c0*/  LDCU UR4, c[0x0][0x398] ;  /* 0x00007300ff0477ac */ /* 0x000e220008000800 */
[----:B------:R-:W-:Y:S01]  /*6a2d0*/  PRMT R4, R4, 0x7773, RZ ;  /* 0x0000777304047816 */ /* 0x000fe200000000ff */
[----:B------:R-:W3:Y:S04]  /*6a2e0*/  LDL.LU.64 R12, [R1+0x1b0] ;  /* 0x0001b000010c7983 */ /* 0x000ee80000300a00 */
[----:B------:R-:W3:Y:S01]  /*6a2f0*/  LDL.LU.64 R10, [R1+0x1a8] ;  /* 0x0001a800010a7983 */ /* 0x000ee20000300a00 */
[----:B------:R-:W-:-:S03]  /*6a300*/  PRMT R0, R5, 0x7770, RZ ;  /* 0x0000777005007816 */ /* 0x000fc600000000ff */
[----:B-1----:R-:W4:Y:S04]  /*6a310*/  LDL.LU.64 R46, [R1+0x198] ;  /* 0x00019800012e7983 */ /* 0x002f280000300a00 */
[----:B------:R1:W-:Y:S01]  /*6a320*/  @P6 STG.E.U8 desc[UR54][R44.64], R8 ;  /* 0x000000082c006986 */ /* 0x0003e2000c101136 */
[----:B0-----:R-:W-:Y:S01]  /*6a330*/  ISETP.LT.AND P6, PT, R57, UR4, !P1 ;  /* 0x0000000439007c0c */ /* 0x001fe2000cfc1270 */
[----:B------:R-:W0:Y:S02]  /*6a340*/  LDCU UR4, c[0x0][0x398] ;  /* 0x00007300ff0477ac */ /* 0x000e240008000800 */
[----:B-1----:R-:W4:Y:S10]  /*6a350*/  LDL.LU.64 R44, [R1+0x190] ;  /* 0x00019000012c7983 */ /* 0x002f340000300a00 */
[----:B------:R1:W-:Y:S01]  /*6a360*/  @P6 STG.E.U8 desc[UR54][R52.64], R4 ;  /* 0x0000000434006986 */ /* 0x0003e2000c101136 */
[----:B------:R-:W-:Y:S01]  /*6a370*/  ISETP.LT.AND P6, PT, R51, UR5, !P5 ;  /* 0x0000000533007c0c */ /* 0x000fe2000efc1270 */
[----:B------:R-:W0:Y:S02]  /*6a380*/  LDCU UR5, c[0x0][0x398] ;  /* 0x00007300ff0577ac */ /* 0x000e240008000800 */
[----:B-1----:R-:W4:Y:S10]  /*6a390*/  LDL.LU.64 R52, [R1+0x180] ;  /* 0x0001800001347983 */ /* 0x002f340000300a00 */
[----:B--2---:R1:W-:Y:S04]  /*6a3a0*/  @P6 STG.E.U8 desc[UR54][R54.64], R0 ;  /* 0x0000000036006986 */ /* 0x0043e8000c101136 */
[----:B-1----:R-:W2:Y:S01]  /*6a3b0*/  LDL.LU.64 R54, [R1+0x1a0] ;  /* 0x0001a00001367983 */ /* 0x002ea20000300a00 */
[----:B0-----:R-:W-:Y:S01]  /*6a3c0*/  ISETP.LT.AND P5, PT, R57, UR4, !P5 ;  /* 0x0000000439007c0c */ /* 0x001fe2000efa1270 */
[----:B------:R-:W0:Y:S01]  /*6a3d0*/  LDCU UR4, c[0x0][0x398] ;  /* 0x00007300ff0477ac */ /* 0x000e220008000800 */
[----:B------:R-:W-:-:S02]  /*6a3e0*/  LOP3.LUT P4, RZ, R2, 0x20000, RZ, 0xc0, !PT ;  /* 0x0002000002ff7812 */ /* 0x000fc4000788c0ff */
[C---:B------:R-:W-:Y:S02]  /*6a3f0*/  LOP3.LUT P3, RZ, R2.reuse, 0x10000, RZ, 0xc0, !PT ;  /* 0x0001000002ff7812 */ /* 0x040fe4000786c0ff */
[C---:B------:R-:W-:Y:S02]  /*6a400*/  LOP3.LUT P0, RZ, R2.reuse, 0x8000, RZ, 0xc0, !PT ;  /* 0x0000800002ff7812 */ /* 0x040fe4000780c0ff */
[C---:B------:R-:W-:Y:S02]  /*6a410*/  LOP3.LUT P2, RZ, R2.reuse, 0x4000, RZ, 0xc0, !PT ;  /* 0x0000400002ff7812 */ /* 0x040fe4000784c0ff */
[----:B------:R-:W-:Y:S02]  /*6a420*/  LOP3.LUT P1, RZ, R2, 0x2000, RZ, 0xc0, !PT ;  /* 0x0000200002ff7812 */ /* 0x000fe4000782c0ff */
[----:B------:R-:W-:Y:S02]  /*6a430*/  PRMT R2, R5, 0x7771, RZ ;  /* 0x0000777105027816 */ /* 0x000fe400000000ff */
[C---:B------:R-:W-:Y:S01]  /*6a440*/  ISETP.LT.AND P6, PT, R51.reuse, UR6, !P4 ;  /* 0x0000000633007c0c */ /* 0x040fe2000e7c1270 */
[----:B------:R-:W1:Y:S02]  /*6a450*/  LDCU UR6, c[0x0][0x398] ;  /* 0x00007300ff0677ac */ /* 0x000e640008000800 */
[----:B---3--:R3:W-:Y:S01]  /*6a460*/  @P5 STG.E.U8 desc[UR54][R16.64], R2 ;  /* 0x0000000210005986 */ /* 0x0087e2000c101136 */
[----:B------:R-:W-:Y:S01]  /*6a470*/  ISETP.LT.AND P5, PT, R51, UR5, !P3 ;  /* 0x0000000533007c0c */ /* 0x000fe2000dfa1270 */
[----:B------:R-:W1:Y:S01]  /*6a480*/  LDCU UR5, c[0x0][0x398] ;  /* 0x00007300ff0577ac */ /* 0x000e620008000800 */
[----:B------:R-:W-:-:S02]  /*6a490*/  ISETP.LT.AND P4, PT, R57, UR7, !P4 ;  /* 0x0000000739007c0c */ /* 0x000fc4000e781270 */
[C---:B------:R-:W-:Y:S02]  /*6a4a0*/  PRMT R3, R5.reuse, 0x7772, RZ ;  /* 0x0000777205037816 */ /* 0x040fe400000000ff */
[----:B------:R-:W-:Y:S02]  /*6a4b0*/  PRMT R5, R5, 0x7773, RZ ;  /* 0x0000777305057816 */ /* 0x000fe400000000ff */
[----:B------:R-:W-:Y:S01]  /*6a4c0*/  PRMT R4, R6, 0x7770, RZ ;  /* 0x0000777006047816 */ /* 0x000fe200000000ff */
[----:B----4-:R4:W-:Y:S01]  /*6a4d0*/  @P6 STG.E.U8 desc[UR54][R14.64], R3 ;  /* 0x000000030e006986 */ /* 0x0109e2000c101136 */
[----:B0-----:R-:W-:Y:S02]  /*6a4e0*/  ISETP.LT.AND P3, PT, R57, UR4, !P3 ;  /* 0x0000000439007c0c */ /* 0x001fe4000df61270 */
[----:B------:R-:W-:Y:S02]  /*6a4f0*/  ISETP.LT.AND P6, PT, R51, UR8, !P2 ;  /* 0x0000000833007c0c */ /* 0x000fe4000d7c1270 */
[----:B------:R-:W-:Y:S01]  /*6a500*/  ISETP.LT.AND P2, PT, R57, UR9, !P2 ;  /* 0x0000000939007c0c */ /* 0x000fe2000d741270 */
[----:B------:R0:W-:Y:S01]  /*6a510*/  @P4 STG.E.U8 desc[UR54][R12.64], R5 ;  /* 0x000000050c004986 */ /* 0x0001e2000c101136 */
[----:B------:R-:W-:-:S03]  /*6a520*/  ISETP.LT.AND P4, PT, R51, UR10, !P0 ;  /* 0x0000000a33007c0c */ /* 0x000fc6000c781270 */
[----:B------:R0:W-:Y:S01]  /*6a530*/  @P5 STG.E.U8 desc[UR54][R10.64], R4 ;  /* 0x000000040a005986 */ /* 0x0001e2000c101136 */
[----:B-1----:R-:W-:Y:S02]  /*6a540*/  ISETP.LT.AND P5, PT, R51, UR6, !P1 ;  /* 0x0000000633007c0c */ /* 0x002fe4000cfa1270 */
[C---:B------:R-:W-:Y:S02]  /*6a550*/  ISETP.LT.AND P1, PT, R57.reuse, UR5, !P1 ;  /* 0x0000000539007c0c */ /* 0x040fe4000cf21270 */
[----:B------:R-:W-:Y:S02]  /*6a560*/  ISETP.LT.AND P0, PT, R57, UR11, !P0 ;  /* 0x0000000b39007c0c */ /* 0x000fe4000c701270 */
[C---:B------:R-:W-:Y:S02]  /*6a570*/  PRMT R0, R6.reuse, 0x7771, RZ ;  /* 0x0000777106007816 */ /* 0x040fe400000000ff */
[C---:B---3--:R-:W-:Y:S02]  /*6a580*/  PRMT R2, R6.reuse, 0x7772, RZ ;  /* 0x0000777206027816 */ /* 0x048fe400000000ff */
[----:B------:R-:W-:-:S02]  /*6a590*/  PRMT R6, R6, 0x7773, RZ ;  /* 0x0000777306067816 */ /* 0x000fc400000000ff */
[C---:B----4-:R-:W-:Y:S01]  /*6a5a0*/  PRMT R3, R7.reuse, 0x7770, RZ ;  /* 0x0000777007037816 */ /* 0x050fe200000000ff */
[----:B------:R1:W-:Y:S01]  /*6a5b0*/  @P3 STG.E.U8 desc[UR54][R46.64], R0 ;  /* 0x000000002e003986 */ /* 0x0003e2000c101136 */
[C---:B0-----:R-:W-:Y:S02]  /*6a5c0*/  PRMT R5, R7.reuse, 0x7771, RZ ;  /* 0x0000777107057816 */ /* 0x041fe400000000ff */
[C---:B------:R-:W-:Y:S02]  /*6a5d0*/  PRMT R4, R7.reuse, 0x7772, RZ ;  /* 0x0000777207047816 */ /* 0x040fe400000000ff */
[----:B------:R-:W-:Y:S01]  /*6a5e0*/  PRMT R7, R7, 0x7773, RZ ;  /* 0x0000777307077816 */ /* 0x000fe200000000ff */
[----:B------:R1:W-:Y:S04]  /*6a5f0*/  @P6 STG.E.U8 desc[UR54][R44.64], R2 ;  /* 0x000000022c006986 */ /* 0x0003e8000c101136 */
[----:B------:R1:W-:Y:S04]  /*6a600*/  @P2 STG.E.U8 desc[UR54][R52.64], R6 ;  /* 0x0000000634002986 */ /* 0x0003e8000c101136 */
[----:B------:R1:W-:Y:S04]  /*6a610*/  @P5 STG.E.U8 desc[UR54][R60.64], R3 ;  /* 0x000000033c005986 */ /* 0x0003e8000c101136 */
[----:B------:R1:W-:Y:S04]  /*6a620*/  @P1 STG.E.U8 desc[UR54][R58.64], R5 ;  /* 0x000000053a001986 */ /* 0x0003e8000c101136 */
[----:B--2---:R1:W-:Y:S01]  /*6a630*/  @P4 STG.E.U8 desc[UR54][R54.64], R4 ;  /* 0x0000000436004986 */ /* 0x0043e2000c101136 */
[----:B------:R-:W-:Y:S05]  /*6a640*/  @!P0 EXIT ;  /* 0x000000000000894d */ /* 0x000fea0003800000 */
[----:B-1----:R-:W2:Y:S04]  /*6a650*/  LDL.LU.64 R54, [R1+0x188] ;  /* 0x0001880001367983 */ /* 0x002ea80000300a00 */
[----:B--2---:R-:W-:Y:S01]  /*6a660*/  STG.E.U8 desc[UR54][R54.64], R7 ;  /* 0x0000000736007986 */ /* 0x004fe2000c101136 */
[----:B------:R-:W-:Y:S05]  /*6a670*/  EXIT ;  /* 0x000000000000794d */ /* 0x000fea0003800000 */
.L_x_2:
[----:B------:R-:W-:-:S00]  /*6a680*/  BRA `(.L_x_2) ;  /* 0xfffffffc00fc7947 */ /* 0x000fc0000383ffff */
[----:B------:R-:W-:-:S00]  /*6a690*/  NOP ;  /* 0x0000000000007918 */ /* 0x000fc00000000000 */
        /* <DEDUP_REMOVED lines=14> */
.L_x_3:


//--------------------- .nv.shared.matmul_kernel  --------------------------
	.section	.nv.shared.matmul_kernel,"aw",@nobits
	.sectionflags	@""
	.align	16
	.zero		1024


//--------------------- .nv.shared.reserved.0     --------------------------
	.section	.nv.shared.reserved.0,"aw",@nobits
	.weak		__nv_reservedSMEM_offset_0_alias
	.size		__nv_reservedSMEM_offset_0_alias, 0, 64
	.other		__nv_reservedSMEM_offset_0_alias,@"STO_CUDA_RESERVED_SHARED STV_DEFAULT"
__nv_reservedSMEM_offset_0_alias:
	.zero		0
	.zero		64


//--------------------- .nv.constant0.matmul_kernel --------------------------
	.section	.nv.constant0.matmul_kernel,"a",@progbits
	.sectionflags	@""
	.align	4
.nv.constant0.matmul_kernel:
	.zero		976


//--------------------- SYMBOLS --------------------------

	.type		.nv.reservedSmem.offset0,@object
	.size		.nv.reservedSmem.offset0,0x4
	.type		.nv.reservedSmem.cap,@object
	.size		.nv.reservedSmem.cap,0x4
